def attn_fwd(
    Q,
    K,
    V,
    Out,
    Lse,
    sm_scale,
    stride_qz,
    stride_qh,
    stride_qm,
    stride_qk,
    stride_kz,
    stride_kh,
    stride_kn,
    stride_kk,
    stride_vz,
    stride_vh,
    stride_vn,
    stride_vk,
    stride_oz,
    stride_oh,
    stride_om,
    stride_ok,
    seqlen_q,
    seqlen_k,
    BLOCK_M: tl.constexpr,
    BLOCK_N: tl.constexpr,
    HEAD_DIM: tl.constexpr,
    CAUSAL: tl.constexpr,
):
    start_m = tl.program_id(0)
    off_hz = tl.program_id(1)
    q_off = off_hz * stride_qh
    k_off = off_hz * stride_kh
    v_off = off_hz * stride_vh
    offs_m = start_m * BLOCK_M + tl.arange(0, BLOCK_M)
    offs_d = tl.arange(0, HEAD_DIM)
    offs_n = tl.arange(0, BLOCK_N)
    q_ptrs = Q + q_off + offs_m[:, None] * stride_qm + offs_d[None, :] * stride_qk
    k_ptrs = K + k_off + offs_d[:, None] * stride_kk + offs_n[None, :] * stride_kn
    v_ptrs = V + v_off + offs_n[:, None] * stride_vn + offs_d[None, :] * stride_vk
    m_i = tl.full([BLOCK_M], float("-inf"), dtype=tl.float32)
    l_i = tl.zeros([BLOCK_M], dtype=tl.float32) + 1.0
    acc = tl.zeros([BLOCK_M, HEAD_DIM], dtype=tl.float32)
    q = tl.load(q_ptrs)
    acc, l_i, m_i = _attn_fwd_inner(
        acc,
        l_i,
        m_i,
        q,
        k_ptrs,
        v_ptrs,
        sm_scale,
        stride_kn,
        stride_vn,
        start_m,
        seqlen_k,
        BLOCK_M,
        BLOCK_N,
        HEAD_DIM,
        CAUSAL,
    )
    acc = acc / l_i[:, None]
    lse = m_i + tl.math.log2(l_i) / 1.4426950408889634
    o_ptrs = (
        Out
        + off_hz * stride_oh
        + offs_m[:, None] * stride_om
        + offs_d[None, :] * stride_ok
    )
    tl.store(o_ptrs, acc.to(Out.dtype.element_ty))
    tl.store(Lse + off_hz * seqlen_q + offs_m, lse)

# config = {"BLOCK_M": 64, "BLOCK_N": 128, "HEAD_DIM": 256, "arch": "sm_90", "causal": false, "dtype": "fp16", "num_stages": 2, "num_warps": 8}
# arch = sm_90


// ===== COMPILED SASS (sm_90a) =====

	.target	sm_90a

	.elftype	@"ET_EXEC"


//--------------------- .note.nv.tkinfo           --------------------------
	.section	.note.nv.tkinfo,"",@"SHT_NOTE"
	.sectionflags	@"SHF_NOTE_NV_TKINFO"
	.tkinfo
        /*0018*/ 	.word	0x00000002
        /*0030*/ 	.string	""
        /*0030*/ 	.string	"ptxas"
        /*0030*/ 	.string	"Cuda compilation tools, release 13.0, V13.0.88"
        /*0030*/ 	.string	"Build cuda_13.0.r13.0/compiler.36424714_0"
        /*0030*/ 	.string	"-v  -suppress-debug-info  -lineinfo  -arch sm_90a "



//--------------------- .note.nv.cuinfo           --------------------------
	.section	.note.nv.cuinfo,"",@"SHT_NOTE"
	.sectionflags	@"SHF_NOTE_NV_CUINFO"
        /*0018*/ 	.short	0x0002
        /*001a*/ 	.short	0x005a
        /*001c*/ 	.short	0x0082
	.zero		2


//--------------------- .nv.info                  --------------------------
	.section	.nv.info,"",@"SHT_CUDA_INFO"
	.align	4


	//----- nvinfo : EIATTR_REGCOUNT
	.align		4
        /*0000*/ 	.byte	0x04, 0x2f
        /*0002*/ 	.short	(.L_2 - .L_1)
	.align		4
.L_1:
        /*0004*/ 	.word	index@(attn_fwd)
        /*0008*/ 	.word	0x000000ff


	//----- nvinfo : EIATTR_FRAME_SIZE
	.align		4
.L_2:
        /*000c*/ 	.byte	0x04, 0x11
        /*000e*/ 	.short	(.L_4 - .L_3)
	.align		4
.L_3:
        /*0010*/ 	.word	index@(attn_fwd)
        /*0014*/ 	.word	0x00000558


	//----- nvinfo : EIATTR_MIN_STACK_SIZE
	.align		4
.L_4:
        /*0018*/ 	.byte	0x04, 0x12
        /*001a*/ 	.short	(.L_6 - .L_5)
	.align		4
.L_5:
        /*001c*/ 	.word	index@(attn_fwd)
        /*0020*/ 	.word	0x00000558
.L_6:


//--------------------- .nv.compat                --------------------------
	.section	.nv.compat,"",@"SHT_CUDA_COMPAT_INFO"
	.align	4
        /*0000*/ 	.byte	0x02, 0x09, 0x01, 0x00, 0x02, 0x02, 0x04, 0x00, 0x02, 0x05, 0x05, 0x00, 0x03, 0x07, 0x01, 0x01
        /*0010*/ 	.byte	0x02, 0x03, 0x00, 0x00, 0x02, 0x06, 0x01, 0x00, 0x04, 0x0b, 0x08, 0x00, 0x00, 0x00, 0x00, 0x00
        /*0020*/ 	.byte	0x00, 0x00, 0x00, 0x00


//--------------------- .nv.info.attn_fwd         --------------------------
	.section	.nv.info.attn_fwd,"",@"SHT_CUDA_INFO"
	.sectionflags	@""
	.align	4


	//----- nvinfo : EIATTR_CUDA_API_VERSION
	.align		4
        /*0000*/ 	.byte	0x04, 0x37
        /*0002*/ 	.short	(.L_8 - .L_7)
.L_7:
        /*0004*/ 	.word	0x00000082


	//----- nvinfo : EIATTR_KPARAM_INFO
	.align		4
.L_8:
        /*0008*/ 	.byte	0x04, 0x17
        /*000a*/ 	.short	(.L_10 - .L_9)
.L_9:
        /*000c*/ 	.word	0x00000000
        /*0010*/ 	.short	0x0019
        /*0012*/ 	.short	0x0080
        /*0014*/ 	.byte	0x00, 0xf4, 0x21, 0x00


	//----- nvinfo : EIATTR_KPARAM_INFO
	.align		4
.L_10:
        /*0018*/ 	.byte	0x04, 0x17
        /*001a*/ 	.short	(.L_12 - .L_11)
.L_11:
        /*001c*/ 	.word	0x00000000
        /*0020*/ 	.short	0x0018
        /*0022*/ 	.short	0x0078
        /*0024*/ 	.byte	0x00, 0xf4, 0x21, 0x00


	//----- nvinfo : EIATTR_KPARAM_INFO
	.align		4
.L_12:
        /*0028*/ 	.byte	0x04, 0x17
        /*002a*/ 	.short	(.L_14 - .L_13)
.L_13:
        /*002c*/ 	.word	0x00000000
        /*0030*/ 	.short	0x0017
        /*0032*/ 	.short	0x0070
        /*0034*/ 	.byte	0x00, 0xf0, 0x11, 0x00


	//----- nvinfo : EIATTR_KPARAM_INFO
	.align		4
.L_14:
        /*0038*/ 	.byte	0x04, 0x17
        /*003a*/ 	.short	(.L_16 - .L_15)
.L_15:
        /*003c*/ 	.word	0x00000000
        /*0040*/ 	.short	0x0016
        /*0042*/ 	.short	0x006c
        /*0044*/ 	.byte	0x00, 0xf0, 0x11, 0x00


	//----- nvinfo : EIATTR_KPARAM_INFO
	.align		4
.L_16:
        /*0048*/ 	.byte	0x04, 0x17
        /*004a*/ 	.short	(.L_18 - .L_17)
.L_17:
        /*004c*/ 	.word	0x00000000
        /*0050*/ 	.short	0x0015
        /*0052*/ 	.short	0x0068
        /*0054*/ 	.byte	0x00, 0xf0, 0x11, 0x00


	//----- nvinfo : EIATTR_KPARAM_INFO
	.align		4
.L_18:
        /*0058*/ 	.byte	0x04, 0x17
        /*005a*/ 	.short	(.L_20 - .L_19)
.L_19:
        /*005c*/ 	.word	0x00000000
        /*0060*/ 	.short	0x0014
        /*0062*/ 	.short	0x0064
        /*0064*/ 	.byte	0x00, 0xf0, 0x11, 0x00


	//----- nvinfo : EIATTR_KPARAM_INFO
	.align		4
.L_20:
        /*0068*/ 	.byte	0x04, 0x17
        /*006a*/ 	.short	(.L_22 - .L_21)
.L_21:
        /*006c*/ 	.word	0x00000000
        /*0070*/ 	.short	0x0013
        /*0072*/ 	.short	0x0060
        /*0074*/ 	.byte	0x00, 0xf0, 0x11, 0x00


	//----- nvinfo : EIATTR_KPARAM_INFO
	.align		4
.L_22:
        /*0078*/ 	.byte	0x04, 0x17
        /*007a*/ 	.short	(.L_24 - .L_23)
.L_23:
        /*007c*/ 	.word	0x00000000
        /*0080*/ 	.short	0x0012
        /*0082*/ 	.short	0x005c
        /*0084*/ 	.byte	0x00, 0xf0, 0x11, 0x00


	//----- nvinfo : EIATTR_KPARAM_INFO
	.align		4
.L_24:
        /*0088*/ 	.byte	0x04, 0x17
        /*008a*/ 	.short	(.L_26 - .L_25)
.L_25:
        /*008c*/ 	.word	0x00000000
        /*0090*/ 	.short	0x0011
        /*0092*/ 	.short	0x0058
        /*0094*/ 	.byte	0x00, 0xf0, 0x11, 0x00


	//----- nvinfo : EIATTR_KPARAM_INFO
	.align		4
.L_26:
        /*0098*/ 	.byte	0x04, 0x17
        /*009a*/ 	.short	(.L_28 - .L_27)
.L_27:
        /*009c*/ 	.word	0x00000000
        /*00a0*/ 	.short	0x0010
        /*00a2*/ 	.short	0x0054
        /*00a4*/ 	.byte	0x00, 0xf0, 0x11, 0x00


	//----- nvinfo : EIATTR_KPARAM_INFO
	.align		4
.L_28:
        /*00a8*/ 	.byte	0x04, 0x17
        /*00aa*/ 	.short	(.L_30 - .L_29)
.L_29:
        /*00ac*/ 	.word	0x00000000
        /*00b0*/ 	.short	0x000f
        /*00b2*/ 	.short	0x0050
        /*00b4*/ 	.byte	0x00, 0xf0, 0x11, 0x00


	//----- nvinfo : EIATTR_KPARAM_INFO
	.align		4
.L_30:
        /*00b8*/ 	.byte	0x04, 0x17
        /*00ba*/ 	.short	(.L_32 - .L_31)
.L_31:
        /*00bc*/ 	.word	0x00000000
        /*00c0*/ 	.short	0x000e
        /*00c2*/ 	.short	0x004c
        /*00c4*/ 	.byte	0x00, 0xf0, 0x11, 0x00


	//----- nvinfo : EIATTR_KPARAM_INFO
	.align		4
.L_32:
        /*00c8*/ 	.byte	0x04, 0x17
        /*00ca*/ 	.short	(.L_34 - .L_33)
.L_33:
        /*00cc*/ 	.word	0x00000000
        /*00d0*/ 	.short	0x000d
        /*00d2*/ 	.short	0x0048
        /*00d4*/ 	.byte	0x00, 0xf0, 0x11, 0x00


	//----- nvinfo : EIATTR_KPARAM_INFO
	.align		4
.L_34:
        /*00d8*/ 	.byte	0x04, 0x17
        /*00da*/ 	.short	(.L_36 - .L_35)
.L_35:
        /*00dc*/ 	.word	0x00000000
        /*00e0*/ 	.short	0x000c
        /*00e2*/ 	.short	0x0044
        /*00e4*/ 	.byte	0x00, 0xf0, 0x11, 0x00


	//----- nvinfo : EIATTR_KPARAM_INFO
	.align		4
.L_36:
        /*00e8*/ 	.byte	0x04, 0x17
        /*00ea*/ 	.short	(.L_38 - .L_37)
.L_37:
        /*00ec*/ 	.word	0x00000000
        /*00f0*/ 	.short	0x000b
        /*00f2*/ 	.short	0x0040
        /*00f4*/ 	.byte	0x00, 0xf0, 0x11, 0x00


	//----- nvinfo : EIATTR_KPARAM_INFO
	.align		4
.L_38:
        /*00f8*/ 	.byte	0x04, 0x17
        /*00fa*/ 	.short	(.L_40 - .L_39)
.L_39:
        /*00fc*/ 	.word	0x00000000
        /*0100*/ 	.short	0x000a
        /*0102*/ 	.short	0x003c
        /*0104*/ 	.byte	0x00, 0xf0, 0x11, 0x00


	//----- nvinfo : EIATTR_KPARAM_INFO
	.align		4
.L_40:
        /*0108*/ 	.byte	0x04, 0x17
        /*010a*/ 	.short	(.L_42 - .L_41)
.L_41:
        /*010c*/ 	.word	0x00000000
        /*0110*/ 	.short	0x0009
        /*0112*/ 	.short	0x0038
        /*0114*/ 	.byte	0x00, 0xf0, 0x11, 0x00


	//----- nvinfo : EIATTR_KPARAM_INFO
	.align		4
.L_42:
        /*0118*/ 	.byte	0x04, 0x17
        /*011a*/ 	.short	(.L_44 - .L_43)
.L_43:
        /*011c*/ 	.word	0x00000000
        /*0120*/ 	.short	0x0008
        /*0122*/ 	.short	0x0034
        /*0124*/ 	.byte	0x00, 0xf0, 0x11, 0x00


	//----- nvinfo : EIATTR_KPARAM_INFO
	.align		4
.L_44:
        /*0128*/ 	.byte	0x04, 0x17
        /*012a*/ 	.short	(.L_46 - .L_45)
.L_45:
        /*012c*/ 	.word	0x00000000
        /*0130*/ 	.short	0x0007
        /*0132*/ 	.short	0x0030
        /*0134*/ 	.byte	0x00, 0xf0, 0x11, 0x00


	//----- nvinfo : EIATTR_KPARAM_INFO
	.align		4
.L_46:
        /*0138*/ 	.byte	0x04, 0x17
        /*013a*/ 	.short	(.L_48 - .L_47)
.L_47:
        /*013c*/ 	.word	0x00000000
        /*0140*/ 	.short	0x0006
        /*0142*/ 	.short	0x002c
        /*0144*/ 	.byte	0x00, 0xf0, 0x11, 0x00


	//----- nvinfo : EIATTR_KPARAM_INFO
	.align		4
.L_48:
        /*0148*/ 	.byte	0x04, 0x17
        /*014a*/ 	.short	(.L_50 - .L_49)
.L_49:
        /*014c*/ 	.word	0x00000000
        /*0150*/ 	.short	0x0005
        /*0152*/ 	.short	0x0028
        /*0154*/ 	.byte	0x00, 0xf0, 0x11, 0x00


	//----- nvinfo : EIATTR_KPARAM_INFO
	.align		4
.L_50:
        /*0158*/ 	.byte	0x04, 0x17
        /*015a*/ 	.short	(.L_52 - .L_51)
.L_51:
        /*015c*/ 	.word	0x00000000
        /*0160*/ 	.short	0x0004
        /*0162*/ 	.short	0x0020
        /*0164*/ 	.byte	0x00, 0xf4, 0x21, 0x00


	//----- nvinfo : EIATTR_KPARAM_INFO
	.align		4
.L_52:
        /*0168*/ 	.byte	0x04, 0x17
        /*016a*/ 	.short	(.L_54 - .L_53)
.L_53:
        /*016c*/ 	.word	0x00000000
        /*0170*/ 	.short	0x0003
        /*0172*/ 	.short	0x0018
        /*0174*/ 	.byte	0x00, 0xf4, 0x21, 0x00


	//----- nvinfo : EIATTR_KPARAM_INFO
	.align		4
.L_54:
        /*0178*/ 	.byte	0x04, 0x17
        /*017a*/ 	.short	(.L_56 - .L_55)
.L_55:
        /*017c*/ 	.word	0x00000000
        /*0180*/ 	.short	0x0002
        /*0182*/ 	.short	0x0010
        /*0184*/ 	.byte	0x00, 0xf4, 0x21, 0x00


	//----- nvinfo : EIATTR_KPARAM_INFO
	.align		4
.L_56:
        /*0188*/ 	.byte	0x04, 0x17
        /*018a*/ 	.short	(.L_58 - .L_57)
.L_57:
        /*018c*/ 	.word	0x00000000
        /*0190*/ 	.short	0x0001
        /*0192*/ 	.short	0x0008
        /*0194*/ 	.byte	0x00, 0xf4, 0x21, 0x00


	//----- nvinfo : EIATTR_KPARAM_INFO
	.align		4
.L_58:
        /*0198*/ 	.byte	0x04, 0x17
        /*019a*/ 	.short	(.L_60 - .L_59)
.L_59:
        /*019c*/ 	.word	0x00000000
        /*01a0*/ 	.short	0x0000
        /*01a2*/ 	.short	0x0000
        /*01a4*/ 	.byte	0x00, 0xf4, 0x21, 0x00


	//----- nvinfo : EIATTR_SPARSE_MMA_MASK
	.align		4
.L_60:
        /*01a8*/ 	.byte	0x03, 0x50
        /*01aa*/ 	.short	0x0000


	//----- nvinfo : EIATTR_MAXREG_COUNT
	.align		4
        /*01ac*/ 	.byte	0x03, 0x1b
        /*01ae*/ 	.short	0x00ff


	//----- nvinfo : EIATTR_NUM_BARRIERS
	.align		4
        /*01b0*/ 	.byte	0x02, 0x4c
        /*01b2*/ 	.byte	0x01
	.zero		1


	//----- nvinfo : EIATTR_ANNOTATIONS
	.align		4
        /*01b4*/ 	.byte	0x04, 0x55
        /*01b6*/ 	.short	(.L_62 - .L_61)


	//   ....[0]....
.L_61:
        /*01b8*/ 	.word	0x00000001
        /*01bc*/ 	.byte	0x20, 0x13, 0x00, 0x00, 0x01, 0x00, 0x00, 0x00, 0x80, 0x18, 0x00, 0x00, 0x01, 0x00, 0x00, 0x00
        /* <DEDUP_REMOVED lines=211> */
        /*0efc*/ 	.byte	0x30, 0xd7, 0x00, 0x00


	//----- nvinfo : EIATTR_MERCURY_ISA_VERSION
	.align		4
.L_62:
        /*0f00*/ 	.byte	0x03, 0x5f
        /*0f02*/ 	.short	0x0101


	//----- nvinfo : EIATTR_COOP_GROUP_MASK_REGIDS
	.align		4
        /*0f04*/ 	.byte	0x04, 0x29
        /*0f06*/ 	.short	(.L_64 - .L_63)


	//   ....[0]....
.L_63:
        /*0f08*/ 	.word	0xffffffff


	//   ....[1]....
        /*0f0c*/ 	.word	0xffffffff


	//   ....[2]....
        /*0f10*/ 	.word	0xffffffff


	//   ....[3]....
        /*0f14*/ 	.word	0xffffffff


	//   ....[4]....
        /*0f18*/ 	.word	0xffffffff


	//   ....[5]....
        /*0f1c*/ 	.word	0xffffffff


	//   ....[6]....
        /*0f20*/ 	.word	0xffffffff


	//   ....[7]....
        /*0f24*/ 	.word	0xffffffff


	//----- nvinfo : EIATTR_COOP_GROUP_INSTR_OFFSETS
	.align		4
.L_64:
        /*0f28*/ 	.byte	0x04, 0x28
        /*0f2a*/ 	.short	(.L_66 - .L_65)


	//   ....[0]....
.L_65:
        /*0f2c*/ 	.word	0x0000ae80


	//   ....[1]....
        /*0f30*/ 	.word	0x0000af40


	//   ....[2]....
        /*0f34*/ 	.word	0x0000b4a0


	//   ....[3]....
        /*0f38*/ 	.word	0x0000b5a0


	//   ....[4]....
        /*0f3c*/ 	.word	0x0000d5a0


	//   ....[5]....
        /*0f40*/ 	.word	0x0000d5b0


	//   ....[6]....
        /*0f44*/ 	.word	0x0000d5f0


	//   ....[7]....
        /*0f48*/ 	.word	0x0000d600


	//----- nvinfo : EIATTR_EXIT_INSTR_OFFSETS
	.align		4
.L_66:
        /*0f4c*/ 	.byte	0x04, 0x1c
        /*0f4e*/ 	.short	(.L_68 - .L_67)


	//   ....[0]....
.L_67:
        /*0f50*/ 	.word	0x00010480


	//   ....[1]....
        /*0f54*/ 	.word	0x00010530


	//----- nvinfo : EIATTR_REQNTID
	.align		4
.L_68:
        /*0f58*/ 	.byte	0x04, 0x10
        /*0f5a*/ 	.short	(.L_70 - .L_69)
.L_69:
        /*0f5c*/ 	.word	0x00000100
        /*0f60*/ 	.word	0x00000001
        /*0f64*/ 	.word	0x00000001


	//----- nvinfo : EIATTR_CBANK_PARAM_SIZE
	.align		4
.L_70:
        /*0f68*/ 	.byte	0x03, 0x19
        /*0f6a*/ 	.short	0x0088


	//----- nvinfo : EIATTR_PARAM_CBANK
	.align		4
        /*0f6c*/ 	.byte	0x04, 0x0a
        /*0f6e*/ 	.short	(.L_72 - .L_71)
	.align		4
.L_71:
        /*0f70*/ 	.word	index@(.nv.constant0.attn_fwd)
        /*0f74*/ 	.short	0x0210
        /*0f76*/ 	.short	0x0088


	//----- nvinfo : EIATTR_SW_WAR
	.align		4
.L_72:
        /*0f78*/ 	.byte	0x04, 0x36
        /*0f7a*/ 	.short	(.L_74 - .L_73)
.L_73:
        /*0f7c*/ 	.word	0x00000008
.L_74:


//--------------------- .nv.callgraph             --------------------------
	.section	.nv.callgraph,"",@"SHT_CUDA_CALLGRAPH"
	.align	4
	.sectionentsize	8
	.align		4
        /*0000*/ 	.word	0x00000000
	.align		4
        /*0004*/ 	.word	0xffffffff
	.align		4
        /*0008*/ 	.word	0x00000000
	.align		4
        /*000c*/ 	.word	0xfffffffe
	.align		4
        /*0010*/ 	.word	0x00000000
	.align		4
        /*0014*/ 	.word	0xfffffffd
	.align		4
        /*0018*/ 	.word	0x00000000
	.align		4
        /*001c*/ 	.word	0xfffffffc


//--------------------- .nv.constant4             --------------------------
	.section	.nv.constant4,"a",@progbits
	.align	8
	.align		8
.nv.constant4:
        /*0000*/ 	.dword	_$_str


//--------------------- .text.attn_fwd            --------------------------
	.section	.text.attn_fwd,"ax",@progbits
	.align	128
        .global         attn_fwd
        .type           attn_fwd,@function
        .size           attn_fwd,(.L_x_3 - attn_fwd)
        .other          attn_fwd,@"STO_CUDA_ENTRY STV_DEFAULT"
attn_fwd:
.text.attn_fwd:
[----:B------:R-:W0:Y:S01]  /*0000*/  LDC R1, c[0x0][0x28] ;  /* 0x00000a00ff017b82 */ /* 0x000e220000000800 */
[----:B------:R-:W1:Y:S07]  /*0010*/  S2R R155, SR_TID.X ;  /* 0x00000000009b7919 */ /* 0x000e6e0000002100 */
[----:B------:R-:W2:Y:S01]  /*0020*/  LDC.64 R6, c[0x0][0x240] ;  /* 0x00009000ff067b82 */ /* 0x000ea20000000a00 */
[----:B------:R-:W-:Y:S01]  /*0030*/  ULDC.64 UR4, c[0x0][0x208] ;  /* 0x0000820000047ab9 */ /* 0x000fe20000000a00 */
[----:B0-----:R-:W-:Y:S01]  /*0040*/  VIADD R1, R1, 0xfffffaa8 ;  /* 0xfffffaa801017836 */ /* 0x001fe20000000000 */
[----:B------:R-:W0:Y:S01]  /*0050*/  S2R R3, SR_CTAID.X ;  /* 0x0000000000037919 */ /* 0x000e220000002500 */
[----:B------:R-:W2:Y:S04]  /*0060*/  S2R R159, SR_CTAID.Y ;  /* 0x00000000009f7919 */ /* 0x000ea80000002600 */
[----:B------:R-:W3:Y:S08]  /*0070*/  LDC R4, c[0x0][0x248] ;  /* 0x00009200ff047b82 */ /* 0x000ef00000000800 */
[----:B------:R-:W4:Y:S01]  /*0080*/  LDC.64 R8, c[0x0][0x210] ;  /* 0x00008400ff087b82 */ /* 0x000f220000000a00 */
[----:B------:R-:W5:Y:S07]  /*0090*/  S2R R88, SR_CgaCtaId ;  /* 0x0000000000587919 */ /* 0x000f6e0000008800 */
[----:B------:R-:W5:Y:S01]  /*00a0*/  LDC R152, c[0x0][0x280] ;  /* 0x0000a000ff987b82 */ /* 0x000f620000000800 */
[----:B-1----:R-:W-:-:S02]  /*00b0*/  LOP3.LUT R0, R155, 0x3f, RZ, 0xc0, !PT ;  /* 0x0000003f9b007812 */ /* 0x002fc400078ec0ff */
[----:B------:R-:W-:-:S03]  /*00c0*/  SHF.R.U32.HI R2, RZ, 0x6, R155 ;  /* 0x00000006ff027819 */ /* 0x000fc6000001169b */
[----:B0-----:R-:W-:Y:S01]  /*00d0*/  IMAD R5, R3, 0x40, R0 ;  /* 0x0000004003057824 */ /* 0x001fe200078e0200 */
[----:B------:R-:W-:Y:S01]  /*00e0*/  SGXT.U32 R3, R2, 0x2 ;  /* 0x000000020203781a */ /* 0x000fe20000000000 */
[----:B--2---:R-:W-:Y:S02]  /*00f0*/  IMAD R2, R159, R6, RZ ;  /* 0x000000069f027224 */ /* 0x004fe400078e02ff */
[----:B------:R-:W-:Y:S02]  /*0100*/  IMAD R5, R5, R7, RZ ;  /* 0x0000000705057224 */ /* 0x000fe400078e02ff */
[----:B---3--:R-:W-:Y:S02]  /*0110*/  IMAD R7, R3, R4, RZ ;  /* 0x0000000403077224 */ /* 0x008fe400078e02ff */
[C---:B------:R-:W-:Y:S01]  /*0120*/  IMAD.SHL.U32 R3, R2.reuse, 0x2, RZ ;  /* 0x0000000202037824 */ /* 0x040fe200078e00ff */
[----:B------:R-:W-:Y:S01]  /*0130*/  SHF.L.U32 R6, R5, 0x1, RZ ;  /* 0x0000000105067819 */ /* 0x000fe200000006ff */
[----:B------:R-:W-:-:S03]  /*0140*/  IMAD.HI R2, R2, 0x2, RZ ;  /* 0x0000000202027827 */ /* 0x000fc600078e02ff */
[----:B----4-:R-:W-:Y:S01]  /*0150*/  IADD3 R3, P0, P1, R6, R8, R3 ;  /* 0x0000000806037210 */ /* 0x010fe2000791e003 */
[----:B------:R-:W-:-:S04]  /*0160*/  IMAD.HI R5, R5, 0x2, RZ ;  /* 0x0000000205057827 */ /* 0x000fc800078e02ff */
[C---:B------:R-:W-:Y:S01]  /*0170*/  IMAD R11, R4.reuse, 0x4, R7 ;  /* 0x00000004040b7824 */ /* 0x040fe200078e0207 */
[----:B------:R-:W-:Y:S02]  /*0180*/  IADD3.X R2, R5, R9, R2, P0, P1 ;  /* 0x0000000905027210 */ /* 0x000fe400007e2402 */
[----:B------:R-:W-:Y:S01]  /*0190*/  LEA R8, P0, R7, R3, 0x1 ;  /* 0x0000000307087211 */ /* 0x000fe200078008ff */
[----:B------:R-:W-:-:S03]  /*01a0*/  IMAD R13, R4, 0x4, R11 ;  /* 0x00000004040d7824 */ /* 0x000fc600078e020b */
[-C--:B------:R-:W-:Y:S01]  /*01b0*/  LEA.HI.X.SX32 R9, R7, R2.reuse, 0x1, P0 ;  /* 0x0000000207097211 */ /* 0x080fe200000f0eff */
[C---:B------:R-:W-:Y:S01]  /*01c0*/  IMAD R7, R4.reuse, 0x4, R13 ;  /* 0x0000000404077824 */ /* 0x040fe200078e020d */
[-C--:B------:R-:W-:Y:S02]  /*01d0*/  LEA R10, P0, R11, R3.reuse, 0x1 ;  /* 0x000000030b0a7211 */ /* 0x080fe400078008ff */
[----:B------:R-:W-:Y:S01]  /*01e0*/  LEA R12, P1, R13, R3, 0x1 ;  /* 0x000000030d0c7211 */ /* 0x000fe200078208ff */
[----:B------:R-:W2:Y:S01]  /*01f0*/  LDG.E.U16 R5, desc[UR4][R8.64] ;  /* 0x0000000408057981 */ /* 0x000ea2000c1e1500 */
[C---:B------:R-:W-:Y:S02]  /*0200*/  LEA R17, R4.reuse, R7, 0x2 ;  /* 0x0000000704117211 */ /* 0x040fe400078e10ff */
[-C--:B------:R-:W-:Y:S02]  /*0210*/  LEA.HI.X.SX32 R11, R11, R2.reuse, 0x1, P0 ;  /* 0x000000020b0b7211 */ /* 0x080fe400000f0eff */
[----:B------:R-:W-:Y:S01]  /*0220*/  LEA R14, P0, R7, R3, 0x1 ;  /* 0x00000003070e7211 */ /* 0x000fe200078008ff */
[----:B------:R-:W-:Y:S01]  /*0230*/  IMAD R19, R4, 0x4, R17 ;  /* 0x0000000404137824 */ /* 0x000fe200078e0211 */
[----:B------:R-:W-:-:S02]  /*0240*/  LEA.HI.X.SX32 R13, R13, R2, 0x1, P1 ;  /* 0x000000020d0d7211 */ /* 0x000fc400008f0eff */
[-C--:B------:R-:W-:Y:S01]  /*0250*/  LEA.HI.X.SX32 R15, R7, R2.reuse, 0x1, P0 ;  /* 0x00000002070f7211 */ /* 0x080fe200000f0eff */
[C---:B------:R-:W-:Y:S01]  /*0260*/  IMAD R21, R4.reuse, 0x4, R19 ;  /* 0x0000000404157824 */ /* 0x040fe200078e0213 */
[CC--:B------:R-:W-:Y:S01]  /*0270*/  LEA R16, P0, R17.reuse, R3.reuse, 0x1 ;  /* 0x0000000311107211 */ /* 0x0c0fe200078008ff */
[----:B------:R0:W3:Y:S02]  /*0280*/  LDG.E.U16 R6, desc[UR4][R12.64] ;  /* 0x000000040c067981 */ /* 0x0000e4000c1e1500 */
[----:B------:R-:W-:Y:S01]  /*0290*/  IMAD R23, R4, 0x4, R21 ;  /* 0x0000000404177824 */ /* 0x000fe200078e0215 */
[----:B------:R-:W-:Y:S01]  /*02a0*/  LEA.HI.X.SX32 R17, R17, R2, 0x1, P0 ;  /* 0x0000000211117211 */ /* 0x000fe200000f0eff */
[----:B------:R1:W4:Y:S01]  /*02b0*/  LDG.E.U16 R7, desc[UR4][R10.64] ;  /* 0x000000040a077981 */ /* 0x000322000c1e1500 */
[----:B------:R-:W-:-:S03]  /*02c0*/  LEA R18, P0, R19, R3, 0x1 ;  /* 0x0000000313127211 */ /* 0x000fc600078008ff */
[----:B------:R5:W4:Y:S01]  /*02d0*/  LDG.E.U16 R8, desc[UR4][R14.64] ;  /* 0x000000040e087981 */ /* 0x000b22000c1e1500 */
[-C--:B------:R-:W-:Y:S02]  /*02e0*/  LEA.HI.X.SX32 R19, R19, R2.reuse, 0x1, P0 ;  /* 0x0000000213137211 */ /* 0x080fe400000f0eff */
[C---:B0-----:R-:W-:Y:S01]  /*02f0*/  LEA R12, P0, R23.reuse, R3, 0x1 ;  /* 0x00000003170c7211 */ /* 0x041fe200078008ff */
[----:B------:R0:W4:Y:S01]  /*0300*/  LDG.E.U16 R9, desc[UR4][R16.64] ;  /* 0x0000000410097981 */ /* 0x000122000c1e1500 */
[C---:B-1----:R-:W-:Y:S02]  /*0310*/  LEA R11, R4.reuse, R23, 0x2 ;  /* 0x00000017040b7211 */ /* 0x042fe400078e10ff */
[-C--:B------:R-:W-:Y:S01]  /*0320*/  LEA.HI.X.SX32 R13, R23, R2.reuse, 0x1, P0 ;  /* 0x00000002170d7211 */ /* 0x080fe200000f0eff */
[----:B------:R1:W4:Y:S01]  /*0330*/  LDG.E.U16 R10, desc[UR4][R18.64] ;  /* 0x00000004120a7981 */ /* 0x000322000c1e1500 */
[-C--:B-----5:R-:W-:Y:S01]  /*0340*/  LEA R14, P0, R11, R3.reuse, 0x1 ;  /* 0x000000030b0e7211 */ /* 0x0a0fe200078008ff */
[C---:B------:R-:W-:Y:S01]  /*0350*/  IMAD R23, R4.reuse, 0x4, R11 ;  /* 0x0000000404177824 */ /* 0x040fe200078e020b */
[----:B------:R-:W-:Y:S01]  /*0360*/  LEA R20, P1, R21, R3, 0x1 ;  /* 0x0000000315147211 */ /* 0x000fe200078208ff */
[----:B------:R5:W4:Y:S01]  /*0370*/  LDG.E.U16 R32, desc[UR4][R12.64] ;  /* 0x000000040c207981 */ /* 0x000b22000c1e1500 */
[-C--:B------:R-:W-:Y:S01]  /*0380*/  LEA.HI.X.SX32 R15, R11, R2.reuse, 0x1, P0 ;  /* 0x000000020b0f7211 */ /* 0x080fe200000f0eff */
[----:B------:R-:W-:Y:S01]  /*0390*/  IMAD R11, R4, 0x4, R23 ;  /* 0x00000004040b7824 */ /* 0x000fe200078e0217 */
[----:B------:R-:W-:-:S02]  /*03a0*/  LEA.HI.X.SX32 R21, R21, R2, 0x1, P1 ;  /* 0x0000000215157211 */ /* 0x000fc400008f0eff */
[-C--:B0-----:R-:W-:Y:S01]  /*03b0*/  LEA R16, P0, R23, R3.reuse, 0x1 ;  /* 0x0000000317107211 */ /* 0x081fe200078008ff */
[C---:B------:R-:W-:Y:S01]  /*03c0*/  IMAD R25, R4.reuse, 0x4, R11 ;  /* 0x0000000404197824 */ /* 0x040fe200078e020b */
[-C--:B------:R-:W-:Y:S01]  /*03d0*/  LEA R22, P1, R11, R3.reuse, 0x1 ;  /* 0x000000030b167211 */ /* 0x080fe200078208ff */
[----:B------:R0:W4:Y:S01]  /*03e0*/  LDG.E.U16 R30, desc[UR4][R20.64] ;  /* 0x00000004141e7981 */ /* 0x000122000c1e1500 */
[-C--:B------:R-:W-:Y:S02]  /*03f0*/  LEA.HI.X.SX32 R17, R23, R2.reuse, 0x1, P0 ;  /* 0x0000000217117211 */ /* 0x080fe400000f0eff */
[-C--:B------:R-:W-:Y:S01]  /*0400*/  LEA.HI.X.SX32 R23, R11, R2.reuse, 0x1, P1 ;  /* 0x000000020b177211 */ /* 0x080fe200008f0eff */
[----:B------:R0:W4:Y:S01]  /*0410*/  LDG.E.U16 R34, desc[UR4][R14.64] ;  /* 0x000000040e227981 */ /* 0x000122000c1e1500 */
[C---:B-1----:R-:W-:Y:S02]  /*0420*/  LEA R18, P0, R25.reuse, R3, 0x1 ;  /* 0x0000000319127211 */ /* 0x042fe400078008ff */
[----:B------:R-:W-:Y:S01]  /*0430*/  LEA R11, R4, R25, 0x2 ;  /* 0x00000019040b7211 */ /* 0x000fe200078e10ff */
[----:B------:R1:W4:Y:S01]  /*0440*/  LDG.E.U16 R36, desc[UR4][R16.64] ;  /* 0x0000000410247981 */ /* 0x000322000c1e1500 */
[----:B------:R-:W-:-:S02]  /*0450*/  LEA.HI.X.SX32 R19, R25, R2, 0x1, P0 ;  /* 0x0000000219137211 */ /* 0x000fc400000f0eff */
[CC--:B-----5:R-:W-:Y:S01]  /*0460*/  LEA R12, P0, R11.reuse, R3.reuse, 0x1 ;  /* 0x000000030b0c7211 */ /* 0x0e0fe200078008ff */
[C---:B0-----:R-:W-:Y:S01]  /*0470*/  IMAD R21, R4.reuse, 0x4, R11 ;  /* 0x0000000404157824 */ /* 0x041fe200078e020b */
[----:B------:R-:W5:Y:S02]  /*0480*/  LDG.E.U16 R38, desc[UR4][R22.64] ;  /* 0x0000000416267981 */ /* 0x000f64000c1e1500 */
[-C--:B------:R-:W-:Y:S01]  /*0490*/  LEA.HI.X.SX32 R13, R11, R2.reuse, 0x1, P0 ;  /* 0x000000020b0d7211 */ /* 0x080fe200000f0eff */
[C---:B------:R-:W-:Y:S01]  /*04a0*/  IMAD R11, R4.reuse, 0x4, R21 ;  /* 0x00000004040b7824 */ /* 0x040fe200078e0215 */
[-C--:B------:R-:W-:Y:S01]  /*04b0*/  LEA R14, P0, R21, R3.reuse, 0x1 ;  /* 0x00000003150e7211 */ /* 0x080fe200078008ff */
[----:B------:R0:W5:Y:S02]  /*04c0*/  LDG.E.U16 R40, desc[UR4][R18.64] ;  /* 0x0000000412287981 */ /* 0x000164000c1e1500 */
[----:B------:R-:W-:Y:S01]  /*04d0*/  IMAD R25, R4, 0x4, R11 ;  /* 0x0000000404197824 */ /* 0x000fe200078e020b */
[----:B------:R-:W-:Y:S01]  /*04e0*/  LEA R20, P1, R11, R3, 0x1 ;  /* 0x000000030b147211 */ /* 0x000fe200078208ff */
[----:B------:R0:W5:Y:S01]  /*04f0*/  LDG.E.U16 R42, desc[UR4][R12.64] ;  /* 0x000000040c2a7981 */ /* 0x000162000c1e1500 */
[----:B------:R-:W-:-:S02]  /*0500*/  LEA.HI.X.SX32 R15, R21, R2, 0x1, P0 ;  /* 0x00000002150f7211 */ /* 0x000fc400000f0eff */
[-C--:B------:R-:W-:Y:S02]  /*0510*/  LEA.HI.X.SX32 R21, R11, R2.reuse, 0x1, P1 ;  /* 0x000000020b157211 */ /* 0x080fe400008f0eff */
[C---:B-1----:R-:W-:Y:S01]  /*0520*/  LEA R16, P0, R25.reuse, R3, 0x1 ;  /* 0x0000000319107211 */ /* 0x042fe200078008ff */
[----:B------:R1:W5:Y:S01]  /*0530*/  LDG.E.U16 R44, desc[UR4][R14.64] ;  /* 0x000000040e2c7981 */ /* 0x000362000c1e1500 */
[C---:B------:R-:W-:Y:S02]  /*0540*/  LEA R11, R4.reuse, R25, 0x2 ;  /* 0x00000019040b7211 */ /* 0x040fe400078e10ff */
[-C--:B------:R-:W-:Y:S01]  /*0550*/  LEA.HI.X.SX32 R17, R25, R2.reuse, 0x1, P0 ;  /* 0x0000000219117211 */ /* 0x080fe200000f0eff */
[----:B------:R-:W5:Y:S01]  /*0560*/  LDG.E.U16 R46, desc[UR4][R20.64] ;  /* 0x00000004142e7981 */ /* 0x000f62000c1e1500 */
[CC--:B0-----:R-:W-:Y:S01]  /*0570*/  LEA R18, P0, R11.reuse, R3.reuse, 0x1 ;  /* 0x000000030b127211 */ /* 0x0c1fe200078008ff */
[C---:B------:R-:W-:Y:S02]  /*0580*/  IMAD R23, R4.reuse, 0x4, R11 ;  /* 0x0000000404177824 */ /* 0x040fe400078e020b */
[----:B------:R0:W5:Y:S01]  /*0590*/  LDG.E.U16 R47, desc[UR4][R16.64] ;  /* 0x00000004102f7981 */ /* 0x000162000c1e1500 */
[----:B------:R-:W-:Y:S01]  /*05a0*/  LEA.HI.X.SX32 R19, R11, R2, 0x1, P0 ;  /* 0x000000020b137211 */ /* 0x000fe200000f0eff */
[----:B------:R-:W-:Y:S01]  /*05b0*/  IMAD R11, R4, 0x4, R23 ;  /* 0x00000004040b7824 */ /* 0x000fe200078e0217 */
[----:B------:R-:W-:-:S03]  /*05c0*/  LEA R12, P0, R23, R3, 0x1 ;  /* 0x00000003170c7211 */ /* 0x000fc600078008ff */
[C---:B------:R-:W-:Y:S01]  /*05d0*/  IMAD R25, R4.reuse, 0x4, R11 ;  /* 0x0000000404197824 */ /* 0x040fe200078e020b */
[-C--:B------:R-:W-:Y:S01]  /*05e0*/  LEA R22, P1, R11, R3.reuse, 0x1 ;  /* 0x000000030b167211 */ /* 0x080fe200078208ff */
[----:B------:R0:W5:Y:S01]  /*05f0*/  LDG.E.U16 R48, desc[UR4][R18.64] ;  /* 0x0000000412307981 */ /* 0x000162000c1e1500 */
[-C--:B------:R-:W-:Y:S02]  /*0600*/  LEA.HI.X.SX32 R13, R23, R2.reuse, 0x1, P0 ;  /* 0x00000002170d7211 */ /* 0x080fe400000f0eff */
[-C--:B------:R-:W-:Y:S02]  /*0610*/  LEA.HI.X.SX32 R23, R11, R2.reuse, 0x1, P1 ;  /* 0x000000020b177211 */ /* 0x080fe400008f0eff */
[C---:B-1----:R-:W-:Y:S01]  /*0620*/  LEA R14, P0, R25.reuse, R3, 0x1 ;  /* 0x00000003190e7211 */ /* 0x042fe200078008ff */
[----:B------:R1:W5:Y:S01]  /*0630*/  LDG.E.U16 R49, desc[UR4][R12.64] ;  /* 0x000000040c317981 */ /* 0x000362000c1e1500 */
[C---:B------:R-:W-:Y:S02]  /*0640*/  LEA R11, R4.reuse, R25, 0x2 ;  /* 0x00000019040b7211 */ /* 0x040fe400078e10ff */
[----:B------:R-:W-:Y:S01]  /*0650*/  LEA.HI.X.SX32 R15, R25, R2, 0x1, P0 ;  /* 0x00000002190f7211 */ /* 0x000fe200000f0eff */
[----:B------:R-:W5:Y:S01]  /*0660*/  LDG.E.U16 R50, desc[UR4][R22.64] ;  /* 0x0000000416327981 */ /* 0x000f62000c1e1500 */
[----:B0-----:R-:W-:Y:S01]  /*0670*/  LEA R16, P0, R11, R3, 0x1 ;  /* 0x000000030b107211 */ /* 0x001fe200078008ff */
[----:B------:R-:W-:-:S02]  /*0680*/  IMAD R21, R4, 0x4, R11 ;  /* 0x0000000404157824 */ /* 0x000fc400078e020b */
        /* <DEDUP_REMOVED lines=29> */
[----:B------:R1:W5:Y:S01]  /*0860*/  LDG.E.U16 R58, desc[UR4][R22.64] ;  /* 0x00000004163a7981 */ /* 0x000362000c1e1500 */
[----:B0-----:R-:W-:Y:S01]  /*0870*/  LEA R12, P0, R11, R3, 0x1 ;  /* 0x000000030b0c7211 */ /* 0x001fe200078008ff */
[----:B------:R-:W-:-:S02]  /*0880*/  IMAD R21, R4, 0x4, R11 ;  /* 0x0000000404157824 */ /* 0x000fc400078e020b */
[----:B------:R0:W5:Y:S01]  /*0890*/  LDG.E.U16 R59, desc[UR4][R18.64] ;  /* 0x00000004123b7981 */ /* 0x000162000c1e1500 */
[----:B------:R-:W-:Y:S01]  /*08a0*/  LEA.HI.X.SX32 R13, R11, R2, 0x1, P0 ;  /* 0x000000020b0d7211 */ /* 0x000fe200000f0eff */
[----:B------:R-:W-:-:S04]  /*08b0*/  IMAD R11, R4, 0x4, R21 ;  /* 0x00000004040b7824 */ /* 0x000fc800078e0215 */
[C---:B------:R-:W-:Y:S01]  /*08c0*/  IMAD R25, R4.reuse, 0x4, R11 ;  /* 0x0000000404197824 */ /* 0x040fe200078e020b */
[-C--:B------:R-:W-:Y:S01]  /*08d0*/  LEA R14, P0, R21, R3.reuse, 0x1 ;  /* 0x00000003150e7211 */ /* 0x080fe200078008ff */
[----:B------:R0:W5:Y:S01]  /*08e0*/  LDG.E.U16 R60, desc[UR4][R12.64] ;  /* 0x000000040c3c7981 */ /* 0x000162000c1e1500 */
[----:B------:R-:W-:Y:S02]  /*08f0*/  LEA R20, P1, R11, R3, 0x1 ;  /* 0x000000030b147211 */ /* 0x000fe400078208ff */
[C---:B------:R-:W-:Y:S02]  /*0900*/  LEA R27, R4.reuse, R25, 0x2 ;  /* 0x00000019041b7211 */ /* 0x040fe400078e10ff */
[-C--:B------:R-:W-:Y:S02]  /*0910*/  LEA.HI.X.SX32 R15, R21, R2.reuse, 0x1, P0 ;  /* 0x00000002150f7211 */ /* 0x080fe400000f0eff */
[-C--:B------:R-:W-:Y:S01]  /*0920*/  LEA.HI.X.SX32 R21, R11, R2.reuse, 0x1, P1 ;  /* 0x000000020b157211 */ /* 0x080fe200008f0eff */
[C---:B------:R-:W-:Y:S01]  /*0930*/  IMAD R11, R4.reuse, 0x4, R27 ;  /* 0x00000004040b7824 */ /* 0x040fe200078e021b */
[CC--:B-1----:R-:W-:Y:S01]  /*0940*/  LEA R16, P0, R25.reuse, R3.reuse, 0x1 ;  /* 0x0000000319107211 */ /* 0x0c2fe200078008ff */
[----:B------:R1:W5:Y:S02]  /*0950*/  LDG.E.U16 R61, desc[UR4][R14.64] ;  /* 0x000000040e3d7981 */ /* 0x000364000c1e1500 */
[C---:B------:R-:W-:Y:S01]  /*0960*/  IMAD R23, R4.reuse, 0x4, R11 ;  /* 0x0000000404177824 */ /* 0x040fe200078e020b */
[----:B------:R-:W-:Y:S01]  /*0970*/  LEA.HI.X.SX32 R17, R25, R2, 0x1, P0 ;  /* 0x0000000219117211 */ /* 0x000fe200000f0eff */
[----:B------:R1:W5:Y:S01]  /*0980*/  LDG.E.U16 R62, desc[UR4][R20.64] ;  /* 0x00000004143e7981 */ /* 0x000362000c1e1500 */
[----:B0-----:R-:W-:Y:S01]  /*0990*/  LEA R18, P0, R27, R3, 0x1 ;  /* 0x000000031b127211 */ /* 0x001fe200078008ff */
[----:B------:R-:W-:-:S02]  /*09a0*/  IMAD R25, R4, 0x4, R23 ;  /* 0x0000000404197824 */ /* 0x000fc400078e0217 */
[----:B------:R0:W5:Y:S01]  /*09b0*/  LDG.E.U16 R63, desc[UR4][R16.64] ;  /* 0x00000004103f7981 */ /* 0x000162000c1e1500 */
[-C--:B------:R-:W-:Y:S02]  /*09c0*/  LEA.HI.X.SX32 R19, R27, R2.reuse, 0x1, P0 ;  /* 0x000000021b137211 */ /* 0x080fe400000f0eff */
[C---:B------:R-:W-:Y:S02]  /*09d0*/  LEA R12, P0, R11.reuse, R3, 0x1 ;  /* 0x000000030b0c7211 */ /* 0x040fe400078008ff */
[----:B------:R-:W-:Y:S01]  /*09e0*/  LEA R27, R4, R25, 0x2 ;  /* 0x00000019041b7211 */ /* 0x000fe200078e10ff */
[----:B------:R0:W5:Y:S01]  /*09f0*/  LDG.E.U16 R64, desc[UR4][R18.64] ;  /* 0x0000000412407981 */ /* 0x000162000c1e1500 */
[----:B------:R-:W-:-:S03]  /*0a00*/  LEA.HI.X.SX32 R13, R11, R2, 0x1, P0 ;  /* 0x000000020b0d7211 */ /* 0x000fc600000f0eff */
[C---:B------:R-:W-:Y:S01]  /*0a10*/  IMAD R11, R4.reuse, 0x4, R27 ;  /* 0x00000004040b7824 */ /* 0x040fe200078e021b */
[C---:B-1----:R-:W-:Y:S01]  /*0a20*/  LEA R14, P0, R25.reuse, R3, 0x1 ;  /* 0x00000003190e7211 */ /* 0x042fe200078008ff */
[----:B------:R1:W5:Y:S02]  /*0a30*/  LDG.E.U16 R65, desc[UR4][R12.64] ;  /* 0x000000040c417981 */ /* 0x000364000c1e1500 */
[----:B------:R-:W-:Y:S01]  /*0a40*/  IMAD R21, R4, 0x4, R11 ;  /* 0x0000000404157824 */ /* 0x000fe200078e020b */
[----:B------:R-:W-:-:S03]  /*0a50*/  LEA.HI.X.SX32 R15, R25, R2, 0x1, P0 ;  /* 0x00000002190f7211 */ /* 0x000fc600000f0eff */
[C---:B------:R-:W-:Y:S01]  /*0a60*/  IMAD R25, R4.reuse, 0x4, R21 ;  /* 0x0000000404197824 */ /* 0x040fe200078e0215 */
[C---:B0-----:R-:W-:Y:S01]  /*0a70*/  LEA R16, P0, R27.reuse, R3, 0x1 ;  /* 0x000000031b107211 */ /* 0x041fe200078008ff */
[----:B------:R0:W5:Y:S03]  /*0a80*/  LDG.E.U16 R67, desc[UR4][R14.64] ;  /* 0x000000040e437981 */ /* 0x000166000c1e1500 */
[----:B------:R-:W-:Y:S02]  /*0a90*/  LEA R29, R4, R25, 0x2 ;  /* 0x00000019041d7211 */ /* 0x000fe400078e10ff */
[----:B------:R-:W-:-:S03]  /*0aa0*/  LEA.HI.X.SX32 R17, R27, R2, 0x1, P0 ;  /* 0x000000021b117211 */ /* 0x000fc600000f0eff */
[C---:B------:R-:W-:Y:S01]  /*0ab0*/  IMAD R27, R4.reuse, 0x4, R29 ;  /* 0x00000004041b7824 */ /* 0x040fe200078e021d */
[-C--:B------:R-:W-:Y:S01]  /*0ac0*/  LEA R22, P1, R23, R3.reuse, 0x1 ;  /* 0x0000000317167211 */ /* 0x080fe200078208ff */
[----:B------:R-:W5:Y:S01]  /*0ad0*/  LDG.E.U16 R68, desc[UR4][R16.64] ;  /* 0x0000000410447981 */ /* 0x000f62000c1e1500 */
[-C--:B------:R-:W-:Y:S01]  /*0ae0*/  LEA R18, P0, R11, R3.reuse, 0x1 ;  /* 0x000000030b127211 */ /* 0x080fe200078008ff */
[C---:B------:R-:W-:Y:S01]  /*0af0*/  IMAD R31, R4.reuse, 0x4, R27 ;  /* 0x00000004041f7824 */ /* 0x040fe200078e021b */
[-C--:B------:R-:W-:Y:S02]  /*0b00*/  LEA.HI.X.SX32 R23, R23, R2.reuse, 0x1, P1 ;  /* 0x0000000217177211 */ /* 0x080fe400008f0eff */
[-C--:B------:R-:W-:Y:S01]  /*0b10*/  LEA.HI.X.SX32 R19, R11, R2.reuse, 0x1, P0 ;  /* 0x000000020b137211 */ /* 0x080fe200000f0eff */
[----:B------:R-:W-:Y:S01]  /*0b20*/  IMAD R11, R4, 0x4, R31 ;  /* 0x00000004040b7824 */ /* 0x000fe200078e021f */
[CC--:B-1----:R-:W-:Y:S01]  /*0b30*/  LEA R12, P0, R25.reuse, R3.reuse, 0x1 ;  /* 0x00000003190c7211 */ /* 0x0c2fe200078008ff */
[----:B------:R1:W5:Y:S03]  /*0b40*/  LDG.E.U16 R66, desc[UR4][R22.64] ;  /* 0x0000000416427981 */ /* 0x000366000c1e1500 */
[----:B------:R-:W-:Y:S01]  /*0b50*/  LEA.HI.X.SX32 R13, R25, R2, 0x1, P0 ;  /* 0x00000002190d7211 */ /* 0x000fe200000f0eff */
[----:B------:R1:W5:Y:S01]  /*0b60*/  LDG.E.U16 R69, desc[UR4][R18.64] ;  /* 0x0000000412457981 */ /* 0x000362000c1e1500 */
[----:B0-----:R-:W-:-:S02]  /*0b70*/  LEA R14, P0, R29, R3, 0x1 ;  /* 0x000000031d0e7211 */ /* 0x001fc400078008ff */
[----:B------:R-:W-:Y:S01]  /*0b80*/  LEA R20, P1, R21, R3, 0x1 ;  /* 0x0000000315147211 */ /* 0x000fe200078208ff */
[----:B------:R-:W5:Y:S01]  /*0b90*/  LDG.E.U16 R71, desc[UR4][R12.64] ;  /* 0x000000040c477981 */ /* 0x000f62000c1e1500 */
[----:B-1----:R-:W-:Y:S02]  /*0ba0*/  LEA R23, R4, R11, 0x2 ;  /* 0x0000000b04177211 */ /* 0x002fe400078e10ff */
[----:B------:R-:W-:-:S03]  /*0bb0*/  LEA.HI.X.SX32 R15, R29, R2, 0x1, P0 ;  /* 0x000000021d0f7211 */ /* 0x000fc600000f0eff */
[C---:B------:R-:W-:Y:S01]  /*0bc0*/  IMAD R25, R4.reuse, 0x4, R23 ;  /* 0x0000000404197824 */ /* 0x040fe200078e0217 */
[----:B------:R-:W-:Y:S01]  /*0bd0*/  LEA R16, P0, R27, R3, 0x1 ;  /* 0x000000031b107211 */ /* 0x000fe200078008ff */
[----:B------:R-:W5:Y:S02]  /*0be0*/  LDG.E.U16 R72, desc[UR4][R14.64] ;  /* 0x000000040e487981 */ /* 0x000f64000c1e1500 */
[----:B------:R-:W-:Y:S01]  /*0bf0*/  IMAD R29, R4, 0x4, R25 ;  /* 0x00000004041d7824 */ /* 0x000fe200078e0219 */
[----:B------:R-:W-:-:S03]  /*0c00*/  LEA.HI.X.SX32 R21, R21, R2, 0x1, P1 ;  /* 0x0000000215157211 */ /* 0x000fc600008f0eff */
[C---:B------:R-:W-:Y:S01]  /*0c10*/  IMAD R33, R4.reuse, 0x4, R29 ;  /* 0x0000000404217824 */ /* 0x040fe200078e021d */
[-C--:B------:R-:W-:Y:S01]  /*0c20*/  LEA.HI.X.SX32 R17, R27, R2.reuse, 0x1, P0 ;  /* 0x000000021b117211 */ /* 0x080fe200000f0eff */
[----:B------:R0:W5:Y:S01]  /*0c30*/  LDG.E.U16 R70, desc[UR4][R20.64] ;  /* 0x0000000414467981 */ /* 0x000162000c1e1500 */
[C---:B------:R-:W-:Y:S02]  /*0c40*/  LEA R18, P1, R31.reuse, R3, 0x1 ;  /* 0x000000031f127211 */ /* 0x040fe400078208ff */
[----:B------:R-:W-:Y:S01]  /*0c50*/  LEA R27, R4, R33, 0x2 ;  /* 0x00000021041b7211 */ /* 0x000fe200078e10ff */
[----:B------:R1:W5:Y:S01]  /*0c60*/  LDG.E.U16 R73, desc[UR4][R16.64] ;  /* 0x0000000410497981 */ /* 0x000362000c1e1500 */
[----:B------:R-:W-:-:S03]  /*0c70*/  LEA.HI.X.SX32 R19, R31, R2, 0x1, P1 ;  /* 0x000000021f137211 */ /* 0x000fc600008f0eff */
[C---:B------:R-:W-:Y:S01]  /*0c80*/  IMAD R31, R4.reuse, 0x4, R27 ;  /* 0x00000004041f7824 */ /* 0x040fe200078e021b */
[C---:B0-----:R-:W-:Y:S01]  /*0c90*/  LEA R20, P0, R11.reuse, R3, 0x1 ;  /* 0x000000030b147211 */ /* 0x041fe200078008ff */
[----:B------:R0:W5:Y:S03]  /*0ca0*/  LDG.E.U16 R74, desc[UR4][R18.64] ;  /* 0x00000004124a7981 */ /* 0x000166000c1e1500 */
[----:B------:R-:W-:Y:S01]  /*0cb0*/  LEA.HI.X.SX32 R21, R11, R2, 0x1, P0 ;  /* 0x000000020b157211 */ /* 0x000fe200000f0eff */
[----:B------:R-:W-:-:S04]  /*0cc0*/  IMAD R11, R4, 0x4, R31 ;  /* 0x00000004040b7824 */ /* 0x000fc800078e021f */
[C---:B------:R-:W-:Y:S01]  /*0cd0*/  IMAD R35, R4.reuse, 0x4, R11 ;  /* 0x0000000404237824 */ /* 0x040fe200078e020b */
[C---:B------:R-:W-:Y:S01]  /*0ce0*/  LEA R12, P0, R23.reuse, R3, 0x1 ;  /* 0x00000003170c7211 */ /* 0x040fe200078008ff */
[----:B------:R0:W5:Y:S03]  /*0cf0*/  LDG.E.U16 R75, desc[UR4][R20.64] ;  /* 0x00000004144b7981 */ /* 0x000166000c1e1500 */
[C---:B------:R-:W-:Y:S02]  /*0d00*/  LEA R37, R4.reuse, R35, 0x2 ;  /* 0x0000002304257211 */ /* 0x040fe400078e10ff */
[-C--:B------:R-:W-:Y:S02]  /*0d10*/  LEA.HI.X.SX32 R13, R23, R2.reuse, 0x1, P0 ;  /* 0x00000002170d7211 */ /* 0x080fe400000f0eff */
[-C--:B------:R-:W-:Y:S01]  /*0d20*/  LEA R14, P0, R25, R3.reuse, 0x1 ;  /* 0x00000003190e7211 */ /* 0x080fe200078008ff */
[C---:B------:R-:W-:Y:S01]  /*0d30*/  IMAD R39, R4.reuse, 0x4, R37 ;  /* 0x0000000404277824 */ /* 0x040fe200078e0225 */
[-C--:B------:R-:W-:Y:S01]  /*0d40*/  LEA R22, P1, R29, R3.reuse, 0x1 ;  /* 0x000000031d167211 */ /* 0x080fe200078208ff */
[----:B------:R0:W5:Y:S01]  /*0d50*/  LDG.E.U16 R76, desc[UR4][R12.64] ;  /* 0x000000040c4c7981 */ /* 0x000162000c1e1500 */
[----:B------:R-:W-:Y:S01]  /*0d60*/  LEA.HI.X.SX32 R15, R25, R2, 0x1, P0 ;  /* 0x00000002190f7211 */ /* 0x000fe200000f0eff */
[----:B------:R-:W-:Y:S01]  /*0d70*/  IMAD R25, R4, 0x4, R39 ;  /* 0x0000000404197824 */ /* 0x000fe200078e0227 */
[----:B-1----:R-:W-:-:S03]  /*0d80*/  LEA R16, P0, R27, R3, 0x1 ;  /* 0x000000031b107211 */ /* 0x002fc600078008ff */
[C---:B------:R-:W-:Y:S01]  /*0d90*/  IMAD R41, R4.reuse, 0x4, R25 ;  /* 0x0000000404297824 */ /* 0x040fe200078e0219 */
[-C--:B------:R-:W-:Y:S01]  /*0da0*/  LEA.HI.X.SX32 R17, R27, R2.reuse, 0x1, P0 ;  /* 0x000000021b117211 */ /* 0x080fe200000f0eff */
[----:B------:R1:W5:Y:S01]  /*0db0*/  LDG.E.U16 R77, desc[UR4][R14.64] ;  /* 0x000000040e4d7981 */ /* 0x000362000c1e1500 */
[C---:B0-----:R-:W-:Y:S02]  /*0dc0*/  LEA R18, P0, R11.reuse, R3, 0x1 ;  /* 0x000000030b127211 */ /* 0x041fe400078008ff */
[----:B------:R-:W-:Y:S01]  /*0dd0*/  LEA R27, R4, R41, 0x2 ;  /* 0x00000029041b7211 */ /* 0x000fe200078e10ff */
[----:B------:R-:W5:Y:S01]  /*0de0*/  LDG.E.U16 R79, desc[UR4][R16.64] ;  /* 0x00000004104f7981 */ /* 0x000f62000c1e1500 */
[----:B------:R-:W-:-:S03]  /*0df0*/  LEA.HI.X.SX32 R19, R11, R2, 0x1, P0 ;  /* 0x000000020b137211 */ /* 0x000fc600000f0eff */
[C---:B------:R-:W-:Y:S01]  /*0e00*/  IMAD R11, R4.reuse, 0x4, R27 ;  /* 0x00000004040b7824 */ /* 0x040fe200078e021b */
[-C--:B------:R-:W-:Y:S01]  /*0e10*/  LEA.HI.X.SX32 R23, R29, R2.reuse, 0x1, P1 ;  /* 0x000000021d177211 */ /* 0x080fe200008f0eff */
[----:B------:R-:W5:Y:S01]  /*0e20*/  LDG.E.U16 R80, desc[UR4][R18.64] ;  /* 0x0000000412507981 */ /* 0x000f62000c1e1500 */
[-C--:B------:R-:W-:Y:S01]  /*0e30*/  LEA R20, P1, R37, R3.reuse, 0x1 ;  /* 0x0000000325147211 */ /* 0x080fe200078208ff */
[C---:B------:R-:W-:Y:S01]  /*0e40*/  IMAD R13, R4.reuse, 0x4, R11 ;  /* 0x00000004040d7824 */ /* 0x040fe200078e020b */
[-C--:B-1----:R-:W-:Y:S01]  /*0e50*/  LEA R14, P0, R25, R3.reuse, 0x1 ;  /* 0x00000003190e7211 */ /* 0x082fe200078008ff */
[----:B------:R0:W5:Y:S01]  /*0e60*/  LDG.E.U16 R78, desc[UR4][R22.64] ;  /* 0x00000004164e7981 */ /* 0x000162000c1e1500 */
[-C--:B------:R-:W-:Y:S01]  /*0e70*/  LEA.HI.X.SX32 R21, R37, R2.reuse, 0x1, P1 ;  /* 0x0000000225157211 */ /* 0x080fe200008f0eff */
[C---:B------:R-:W-:Y:S01]  /*0e80*/  IMAD R37, R4.reuse, 0x4, R13 ;  /* 0x0000000404257824 */ /* 0x040fe200078e020d */
[----:B------:R-:W-:Y:S02]  /*0e90*/  LEA.HI.X.SX32 R15, R25, R2, 0x1, P0 ;  /* 0x00000002190f7211 */ /* 0x000fe400000f0eff */
[----:B------:R-:W-:Y:S01]  /*0ea0*/  LEA R24, P1, R13, R3, 0x1 ;  /* 0x000000030d187211 */ /* 0x000fe200078208ff */
[----:B------:R-:W5:Y:S01]  /*0eb0*/  LDG.E.U16 R81, desc[UR4][R20.64] ;  /* 0x0000000414517981 */ /* 0x000f62000c1e1500 */
[----:B------:R-:W-:-:S02]  /*0ec0*/  LEA R29, R4, R37, 0x2 ;  /* 0x00000025041d7211 */ /* 0x000fc400078e10ff */
[CC--:B0-----:R-:W-:Y:S01]  /*0ed0*/  LEA R22, P0, R27.reuse, R3.reuse, 0x1 ;  /* 0x000000031b167211 */ /* 0x0c1fe200078008ff */
[----:B------:R0:W5:Y:S02]  /*0ee0*/  LDG.E.U16 R82, desc[UR4][R14.64] ;  /* 0x000000040e527981 */ /* 0x000164000c1e1500 */
[C---:B------:R-:W-:Y:S01]  /*0ef0*/  IMAD R43, R4.reuse, 0x4, R29 ;  /* 0x00000004042b7824 */ /* 0x040fe200078e021d */
[-C--:B------:R-:W-:Y:S02]  /*0f00*/  LEA.HI.X.SX32 R23, R27, R2.reuse, 0x1, P0 ;  /* 0x000000021b177211 */ /* 0x080fe400000f0eff */
[----:B------:R-:W-:Y:S01]  /*0f10*/  LEA R26, P0, R29, R3, 0x1 ;  /* 0x000000031d1a7211 */ /* 0x000fe200078008ff */
[----:B------:R-:W-:Y:S01]  /*0f20*/  IMAD R45, R4, 0x4, R43 ;  /* 0x00000004042d7824 */ /* 0x000fe200078e022b */
[-C--:B------:R-:W-:Y:S01]  /*0f30*/  LEA.HI.X.SX32 R25, R13, R2.reuse, 0x1, P1 ;  /* 0x000000020d197211 */ /* 0x080fe200008f0eff */
[----:B------:R1:W5:Y:S01]  /*0f40*/  LDG.E.U16 R83, desc[UR4][R22.64] ;  /* 0x0000000416537981 */ /* 0x000362000c1e1500 */
[----:B------:R-:W-:-:S02]  /*0f50*/  LEA.HI.X.SX32 R27, R29, R2, 0x1, P0 ;  /* 0x000000021d1b7211 */ /* 0x000fc400000f0eff */
[-C--:B------:R-:W-:Y:S01]  /*0f60*/  LEA R28, P1, R45, R3.reuse, 0x1 ;  /* 0x000000032d1c7211 */ /* 0x080fe200078208ff */
[----:B------:R2:W5:Y:S01]  /*0f70*/  LDG.E.U16 R84, desc[UR4][R24.64] ;  /* 0x0000000418547981 */ /* 0x000562000c1e1500 */
[-C--:B------:R-:W-:Y:S02]  /*0f80*/  LEA R12, P0, R33, R3.reuse, 0x1 ;  /* 0x00000003210c7211 */ /* 0x080fe400078008ff */
[-C--:B------:R-:W-:Y:S01]  /*0f90*/  LEA.HI.X.SX32 R29, R45, R2.reuse, 0x1, P1 ;  /* 0x000000022d1d7211 */ /* 0x080fe200008f0eff */
[----:B------:R-:W-:Y:S01]  /*0fa0*/  IMAD R4, R4, 0x4, R45 ;  /* 0x0000000404047824 */ /* 0x000fe200078e022d */
[-C--:B------:R-:W-:Y:S01]  /*0fb0*/  LEA.HI.X.SX32 R13, R33, R2.reuse, 0x1, P0 ;  /* 0x00000002210d7211 */ /* 0x080fe200000f0eff */
[----:B------:R-:W5:Y:S01]  /*0fc0*/  LDG.E.U16 R27, desc[UR4][R26.64] ;  /* 0x000000041a1b7981 */ /* 0x000f62000c1e1500 */
[-C--:B0-----:R-:W-:Y:S02]  /*0fd0*/  LEA R14, P1, R31, R3.reuse, 0x1 ;  /* 0x000000031f0e7211 */ /* 0x081fe400078208ff */
[----:B------:R-:W-:Y:S01]  /*0fe0*/  LEA R16, P0, R35, R3, 0x1 ;  /* 0x0000000323107211 */ /* 0x000fe200078008ff */
[----:B------:R-:W5:Y:S01]  /*0ff0*/  LDG.E.U16 R28, desc[UR4][R28.64] ;  /* 0x000000041c1c7981 */ /* 0x000f62000c1e1500 */
[----:B------:R-:W-:-:S02]  /*1000*/  LEA.HI.X.SX32 R15, R31, R2, 0x1, P1 ;  /* 0x000000021f0f7211 */ /* 0x000fc400008f0eff */
[-C--:B------:R-:W-:Y:S01]  /*1010*/  LEA.HI.X.SX32 R17, R35, R2.reuse, 0x1, P0 ;  /* 0x0000000223117211 */ /* 0x080fe200000f0eff */
[----:B------:R0:W5:Y:S01]  /*1020*/  LDG.E.U16 R31, desc[UR4][R12.64] ;  /* 0x000000040c1f7981 */ /* 0x000162000c1e1500 */
[-C--:B------:R-:W-:Y:S02]  /*1030*/  LEA R18, P1, R39, R3.reuse, 0x1 ;  /* 0x0000000327127211 */ /* 0x080fe400078208ff */
[-C--:B------:R-:W-:Y:S01]  /*1040*/  LEA R20, P0, R41, R3.reuse, 0x1 ;  /* 0x0000000329147211 */ /* 0x080fe200078008ff */
[----:B------:R3:W5:Y:S01]  /*1050*/  LDG.E.U16 R26, desc[UR4][R14.64] ;  /* 0x000000040e1a7981 */ /* 0x000762000c1e1500 */
[-C--:B------:R-:W-:Y:S02]  /*1060*/  LEA.HI.X.SX32 R19, R39, R2.reuse, 0x1, P1 ;  /* 0x0000000227137211 */ /* 0x080fe400008f0eff */
[----:B------:R-:W-:Y:S01]  /*1070*/  LEA.HI.X.SX32 R21, R41, R2, 0x1, P0 ;  /* 0x0000000229157211 */ /* 0x000fe200000f0eff */
[----:B------:R4:W5:Y:S01]  /*1080*/  LDG.E.U16 R16, desc[UR4][R16.64] ;  /* 0x0000000410107981 */ /* 0x000962000c1e1500 */
[----:B-1----:R-:W-:-:S02]  /*1090*/  LEA R22, P0, R11, R3, 0x1 ;  /* 0x000000030b167211 */ /* 0x002fc400078008ff */
[-C--:B--2---:R-:W-:Y:S01]  /*10a0*/  LEA R24, P1, R37, R3.reuse, 0x1 ;  /* 0x0000000325187211 */ /* 0x084fe200078208ff */
[----:B------:R-:W2:Y:S01]  /*10b0*/  LDG.E.U16 R18, desc[UR4][R18.64] ;  /* 0x0000000412127981 */ /* 0x000ea2000c1e1500 */
[-C--:B------:R-:W-:Y:S02]  /*10c0*/  LEA.HI.X.SX32 R23, R11, R2.reuse, 0x1, P0 ;  /* 0x000000020b177211 */ /* 0x080fe400000f0eff */
[-C--:B------:R-:W-:Y:S01]  /*10d0*/  LEA.HI.X.SX32 R25, R37, R2.reuse, 0x1, P1 ;  /* 0x0000000225197211 */ /* 0x080fe200008f0eff */
[----:B------:R-:W2:Y:S01]  /*10e0*/  LDG.E.U16 R20, desc[UR4][R20.64] ;  /* 0x0000000414147981 */ /* 0x000ea2000c1e1500 */
[CC--:B0-----:R-:W-:Y:S02]  /*10f0*/  LEA R12, P0, R43.reuse, R3.reuse, 0x1 ;  /* 0x000000032b0c7211 */ /* 0x0c1fe400078008ff */
[----:B---3--:R-:W-:Y:S01]  /*1100*/  LEA R14, P1, R4, R3, 0x1 ;  /* 0x00000003040e7211 */ /* 0x008fe200078208ff */
[----:B------:R-:W3:Y:S01]  /*1110*/  LDG.E.U16 R22, desc[UR4][R22.64] ;  /* 0x0000000416167981 */ /* 0x000ee2000c1e1500 */
[----:B------:R-:W-:-:S02]  /*1120*/  LEA.HI.X.SX32 R13, R43, R2, 0x1, P0 ;  /* 0x000000022b0d7211 */ /* 0x000fc400000f0eff */
[----:B------:R-:W-:Y:S02]  /*1130*/  LEA.HI.X.SX32 R15, R4, R2, 0x1, P1 ;  /* 0x00000002040f7211 */ /* 0x000fe400008f0eff */
[----:B------:R0:W2:Y:S04]  /*1140*/  LDG.E.U16 R2, desc[UR4][R24.64] ;  /* 0x0000000418027981 */ /* 0x0000a8000c1e1500 */
[----:B------:R-:W3:Y:S04]  /*1150*/  LDG.E.U16 R12, desc[UR4][R12.64] ;  /* 0x000000040c0c7981 */ /* 0x000ee8000c1e1500 */
[----:B------:R-:W3:Y:S01]  /*1160*/  LDG.E.U16 R14, desc[UR4][R14.64] ;  /* 0x000000040e0e7981 */ /* 0x000ee2000c1e1500 */
[----:B------:R-:W-:-:S02]  /*1170*/  LOP3.LUT R4, R155, 0xff, RZ, 0xc0, !PT ;  /* 0x000000ff9b047812 */ /* 0x000fc400078ec0ff */
[----:B------:R-:W-:Y:S02]  /*1180*/  LOP3.LUT R3, R155, 0xc0, RZ, 0xc0, !PT ;  /* 0x000000c09b037812 */ /* 0x000fe400078ec0ff */
[----:B----4-:R-:W-:Y:S02]  /*1190*/  MOV R17, 0x400 ;  /* 0x0000040000117802 */ /* 0x010fe40000000f00 */
[----:B------:R-:W-:Y:S02]  /*11a0*/  SHF.L.U32 R11, R4, 0x1, RZ ;  /* 0x00000001040b7819 */ /* 0x000fe400000006ff */
[----:B------:R-:W-:Y:S02]  /*11b0*/  SHF.R.U32.HI R86, RZ, 0x2, R3 ;  /* 0x00000002ff567819 */ /* 0x000fe40000011603 */
[----:B------:R-:W-:Y:S02]  /*11c0*/  LEA R157, R88, R17, 0x18 ;  /* 0x00000011589d7211 */ /* 0x000fe400078ec0ff */
[----:B------:R-:W-:-:S02]  /*11d0*/  LOP3.LUT R11, R11, R86, RZ, 0x3c, !PT ;  /* 0x000000560b0b7212 */ /* 0x000fc400078e3cff */
[----:B------:R-:W-:-:S03]  /*11e0*/  ISETP.GE.AND P0, PT, R152, 0x1, PT ;  /* 0x000000019800780c */ /* 0x000fc60003f06270 */
[C---:B------:R-:W-:Y:S01]  /*11f0*/  IMAD.IADD R17, R11.reuse, 0x1, R157 ;  /* 0x000000010b117824 */ /* 0x040fe200078e029d */
[----:B------:R-:W-:-:S04]  /*1200*/  LOP3.LUT R11, R11, 0x40, RZ, 0x3c, !PT ;  /* 0x000000400b0b7812 */ /* 0x000fc800078e3cff */
[----:B------:R1:W-:Y:S04]  /*1210*/  STS.U16 [R17+0x10400], R6 ;  /* 0x0104000611007388 */ /* 0x0003e80000000400 */
[----:B------:R4:W-:Y:S01]  /*1220*/  STS.U16 [R17+0x10000], R5 ;  /* 0x0100000511007388 */ /* 0x0009e20000000400 */
[----:B-1----:R-:W-:-:S03]  /*1230*/  IMAD.IADD R6, R157, 0x1, R11 ;  /* 0x000000019d067824 */ /* 0x002fc600078e020b */
[----:B------:R-:W-:Y:S01]  /*1240*/  STS.U16 [R17+0x10800], R9 ;  /* 0x0108000911007388 */ /* 0x000fe20000000400 */
[----:B----4-:R-:W-:-:S03]  /*1250*/  MOV R5, 0x3f800000 ;  /* 0x3f80000000057802 */ /* 0x010fc60000000f00 */
[----:B------:R-:W-:Y:S04]  /*1260*/  STS.U16 [R17+0x10c00], R30 ;  /* 0x010c001e11007388 */ /* 0x000fe80000000400 */
[----:B------:R1:W-:Y:S04]  /*1270*/  STS.U16 [R17+0x11000], R34 ;  /* 0x0110002211007388 */ /* 0x0003e80000000400 */
[----:B-----5:R4:W-:Y:S04]  /*1280*/  STS.U16 [R17+0x11400], R38 ;  /* 0x0114002611007388 */ /* 0x0209e80000000400 */
[----:B------:R5:W-:Y:S04]  /*1290*/  STS.U16 [R17+0x11800], R42 ;  /* 0x0118002a11007388 */ /* 0x000be80000000400 */
[----:B------:R-:W-:Y:S04]  /*12a0*/  STS.U16 [R17+0x11c00], R46 ;  /* 0x011c002e11007388 */ /* 0x000fe80000000400 */
[----:B------:R-:W-:Y:S04]  /*12b0*/  STS.U16 [R17+0x12000], R48 ;  /* 0x0120003011007388 */ /* 0x000fe80000000400 */
[----:B------:R-:W-:Y:S04]  /*12c0*/  STS.U16 [R17+0x12400], R50 ;  /* 0x0124003211007388 */ /* 0x000fe80000000400 */
[----:B------:R-:W-:Y:S04]  /*12d0*/  STS.U16 [R17+0x12800], R52 ;  /* 0x0128003411007388 */ /* 0x000fe80000000400 */
[----:B------:R-:W-:Y:S04]  /*12e0*/  STS.U16 [R17+0x12c00], R54 ;  /* 0x012c003611007388 */ /* 0x000fe80000000400 */
[----:B------:R-:W-:Y:S01]  /*12f0*/  STS.U16 [R17+0x13000], R56 ;  /* 0x0130003811007388 */ /* 0x000fe20000000400 */
[----:B0-----:R-:W-:-:S02]  /*1300*/  CS2R R24, SRZ ;  /* 0x0000000000187805 */ /* 0x001fc4000001ff00 */
[----:B-1----:R-:W-:Y:S01]  /*1310*/  CS2R R34, SRZ ;  /* 0x0000000000227805 */ /* 0x002fe2000001ff00 */
[----:B------:R0:W-:Y:S04]  /*1320*/  STL [R1+0xf0], R5 ;  /* 0x0000f00501007387 */ /* 0x0001e80000100800 */
[----:B------:R-:W-:Y:S01]  /*1330*/  STS.U16 [R17+0x13400], R58 ;  /* 0x0134003a11007388 */ /* 0x000fe20000000400 */
[----:B----4-:R-:W-:Y:S02]  /*1340*/  CS2R R38, SRZ ;  /* 0x0000000000267805 */ /* 0x010fe4000001ff00 */
[----:B-----5:R-:W-:Y:S02]  /*1350*/  CS2R R42, SRZ ;  /* 0x00000000002a7805 */ /* 0x020fe4000001ff00 */
[----:B------:R-:W-:-:S02]  /*1360*/  CS2R R86, SRZ ;  /* 0x0000000000567805 */ /* 0x000fc4000001ff00 */
[----:B0-----:R-:W-:Y:S01]  /*1370*/  LOP3.LUT R5, R155, 0x7f, RZ, 0xc0, !PT ;  /* 0x0000007f9b057812 */ /* 0x001fe200078ec0ff */
[----:B------:R-:W-:Y:S04]  /*1380*/  STS.U16 [R17+0x13800], R60 ;  /* 0x0138003c11007388 */ /* 0x000fe80000000400 */
        /* <DEDUP_REMOVED lines=10> */
[----:B------:R0:W-:Y:S04]  /*1430*/  STS.U16 [R17+0x15c00], R78 ;  /* 0x015c004e11007388 */ /* 0x0001e80000000400 */
[----:B------:R1:W-:Y:S04]  /*1440*/  STS.U16 [R17+0x16800], R81 ;  /* 0x0168005111007388 */ /* 0x0003e80000000400 */
[----:B------:R-:W-:Y:S04]  /*1450*/  STS.U16 [R17+0x16c00], R82 ;  /* 0x016c005211007388 */ /* 0x000fe80000000400 */
[----:B------:R4:W-:Y:S04]  /*1460*/  STS.U16 [R17+0x17000], R83 ;  /* 0x0170005311007388 */ /* 0x0009e80000000400 */
[----:B------:R5:W-:Y:S04]  /*1470*/  STS.U16 [R17+0x17400], R84 ;  /* 0x0174005411007388 */ /* 0x000be80000000400 */
[----:B------:R-:W-:Y:S04]  /*1480*/  STS.U16 [R17+0x17800], R27 ;  /* 0x0178001b11007388 */ /* 0x000fe80000000400 */
[----:B------:R5:W-:Y:S01]  /*1490*/  STS.U16 [R17+0x17c00], R28 ;  /* 0x017c001c11007388 */ /* 0x000be20000000400 */
[----:B0-----:R-:W-:-:S02]  /*14a0*/  CS2R R78, SRZ ;  /* 0x00000000004e7805 */ /* 0x001fc4000001ff00 */
[----:B-1----:R-:W-:Y:S02]  /*14b0*/  CS2R R80, SRZ ;  /* 0x0000000000507805 */ /* 0x002fe4000001ff00 */
[----:B----4-:R-:W-:Y:S01]  /*14c0*/  CS2R R82, SRZ ;  /* 0x0000000000527805 */ /* 0x010fe2000001ff00 */
[----:B------:R-:W-:Y:S01]  /*14d0*/  STS.U16 [R6+0x10200], R7 ;  /* 0x0102000706007388 */ /* 0x000fe20000000400 */
[----:B-----5:R-:W-:-:S03]  /*14e0*/  CS2R R84, SRZ ;  /* 0x0000000000547805 */ /* 0x020fc6000001ff00 */
[----:B------:R-:W-:Y:S01]  /*14f0*/  STS.U16 [R6+0x10600], R8 ;  /* 0x0106000806007388 */ /* 0x000fe20000000400 */
[----:B------:R-:W-:Y:S01]  /*1500*/  IMAD.MOV.U32 R17, RZ, RZ, -0x800000 ;  /* 0xff800000ff117424 */ /* 0x000fe200078e00ff */
[----:B------:R-:W-:Y:S02]  /*1510*/  CS2R R28, SRZ ;  /* 0x00000000001c7805 */ /* 0x000fe4000001ff00 */
[----:B------:R-:W-:Y:S04]  /*1520*/  STS.U16 [R6+0x10a00], R10 ;  /* 0x010a000a06007388 */ /* 0x000fe80000000400 */
[----:B------:R0:W-:Y:S04]  /*1530*/  STS.U16 [R6+0x10e00], R32 ;  /* 0x010e002006007388 */ /* 0x0001e80000000400 */
[----:B------:R1:W-:Y:S04]  /*1540*/  STS.U16 [R6+0x11200], R36 ;  /* 0x0112002406007388 */ /* 0x0003e80000000400 */
[----:B--2---:R2:W-:Y:S01]  /*1550*/  STS.U16 [R6+0x17600], R2 ;  /* 0x0176000206007388 */ /* 0x0045e20000000400 */
[----:B0-----:R-:W-:-:S02]  /*1560*/  CS2R R32, SRZ ;  /* 0x0000000000207805 */ /* 0x001fc4000001ff00 */
[----:B-1----:R-:W-:Y:S01]  /*1570*/  CS2R R36, SRZ ;  /* 0x0000000000247805 */ /* 0x002fe2000001ff00 */
[----:B------:R0:W-:Y:S01]  /*1580*/  STS.U16 [R6+0x11600], R40 ;  /* 0x0116002806007388 */ /* 0x0001e20000000400 */
[----:B--2---:R-:W-:-:S03]  /*1590*/  IMAD.MOV.U32 R2, RZ, RZ, 0x3f800000 ;  /* 0x3f800000ff027424 */ /* 0x004fc600078e00ff */
[----:B------:R1:W-:Y:S01]  /*15a0*/  STS.U16 [R6+0x11a00], R44 ;  /* 0x011a002c06007388 */ /* 0x0003e20000000400 */
[----:B0-----:R-:W-:-:S03]  /*15b0*/  CS2R R40, SRZ ;  /* 0x0000000000287805 */ /* 0x001fc6000001ff00 */
[----:B------:R0:W-:Y:S04]  /*15c0*/  STS.U16 [R6+0x11e00], R47 ;  /* 0x011e002f06007388 */ /* 0x0001e80000000400 */
[----:B------:R2:W-:Y:S01]  /*15d0*/  STS.U16 [R6+0x12200], R49 ;  /* 0x0122003106007388 */ /* 0x0005e20000000400 */
[----:B-1----:R-:W-:-:S03]  /*15e0*/  CS2R R44, SRZ ;  /* 0x00000000002c7805 */ /* 0x002fc6000001ff00 */
[----:B------:R1:W-:Y:S01]  /*15f0*/  STS.U16 [R6+0x12600], R51 ;  /* 0x0126003306007388 */ /* 0x0003e20000000400 */
[----:B0-----:R-:W-:-:S03]  /*1600*/  CS2R R46, SRZ ;  /* 0x00000000002e7805 */ /* 0x001fc6000001ff00 */
[----:B------:R0:W-:Y:S01]  /*1610*/  STS.U16 [R6+0x12a00], R53 ;  /* 0x012a003506007388 */ /* 0x0001e20000000400 */
[----:B--2---:R-:W-:-:S03]  /*1620*/  CS2R R48, SRZ ;  /* 0x0000000000307805 */ /* 0x004fc6000001ff00 */
        /* <DEDUP_REMOVED lines=30> */
[----:B------:R-:W-:Y:S01]  /*1810*/  STS.U16 [R6+0x16a00], R18 ;  /* 0x016a001206007388 */ /* 0x000fe20000000400 */
[----:B-1----:R-:W-:-:S03]  /*1820*/  CS2R R26, SRZ ;  /* 0x00000000001a7805 */ /* 0x002fc6000001ff00 */
[----:B------:R-:W-:Y:S01]  /*1830*/  STS.U16 [R6+0x16e00], R20 ;  /* 0x016e001406007388 */ /* 0x000fe20000000400 */
[----:B0-----:R-:W-:-:S03]  /*1840*/  IMAD.MOV.U32 R16, RZ, RZ, -0x800000 ;  /* 0xff800000ff107424 */ /* 0x001fc600078e00ff */
[----:B---3--:R-:W-:Y:S04]  /*1850*/  STS.U16 [R6+0x17200], R22 ;  /* 0x0172001606007388 */ /* 0x008fe80000000400 */
[----:B------:R-:W-:Y:S04]  /*1860*/  STS.U16 [R6+0x17a00], R12 ;  /* 0x017a000c06007388 */ /* 0x000fe80000000400 */
[----:B------:R0:W-:Y:S04]  /*1870*/  STS.U16 [R6+0x17e00], R14 ;  /* 0x017e000e06007388 */ /* 0x0001e80000000400 */
[----:B------:R1:W-:Y:S01]  /*1880*/  STL [R1+0x30], R2 ;  /* 0x0000300201007387 */ /* 0x0003e20000100800 */
[C---:B0-----:R-:W-:Y:S01]  /*1890*/  LOP3.LUT R6, R155.reuse, 0x80, RZ, 0xc0, !PT ;  /* 0x000000809b067812 */ /* 0x041fe200078ec0ff */
[----:B-1----:R-:W-:Y:S01]  /*18a0*/  IMAD.SHL.U32 R2, R155, 0x200, RZ ;  /* 0x000002009b027824 */ /* 0x002fe200078e00ff */
[----:B------:R-:W-:Y:S06]  /*18b0*/  @!P0 BRA `(.L_x_0) ;  /* 0x000000bc00988947 */ /* 0x000fec0003800000 */
[----:B------:R-:W-:Y:S01]  /*18c0*/  ISETP.NE.U32.AND P0, PT, R6, RZ, PT ;  /* 0x000000ff0600720c */ /* 0x000fe20003f05070 */
[----:B------:R-:W0:Y:S01]  /*18d0*/  LDC R9, c[0x0][0x258] ;  /* 0x00009600ff097b82 */ /* 0x000e220000000800 */
[----:B------:R-:W-:Y:S01]  /*18e0*/  SHF.R.U32.HI R6, RZ, 0x4, R157 ;  /* 0x00000004ff067819 */ /* 0x000fe2000001169d */
[----:B------:R-:W-:Y:S01]  /*18f0*/  UMOV UR57, 0x40000040 ;  /* 0x4000004000397882 */ /* 0x000fe20000000000 */
[----:B------:R-:W-:Y:S02]  /*1900*/  SHF.L.U32 R0, R0, 0x1, RZ ;  /* 0x0000000100007819 */ /* 0x000fe400000006ff */
[----:B------:R-:W-:Y:S02]  /*1910*/  SGXT.U32 R12, R6, 0xe ;  /* 0x0000000e060c781a */ /* 0x000fe40000000000 */
[----:B------:R-:W-:Y:S01]  /*1920*/  SEL R7, RZ, 0x90, !P0 ;  /* 0x00000090ff077807 */ /* 0x000fe20004000000 */
[----:B------:R-:W1:Y:S01]  /*1930*/  LDC.64 R14, c[0x0][0x250] ;  /* 0x00009400ff0e7b82 */ /* 0x000e620000000a00 */
[----:B------:R-:W-:Y:S01]  /*1940*/  IADD3 R6, P1, R12, 0x2, RZ ;  /* 0x000000020c067810 */ /* 0x000fe20007f3e0ff */
[----:B------:R-:W-:Y:S01]  /*1950*/  IMAD R3, R3, 0x100, R0 ;  /* 0x0000010003037824 */ /* 0x000fe200078e0200 */
[----:B------:R-:W-:-:S02]  /*1960*/  LOP3.LUT R7, R7, R0, RZ, 0x3c, !PT ;  /* 0x0000000007077212 */ /* 0x000fc400078e3cff */
[----:B------:R-:W-:Y:S02]  /*1970*/  IADD3 R0, R157, 0x10000, RZ ;  /* 0x000100009d007810 */ /* 0x000fe40007ffe0ff */
[----:B------:R-:W-:Y:S01]  /*1980*/  LOP3.LUT R2, R7, 0x8000, R2, 0xf8, !PT ;  /* 0x0000800007027812 */ /* 0x000fe200078ef802 */
[----:B------:R-:W2:Y:S01]  /*1990*/  LDC.64 R12, c[0x0][0x260] ;  /* 0x00009800ff0c7b82 */ /* 0x000ea20000000a00 */
[----:B------:R-:W-:Y:S02]  /*19a0*/  SHF.R.U32.HI R0, RZ, 0x4, R0 ;  /* 0x00000004ff007819 */ /* 0x000fe40000011600 */
[----:B------:R-:W-:Y:S02]  /*19b0*/  R2UR UR10, R6 ;  /* 0x00000000060a72ca */ /* 0x000fe400000e0000 */
[----:B------:R-:W-:Y:S02]  /*19c0*/  CS2R R6, SRZ ;  /* 0x0000000000067805 */ /* 0x000fe4000001ff00 */
[----:B------:R-:W-:Y:S01]  /*19d0*/  SGXT.U32 R0, R0, 0xe ;  /* 0x0000000e0000781a */ /* 0x000fe20000000000 */
[----:B------:R-:W3:Y:S01]  /*19e0*/  LDC.64 R10, c[0x0][0x218] ;  /* 0x00008600ff0a7b82 */ /* 0x000ee20000000a00 */
[----:B0-----:R-:W-:-:S02]  /*19f0*/  IMAD R4, R4, R9, RZ ;  /* 0x0000000904047224 */ /* 0x001fc400078e02ff */
[C---:B------:R-:W-:Y:S02]  /*1a00*/  R2UR UR56, R0.reuse ;  /* 0x00000000003872ca */ /* 0x040fe400000e0000 */
[----:B------:R-:W-:Y:S01]  /*1a10*/  IADD3 R0, P0, R0, 0x80, RZ ;  /* 0x0000008000007810 */ /* 0x000fe20007f1e0ff */
[C---:B------:R-:W-:Y:S01]  /*1a20*/  IMAD.SHL.U32 R152, R4.reuse, 0x2, RZ ;  /* 0x0000000204987824 */ /* 0x040fe200078e00ff */
[----:B------:R-:W-:Y:S01]  /*1a30*/  IADD3.X R7, R7, 0x40000040, RZ, P1, !PT ;  /* 0x4000004007077810 */ /* 0x000fe20000ffe4ff */
[----:B------:R-:W-:Y:S01]  /*1a40*/  IMAD.HI R4, R4, 0x2, RZ ;  /* 0x0000000204047827 */ /* 0x000fe200078e02ff */
[----:B------:R-:W-:Y:S01]  /*1a50*/  IADD3.X R6, R6, 0x40000040, RZ, P0, !PT ;  /* 0x4000004006067810 */ /* 0x000fe200007fe4ff */
[----:B------:R-:W0:Y:S01]  /*1a60*/  LDC R8, c[0x0][0x268] ;  /* 0x00009a00ff087b82 */ /* 0x000e220000000800 */
[----:B------:R-:W-:Y:S01]  /*1a70*/  R2UR UR8, R0 ;  /* 0x00000000000872ca */ /* 0x000fe200000e0000 */
[----:B-1----:R-:W-:Y:S01]  /*1a80*/  IMAD R14, R159, R14, RZ ;  /* 0x0000000e9f0e7224 */ /* 0x002fe200078e02ff */
[----:B------:R-:W-:Y:S01]  /*1a90*/  R2UR UR9, R6 ;  /* 0x00000000060972ca */ /* 0x000fe200000e0000 */
[----:B------:R-:W-:Y:S01]  /*1aa0*/  IMAD R9, R15, 0x56, RZ ;  /* 0x000000560f097824 */ /* 0x000fe200078e02ff */
[----:B------:R-:W-:Y:S01]  /*1ab0*/  R2UR UR11, R7 ;  /* 0x00000000070b72ca */ /* 0x000fe200000e0000 */
[----:B------:R-:W-:Y:S01]  /*1ac0*/  IMAD.SHL.U32 R153, R14, 0x2, RZ ;  /* 0x000000020e997824 */ /* 0x000fe200078e00ff */
[----:B--2---:R1:W-:Y:S01]  /*1ad0*/  STL [R1+0x4fc], R13 ;  /* 0x0004fc0d01007387 */ /* 0x0043e20000100800 */
[----:B------:R-:W-:Y:S01]  /*1ae0*/  IMAD.MOV.U32 R19, RZ, RZ, R12 ;  /* 0x000000ffff137224 */ /* 0x000fe200078e000c */
[----:B------:R-:W2:Y:S01]  /*1af0*/  LDC R16, c[0x0][0x268] ;  /* 0x00009a00ff107b82 */ /* 0x000ea20000000800 */
[----:B------:R-:W-:-:S02]  /*1b00*/  IMAD.MOV.U32 R17, RZ, RZ, R13 ;  /* 0x000000ffff117224 */ /* 0x000fc400078e000d */
[----:B------:R-:W-:Y:S01]  /*1b10*/  IMAD.HI R14, R14, 0x2, RZ ;  /* 0x000000020e0e7827 */ /* 0x000fe200078e02ff */
[----:B---3--:R-:W-:-:S03]  /*1b20*/  IADD3 R152, P0, P1, R152, R10, R153 ;  /* 0x0000000a98987210 */ /* 0x008fc6000791e099 */
[----:B------:R-:W-:Y:S01]  /*1b30*/  IMAD R0, R159, R19, RZ ;  /* 0x000000139f007224 */ /* 0x000fe200078e02ff */
[----:B-1----:R-:W1:Y:S01]  /*1b40*/  LDC.64 R12, c[0x0][0x220] ;  /* 0x00008800ff0c7b82 */ /* 0x002e620000000a00 */
[----:B------:R-:W-:Y:S01]  /*1b50*/  IMAD R7, R15, 0x54, RZ ;  /* 0x000000540f077824 */ /* 0x000fe200078e02ff */
[----:B------:R-:W-:Y:S01]  /*1b60*/  IADD3.X R153, R4, R11, R14, P0, P1 ;  /* 0x0000000b04997210 */ /* 0x000fe200007e240e */
[----:B------:R-:W-:Y:S01]  /*1b70*/  IMAD R4, R5, R17, RZ ;  /* 0x0000001105047224 */ /* 0x000fe200078e02ff */
[-C--:B------:R-:W-:Y:S01]  /*1b80*/  IADD3 RZ, P5, R9, R152.reuse, RZ ;  /* 0x0000009809ff7210 */ /* 0x080fe20007fbe0ff */
[C---:B------:R-:W-:Y:S01]  /*1b90*/  IMAD.SHL.U32 R11, R0.reuse, 0x2, RZ ;  /* 0x00000002000b7824 */ /* 0x040fe200078e00ff */
[----:B------:R-:W-:Y:S01]  /*1ba0*/  IADD3 RZ, P6, R7, R152, RZ ;  /* 0x0000009807ff7210 */ /* 0x000fe20007fde0ff */
[----:B------:R-:W-:Y:S01]  /*1bb0*/  IMAD.HI R0, R0, 0x2, RZ ;  /* 0x0000000200007827 */ /* 0x000fe200078e02ff */
[C---:B------:R-:W-:Y:S01]  /*1bc0*/  SHF.L.U32 R6, R4.reuse, 0x1, RZ ;  /* 0x0000000104067819 */ /* 0x040fe200000006ff */
[----:B------:R-:W3:Y:S01]  /*1bd0*/  LDC R10, c[0x0][0x268] ;  /* 0x00009a00ff0a7b82 */ /* 0x000ee20000000800 */
[----:B------:R-:W-:Y:S01]  /*1be0*/  UIADD3.64 UR6, UR10, 0x2, URZ ;  /* 0x000000020a067897 */ /* 0x000fe2000fffe03f */
[----:B------:R-:W-:Y:S01]  /*1bf0*/  IMAD.HI R4, R4, 0x2, RZ ;  /* 0x0000000204047827 */ /* 0x000fe200078e02ff */
[----:B------:R-:W-:-:S02]  /*1c00*/  UIADD3.64 UR6, UR10, 0x3fe, URZ ;  /* 0x000003fe0a067897 */ /* 0x000fc4000fffe03f */
[----:B------:R-:W-:Y:S01]  /*1c10*/  UIADD3.64 UR12, UR10, 0x4, URZ ;  /* 0x000000040a0c7897 */ /* 0x000fe2000fffe03f */
[C---:B------:R-:W-:Y:S01]  /*1c20*/  IMAD R5, R15.reuse, 0x52, RZ ;  /* 0x000000520f057824 */ /* 0x040fe200078e02ff */
[----:B------:R-:W-:Y:S01]  /*1c30*/  UIADD3.64 UR6, UR10, 0x1fe, URZ ;  /* 0x000001fe0a067897 */ /* 0x000fe2000fffe03f */
[----:B------:R-:W4:Y:S01]  /*1c40*/  LDC R14, c[0x0][0x268] ;  /* 0x00009a00ff0e7b82 */ /* 0x000f220000000800 */
[----:B------:R-:W-:Y:S01]  /*1c50*/  IMAD R7, R15, 0x5a, RZ ;  /* 0x0000005a0f077824 */ /* 0x000fe200078e02ff */
[----:B------:R-:W-:Y:S01]  /*1c60*/  UIADD3.64 UR12, UR10, 0x200, URZ ;  /* 0x000002000a0c7897 */ /* 0x000fe2000fffe03f */
[-C--:B------:R-:W-:Y:S01]  /*1c70*/  IADD3 RZ, P2, R5, R152.reuse, RZ ;  /* 0x0000009805ff7210 */ /* 0x080fe20007f5e0ff */
[----:B------:R-:W-:Y:S01]  /*1c80*/  IMAD R5, R15, 0x58, RZ ;  /* 0x000000580f057824 */ /* 0x000fe200078e02ff */
[----:B------:R-:W-:Y:S01]  /*1c90*/  UIADD3.64 UR6, UR10, 0x202, URZ ;  /* 0x000002020a067897 */ /* 0x000fe2000fffe03f */
[----:B------:R-:W-:Y:S01]  /*1ca0*/  IADD3 RZ, P0, R7, R152, RZ ;  /* 0x0000009807ff7210 */ /* 0x000fe20007f1e0ff */
[----:B------:R-:W-:Y:S01]  /*1cb0*/  IMAD R7, R15, 0x2a, RZ ;  /* 0x0000002a0f077824 */ /* 0x000fe200078e02ff */
[----:B-1----:R-:W-:Y:S01]  /*1cc0*/  IADD3 R6, P1, P3, R6, R12, R11 ;  /* 0x0000000c06067210 */ /* 0x002fe20007b3e00b */
[----:B------:R-:W1:Y:S01]  /*1cd0*/  LDC R18, c[0x0][0x268] ;  /* 0x00009a00ff127b82 */ /* 0x000e620000000800 */
[-C--:B------:R-:W-:Y:S01]  /*1ce0*/  IADD3 RZ, P4, R5, R152.reuse, RZ ;  /* 0x0000009805ff7210 */ /* 0x080fe20007f9e0ff */
[C---:B------:R-:W-:Y:S01]  /*1cf0*/  IMAD R5, R15.reuse, 0x29, RZ ;  /* 0x000000290f057824 */ /* 0x040fe200078e02ff */
[----:B------:R-:W-:Y:S01]  /*1d00*/  IADD3.X R0, R4, R13, R0, P1, P3 ;  /* 0x0000000d04007210 */ /* 0x000fe20000fe6400 */
[C---:B------:R-:W-:Y:S01]  /*1d10*/  IMAD R11, R15.reuse, 0x5e, RZ ;  /* 0x0000005e0f0b7824 */ /* 0x040fe200078e02ff */
[----:B------:R-:W-:Y:S01]  /*1d20*/  SHF.R.U32.HI R4, RZ, 0x7, R155 ;  /* 0x00000007ff047819 */ /* 0x000fe2000001169b */
[----:B------:R-:W-:Y:S01]  /*1d30*/  IMAD R9, R15, 0x5c, RZ ;  /* 0x0000005c0f097824 */ /* 0x000fe200078e02ff */
[-C--:B------:R-:W-:Y:S01]  /*1d40*/  LEA.HI.X.SX32 R175, R5, R153.reuse, 0x1, P2 ;  /* 0x0000009905af7211 */ /* 0x080fe200010f0eff */
[----:B------:R-:W5:Y:S01]  /*1d50*/  LDC R12, c[0x0][0x268] ;  /* 0x00009a00ff0c7b82 */ /* 0x000f620000000800 */
[----:B------:R-:W-:Y:S01]  /*1d60*/  SGXT.U32 R4, R4, 0x1 ;  /* 0x000000010404781a */ /* 0x000fe20000000000 */
[----:B------:R-:W-:Y:S01]  /*1d70*/  IMAD R13, R15, 0x62, RZ ;  /* 0x000000620f0d7824 */ /* 0x000fe200078e02ff */
[-C--:B------:R-:W-:Y:S01]  /*1d80*/  LEA.HI.X.SX32 R5, R7, R153.reuse, 0x1, P6 ;  /* 0x0000009907057211 */ /* 0x080fe200030f0eff */
[----:B------:R-:W-:Y:S01]  /*1d90*/  STL [R1+0xec], R175 ;  /* 0x0000ecaf01007387 */ /* 0x000fe20000100800 */
[----:B------:R-:W-:Y:S01]  /*1da0*/  IADD3 RZ, P3, R11, R152, RZ ;  /* 0x000000980bff7210 */ /* 0x000fe20007f7e0ff */
[----:B0-----:R-:W-:Y:S01]  /*1db0*/  IMAD R95, R4, R8, RZ ;  /* 0x00000008045f7224 */ /* 0x001fe200078e02ff */
[-C--:B------:R-:W-:Y:S01]  /*1dc0*/  IADD3 RZ, P1, R9, R152.reuse, RZ ;  /* 0x0000009809ff7210 */ /* 0x080fe20007f3e0ff */
[----:B------:R-:W0:Y:S01]  /*1dd0*/  LDC R4, c[0x0][0x268] ;  /* 0x00009a00ff047b82 */ /* 0x000e220000000800 */
[----:B------:R-:W-:Y:S01]  /*1de0*/  IMAD R11, R15, 0x60, RZ ;  /* 0x000000600f0b7824 */ /* 0x000fe200078e02ff */
[----:B------:R2:W-:Y:S01]  /*1df0*/  STL [R1+0xe4], R5 ;  /* 0x0000e40501007387 */ /* 0x0005e20000100800 */
[C---:B------:R-:W-:Y:S01]  /*1e00*/  IMAD R97, R8.reuse, 0x2, R95 ;  /* 0x0000000208617824 */ /* 0x040fe200078e025f */
[-C--:B------:R-:W-:Y:S01]  /*1e10*/  IADD3 RZ, P6, R13, R152.reuse, RZ ;  /* 0x000000980dff7210 */ /* 0x080fe20007fde0ff */
[----:B------:R-:W-:Y:S01]  /*1e20*/  IMAD R9, R15, 0x2b, RZ ;  /* 0x0000002b0f097824 */ /* 0x000fe200078e02ff */
[-C--:B------:R-:W-:Y:S01]  /*1e30*/  IADD3 RZ, P2, R11, R152.reuse, RZ ;  /* 0x000000980bff7210 */ /* 0x080fe20007f5e0ff */
[C---:B------:R-:W-:Y:S01]  /*1e40*/  IMAD R99, R8.reuse, 0x2, R97 ;  /* 0x0000000208637824 */ /* 0x040fe200078e0261 */
[----:B------:R-:W1:Y:S01]  /*1e50*/  LDC R20, c[0x0][0x268] ;  /* 0x00009a00ff147b82 */ /* 0x000e620000000800 */
[----:B------:R-:W-:Y:S01]  /*1e60*/  IMAD R7, R15, 0x2d, RZ ;  /* 0x0000002d0f077824 */ /* 0x000fe200078e02ff */
[-C--:B------:R-:W-:Y:S01]  /*1e70*/  LEA.HI.X.SX32 R9, R9, R153.reuse, 0x1, P5 ;  /* 0x0000009909097211 */ /* 0x080fe200028f0eff */
[C---:B------:R-:W-:Y:S01]  /*1e80*/  IMAD R101, R8.reuse, 0x2, R99 ;  /* 0x0000000208657824 */ /* 0x040fe200078e0263 */
[----:B------:R-:W-:Y:S01]  /*1e90*/  UIADD3.64 UR12, UR10, 0x204, URZ ;  /* 0x000002040a0c7897 */ /* 0x000fe2000fffe03f */
[----:B--2---:R-:W-:Y:S01]  /*1ea0*/  IMAD R5, R15, 0x2c, RZ ;  /* 0x0000002c0f057824 */ /* 0x004fe200078e02ff */
[----:B------:R-:W-:Y:S01]  /*1eb0*/  LEA.HI.X.SX32 R171, R7, R153, 0x1, P0 ;  /* 0x0000009907ab7211 */ /* 0x000fe200000f0eff */
[----:B------:R-:W-:Y:S01]  /*1ec0*/  IMAD R11, R15, 0x68, RZ ;  /* 0x000000680f0b7824 */ /* 0x000fe200078e02ff */
[C---:B------:R-:W-:Y:S01]  /*1ed0*/  LEA R105, R8.reuse, R101, 0x1 ;  /* 0x0000006508697211 */ /* 0x040fe200078e08ff */
[----:B------:R-:W2:Y:S01]  /*1ee0*/  LDC R22, c[0x0][0x268] ;  /* 0x00009a00ff167b82 */ /* 0x000ea20000000800 */
[-C--:B------:R-:W-:Y:S01]  /*1ef0*/  LEA.HI.X.SX32 R173, R5, R153.reuse, 0x1, P4 ;  /* 0x0000009905ad7211 */ /* 0x080fe200020f0eff */
[----:B------:R-:W-:Y:S01]  /*1f00*/  IMAD R5, R15, 0x2e, RZ ;  /* 0x0000002e0f057824 */ /* 0x000fe200078e02ff */
[----:B------:R3:W-:Y:S01]  /*1f10*/  STL [R1+0xdc], R9 ;  /* 0x0000dc0901007387 */ /* 0x0007e20000100800 */
[C---:B------:R-:W-:Y:S01]  /*1f20*/  IMAD R137, R8.reuse, 0x2, R105 ;  /* 0x0000000208897824 */ /* 0x040fe200078e0269 */
[-C--:B------:R-:W-:Y:S01]  /*1f30*/  IADD3 RZ, P0, R11, R152.reuse, RZ ;  /* 0x000000980bff7210 */ /* 0x080fe20007f1e0ff */
[----:B------:R-:W-:Y:S01]  /*1f40*/  IMAD R7, R15, 0x2f, RZ ;  /* 0x0000002f0f077824 */ /* 0x000fe200078e02ff */
[-C--:B------:R-:W-:Y:S01]  /*1f50*/  LEA.HI.X.SX32 R169, R5, R153.reuse, 0x1, P1 ;  /* 0x0000009905a97211 */ /* 0x080fe200008f0eff */
[C---:B------:R-:W-:Y:S01]  /*1f60*/  IMAD R139, R8.reuse, 0x2, R137 ;  /* 0x00000002088b7824 */ /* 0x040fe200078e0289 */
[----:B------:R-:W2:Y:S01]  /*1f70*/  LDC R24, c[0x0][0x268] ;  /* 0x00009a00ff187b82 */ /* 0x000ea20000000800 */
[----:B------:R-:W-:Y:S01]  /*1f80*/  IMAD R11, R15, 0x6c, RZ ;  /* 0x0000006c0f0b7824 */ /* 0x000fe200078e02ff */
[----:B------:R-:W-:Y:S01]  /*1f90*/  LEA.HI.X.SX32 R163, R7, R153, 0x1, P3 ;  /* 0x0000009907a37211 */ /* 0x000fe200018f0eff */
[C---:B------:R-:W-:Y:S01]  /*1fa0*/  IMAD R141, R8.reuse, 0x2, R139 ;  /* 0x00000002088d7824 */ /* 0x040fe200078e028b */
[----:B------:R-:W-:Y:S01]  /*1fb0*/  STL [R1+0xd4], R173 ;  /* 0x0000d4ad01007387 */ /* 0x000fe20000100800 */
[----:B---3--:R-:W-:Y:S01]  /*1fc0*/  IMAD R9, R15, 0x66, RZ ;  /* 0x000000660f097824 */ /* 0x008fe200078e02ff */
[-C--:B------:R-:W-:Y:S01]  /*1fd0*/  IADD3 RZ, P3, R11, R152.reuse, RZ ;  /* 0x000000980bff7210 */ /* 0x080fe20007f7e0ff */
[C---:B------:R-:W-:Y:S01]  /*1fe0*/  IMAD R5, R15.reuse, 0x30, RZ ;  /* 0x000000300f057824 */ /* 0x040fe200078e02ff */
[C---:B------:R-:W-:Y:S01]  /*1ff0*/  LEA R143, R8.reuse, R141, 0x1 ;  /* 0x0000008d088f7211 */ /* 0x040fe200078e08ff */
[----:B------:R-:W3:Y:S01]  /*2000*/  LDC R26, c[0x0][0x268] ;  /* 0x00009a00ff1a7b82 */ /* 0x000ee20000000800 */
[----:B------:R-:W-:Y:S01]  /*2010*/  IMAD R17, R15, 0x64, RZ ;  /* 0x000000640f117824 */ /* 0x000fe200078e02ff */
[-C--:B------:R-:W-:Y:S01]  /*2020*/  IADD3 RZ, P4, R9, R152.reuse, RZ ;  /* 0x0000009809ff7210 */ /* 0x080fe20007f9e0ff */
[----:B------:R-:W-:Y:S01]  /*2030*/  IMAD R9, R15, 0x6a, RZ ;  /* 0x0000006a0f097824 */ /* 0x000fe200078e02ff */
[-C--:B------:R-:W-:Y:S01]  /*2040*/  LEA.HI.X.SX32 R11, R5, R153.reuse, 0x1, P2 ;  /* 0x00000099050b7211 */ /* 0x080fe200010f0eff */
[C---:B------:R-:W-:Y:S01]  /*2050*/  IMAD R145, R8.reuse, 0x2, R143 ;  /* 0x0000000208917824 */ /* 0x040fe200078e028f */
[-C--:B------:R-:W-:Y:S01]  /*2060*/  IADD3 RZ, P5, R17, R152.reuse, RZ ;  /* 0x0000009811ff7210 */ /* 0x080fe20007fbe0ff */
[----:B------:R-:W-:Y:S01]  /*2070*/  IMAD R5, R15, 0x31, RZ ;  /* 0x000000310f057824 */ /* 0x000fe200078e02ff */
[----:B------:R-:W3:Y:S01]  /*2080*/  LDC R28, c[0x0][0x268] ;  /* 0x00009a00ff1c7b82 */ /* 0x000ee20000000800 */
[C---:B------:R-:W-:Y:S01]  /*2090*/  IMAD R147, R8.reuse, 0x2, R145 ;  /* 0x0000000208937824 */ /* 0x040fe200078e0291 */
[-C--:B------:R-:W-:Y:S01]  /*20a0*/  IADD3 RZ, P1, R9, R152.reuse, RZ ;  /* 0x0000009809ff7210 */ /* 0x080fe20007f3e0ff */
[----:B------:R-:W-:Y:S01]  /*20b0*/  IMAD R7, R15, 0x32, RZ ;  /* 0x000000320f077824 */ /* 0x000fe200078e02ff */
[-C--:B------:R-:W-:Y:S01]  /*20c0*/  LEA.HI.X.SX32 R23, R5, R153.reuse, 0x1, P6 ;  /* 0x0000009905177211 */ /* 0x080fe200030f0eff */
[C---:B------:R-:W-:Y:S01]  /*20d0*/  IMAD R149, R8.reuse, 0x2, R147 ;  /* 0x0000000208957824 */ /* 0x040fe200078e0293 */
[----:B------:R-:W-:Y:S01]  /*20e0*/  STL [R1+0xcc], R171 ;  /* 0x0000ccab01007387 */ /* 0x000fe20000100800 */
[----:B------:R-:W-:Y:S01]  /*20f0*/  IMAD R9, R15, 0x6e, RZ ;  /* 0x0000006e0f097824 */ /* 0x000fe200078e02ff */
[----:B------:R-:W3:Y:S01]  /*2100*/  LDC R30, c[0x0][0x268] ;  /* 0x00009a00ff1e7b82 */ /* 0x000ee20000000800 */
[----:B------:R-:W-:Y:S01]  /*2110*/  LEA.HI.X.SX32 R21, R7, R153, 0x1, P5 ;  /* 0x0000009907157211 */ /* 0x000fe200028f0eff */
[C---:B------:R-:W-:Y:S01]  /*2120*/  IMAD R5, R15.reuse, 0x33, RZ ;  /* 0x000000330f057824 */ /* 0x040fe200078e02ff */
[C---:B------:R-:W-:Y:S01]  /*2130*/  LEA R151, R8.reuse, R149, 0x1 ;  /* 0x0000009508977211 */ /* 0x040fe200078e08ff */
[----:B------:R-:W-:Y:S01]  /*2140*/  IMAD R7, R15, 0x34, RZ ;  /* 0x000000340f077824 */ /* 0x000fe200078e02ff */
[-C--:B------:R-:W-:Y:S01]  /*2150*/  IADD3 RZ, P2, R9, R152.reuse, RZ ;  /* 0x0000009809ff7210 */ /* 0x080fe20007f5e0ff */
[----:B------:R-:W-:Y:S01]  /*2160*/  STL [R1+0xc4], R169 ;  /* 0x0000c4a901007387 */ /* 0x000fe20000100800 */
[----:B------:R-:W-:Y:S01]  /*2170*/  IMAD R9, R15, 0x70, RZ ;  /* 0x000000700f097824 */ /* 0x000fe200078e02ff */
[----:B------:R-:W3:Y:S01]  /*2180*/  LDC R32, c[0x0][0x268] ;  /* 0x00009a00ff207b82 */ /* 0x000ee20000000800 */
[C---:B------:R-:W-:Y:S01]  /*2190*/  IMAD R155, R8.reuse, 0x2, R151 ;  /* 0x00000002089b7824 */ /* 0x040fe200078e0297 */
[-C--:B------:R-:W-:Y:S01]  /*21a0*/  LEA.HI.X.SX32 R19, R5, R153.reuse, 0x1, P4 ;  /* 0x0000009905137211 */ /* 0x080fe200020f0eff */
[----:B------:R-:W-:Y:S01]  /*21b0*/  STL [R1+0xbc], R163 ;  /* 0x0000bca301007387 */ /* 0x000fe20000100800 */
[-C--:B------:R-:W-:Y:S01]  /*21c0*/  LEA.HI.X.SX32 R17, R7, R153.reuse, 0x1, P0 ;  /* 0x0000009907117211 */ /* 0x080fe200000f0eff */
[----:B------:R-:W-:Y:S01]  /*21d0*/  IMAD R35, R8, 0x2, R155 ;  /* 0x0000000208237824 */ /* 0x000fe200078e029b */
[-C--:B------:R-:W-:Y:S01]  /*21e0*/  IADD3 RZ, P6, R9, R152.reuse, RZ ;  /* 0x0000009809ff7210 */ /* 0x080fe20007fde0ff */
[C---:B------:R-:W-:Y:S01]  /*21f0*/  IMAD R5, R15.reuse, 0x35, RZ ;  /* 0x000000350f057824 */ /* 0x040fe200078e02ff */
[----:B------:R-:W3:Y:S01]  /*2200*/  LDC R34, c[0x0][0x268] ;  /* 0x00009a00ff227b82 */ /* 0x000ee20000000800 */
[----:B0-----:R-:W-:Y:S01]  /*2210*/  IMAD R89, R4, 0x2, R35 ;  /* 0x0000000204597824 */ /* 0x001fe200078e0223 */
[----:B------:R0:W-:Y:S01]  /*2220*/  STL [R1+0xb4], R11 ;  /* 0x0000b40b01007387 */ /* 0x0001e20000100800 */
[----:B------:R-:W-:Y:S01]  /*2230*/  IMAD R7, R15, 0x36, RZ ;  /* 0x000000360f077824 */ /* 0x000fe200078e02ff */
[----:B------:R-:W-:Y:S01]  /*2240*/  LEA.HI.X.SX32 R13, R5, R153, 0x1, P1 ;  /* 0x00000099050d7211 */ /* 0x000fe200008f0eff */
[C---:B------:R-:W-:Y:S01]  /*2250*/  IMAD R41, R15.reuse, 0x37, RZ ;  /* 0x000000370f297824 */ /* 0x040fe200078e02ff */
[----:B------:R-:W-:Y:S01]  /*2260*/  LEA R91, R10, R89, 0x1 ;  /* 0x000000590a5b7211 */ /* 0x000fe200078e08ff */
[----:B------:R-:W-:Y:S01]  /*2270*/  IMAD R47, R15, 0x38, RZ ;  /* 0x000000380f2f7824 */ /* 0x000fe200078e02ff */
[----:B------:R-:W3:Y:S01]  /*2280*/  LDC R38, c[0x0][0x268] ;  /* 0x00009a00ff267b82 */ /* 0x000ee20000000800 */
[----:B------:R-:W-:Y:S01]  /*2290*/  STL [R1+0xac], R23 ;  /* 0x0000ac1701007387 */ /* 0x000fe20000100800 */
[-C--:B------:R-:W-:Y:S01]  /*22a0*/  LEA.HI.X.SX32 R5, R7, R153.reuse, 0x1, P3 ;  /* 0x0000009907057211 */ /* 0x080fe200018f0eff */
[----:B-----5:R-:W-:Y:S01]  /*22b0*/  IMAD R87, R12, 0x2, R91 ;  /* 0x000000020c577824 */ /* 0x020fe200078e025b */
[-C--:B------:R-:W-:Y:S01]  /*22c0*/  LEA.HI.X.SX32 R161, R41, R153.reuse, 0x1, P2 ;  /* 0x0000009929a17211 */ /* 0x080fe200010f0eff */
[C---:B0-----:R-:W-:Y:S01]  /*22d0*/  IMAD R11, R15.reuse, 0x72, RZ ;  /* 0x000000720f0b7824 */ /* 0x041fe200078e02ff */
[----:B------:R0:W-:Y:S01]  /*22e0*/  STL [R1+0xa4], R21 ;  /* 0x0000a41501007387 */ /* 0x0001e20000100800 */
[----:B----4-:R-:W-:Y:S01]  /*22f0*/  IMAD R133, R14, 0x2, R87 ;  /* 0x000000020e857824 */ /* 0x010fe200078e0257 */
[----:B------:R-:W4:Y:S01]  /*2300*/  LDC R40, c[0x0][0x268] ;  /* 0x00009a00ff287b82 */ /* 0x000f220000000800 */
[----:B------:R-:W-:Y:S01]  /*2310*/  IMAD R93, R15, 0x39, RZ ;  /* 0x000000390f5d7824 */ /* 0x000fe200078e02ff */
[----:B------:R-:W-:Y:S01]  /*2320*/  IADD3 RZ, P5, R11, R152, RZ ;  /* 0x000000980bff7210 */ /* 0x000fe20007fbe0ff */
[----:B------:R-:W-:Y:S01]  /*2330*/  IMAD R135, R16, 0x2, R133 ;  /* 0x0000000210877824 */ /* 0x000fe200078e0285 */
[----:B------:R-:W-:Y:S01]  /*2340*/  STL [R1+0x9c], R19 ;  /* 0x00009c1301007387 */ /* 0x000fe20000100800 */
[-C--:B------:R-:W-:Y:S01]  /*2350*/  LEA R162, P2, R95, R6.reuse, 0x1 ;  /* 0x000000065fa27211 */ /* 0x080fe200078408ff */
[----:B------:R-:W-:Y:S01]  /*2360*/  IMAD R11, R15, 0x76, RZ ;  /* 0x000000760f0b7824 */ /* 0x000fe200078e02ff */
[----:B------:R-:W-:Y:S01]  /*2370*/  LEA.HI.X.SX32 R167, R47, R153, 0x1, P6 ;  /* 0x000000992fa77211 */ /* 0x000fe200030f0eff */
[----:B------:R-:W5:Y:S01]  /*2380*/  LDC R44, c[0x0][0x268] ;  /* 0x00009a00ff2c7b82 */ /* 0x000f620000000800 */
[----:B-1----:R-:W-:Y:S01]  /*2390*/  LEA R29, R18, R135, 0x1 ;  /* 0x00000087121d7211 */ /* 0x002fe200078e08ff */
[----:B------:R-:W-:Y:S01]  /*23a0*/  STL [R1+0x94], R17 ;  /* 0x0000941101007387 */ /* 0x000fe20000100800 */
[----:B------:R-:W-:Y:S01]  /*23b0*/  LEA R160, P6, R97, R6, 0x1 ;  /* 0x0000000661a07211 */ /* 0x000fe200078c08ff */
[----:B------:R-:W-:Y:S01]  /*23c0*/  IMAD R9, R15, 0x74, RZ ;  /* 0x000000740f097824 */ /* 0x000fe200078e02ff */
[----:B------:R-:W-:Y:S01]  /*23d0*/  LEA.HI.X.SX32 R165, R93, R153, 0x1, P5 ;  /* 0x000000995da57211 */ /* 0x000fe200028f0eff */
[----:B------:R-:W-:Y:S01]  /*23e0*/  IMAD R83, R20, 0x2, R29 ;  /* 0x0000000214537824 */ /* 0x000fe200078e021d */
[----:B------:R-:W-:Y:S01]  /*23f0*/  STL [R1+0x8c], R13 ;  /* 0x00008c0d01007387 */ /* 0x000fe20000100800 */
[----:B------:R-:W1:Y:S01]  /*2400*/  LDC R46, c[0x0][0x268] ;  /* 0x00009a00ff2e7b82 */ /* 0x000e620000000800 */
[----:B------:R-:W-:Y:S01]  /*2410*/  LEA.HI.X.SX32 R163, R95, R0, 0x1, P2 ;  /* 0x000000005fa37211 */ /* 0x000fe200010f0eff */
[----:B--2---:R-:W-:Y:S01]  /*2420*/  IMAD R85, R22, 0x2, R83 ;  /* 0x0000000216557824 */ /* 0x004fe200078e0253 */
[----:B------:R-:W-:Y:S01]  /*2430*/  STL [R1+0x84], R5 ;  /* 0x0000840501007387 */ /* 0x000fe20000100800 */
[----:B------:R-:W-:Y:S01]  /*2440*/  LEA R164, P2, R99, R6, 0x1 ;  /* 0x0000000663a47211 */ /* 0x000fe200078408ff */
[----:B0-----:R-:W-:Y:S01]  /*2450*/  IMAD R21, R15, 0x7e, RZ ;  /* 0x0000007e0f157824 */ /* 0x001fe200078e02ff */
[-C--:B------:R-:W-:Y:S01]  /*2460*/  IADD3 RZ, P0, R11, R152.reuse, RZ ;  /* 0x000000980bff7210 */ /* 0x080fe20007f1e0ff */
[----:B------:R-:W-:Y:S01]  /*2470*/  IMAD R79, R24, 0x2, R85 ;  /* 0x00000002184f7824 */ /* 0x000fe200078e0255 */
[----:B------:R-:W0:Y:S01]  /*2480*/  LDC R50, c[0x0][0x268] ;  /* 0x00009a00ff327b82 */ /* 0x000e220000000800 */
[----:B------:R2:W-:Y:S01]  /*2490*/  STL [R1+0x7c], R161 ;  /* 0x00007ca101007387 */ /* 0x0005e20000100800 */
[----:B------:R-:W-:Y:S01]  /*24a0*/  IMAD R11, R15, 0x7a, RZ ;  /* 0x0000007a0f0b7824 */ /* 0x000fe200078e02ff */
[-C--:B------:R-:W-:Y:S01]  /*24b0*/  IADD3 RZ, P4, R9, R152.reuse, RZ ;  /* 0x0000009809ff7210 */ /* 0x080fe20007f9e0ff */
[----:B------:R-:W-:Y:S01]  /*24c0*/  IMAD R9, R15, 0x78, RZ ;  /* 0x000000780f097824 */ /* 0x000fe200078e02ff */
[----:B---3--:R-:W-:Y:S01]  /*24d0*/  LEA R81, R26, R79, 0x1 ;  /* 0x0000004f1a517211 */ /* 0x008fe200078e08ff */
[----:B------:R-:W-:Y:S01]  /*24e0*/  STL [R1+0x74], R167 ;  /* 0x000074a701007387 */ /* 0x000fe20000100800 */
[-C--:B------:R-:W-:Y:S01]  /*24f0*/  IADD3 RZ, P3, R11, R152.reuse, RZ ;  /* 0x000000980bff7210 */ /* 0x080fe20007f7e0ff */
[----:B------:R-:W3:Y:S01]  /*2500*/  LDC R52, c[0x0][0x268] ;  /* 0x00009a00ff347b82 */ /* 0x000ee20000000800 */
[----:B------:R-:W-:Y:S01]  /*2510*/  IADD3 RZ, P1, R9, R152, RZ ;  /* 0x0000009809ff7210 */ /* 0x000fe20007f3e0ff */
[----:B------:R-:W-:Y:S01]  /*2520*/  IMAD R131, R28, 0x2, R81 ;  /* 0x000000021c837824 */ /* 0x000fe200078e0251 */
[-C--:B--2---:R-:W-:Y:S01]  /*2530*/  LEA.HI.X.SX32 R161, R97, R0.reuse, 0x1, P6 ;  /* 0x0000000061a17211 */ /* 0x084fe200030f0eff */
[----:B------:R2:W-:Y:S01]  /*2540*/  STL [R1+0x6c], R165 ;  /* 0x00006ca501007387 */ /* 0x0005e20000100800 */
[----:B------:R-:W-:Y:S01]  /*2550*/  IMAD R22, R15, 0x7c, RZ ;  /* 0x0000007c0f167824 */ /* 0x000fe200078e02ff */
[----:B------:R-:W-:Y:S01]  /*2560*/  UIADD3.64 UR6, UR10, 0x5fe, URZ ;  /* 0x000005fe0a067897 */ /* 0x000fe2000fffe03f */
[----:B------:R-:W-:Y:S01]  /*2570*/  IMAD R77, R30, 0x2, R131 ;  /* 0x000000021e4d7824 */ /* 0x000fe200078e0283 */
[----:B------:R-:W3:Y:S01]  /*2580*/  LDC R56, c[0x0][0x268] ;  /* 0x00009a00ff387b82 */ /* 0x000ee20000000800 */
[----:B------:R4:W-:Y:S01]  /*2590*/  STL.64 [R1+0x4f0], R162 ;  /* 0x0004f0a201007387 */ /* 0x0009e20000100a00 */
[----:B------:R-:W-:Y:S01]  /*25a0*/  UIADD3.64 UR12, UR10, 0x600, URZ ;  /* 0x000006000a0c7897 */ /* 0x000fe2000fffe03f */
[----:B------:R-:W-:Y:S01]  /*25b0*/  IMAD R127, R32, 0x2, R77 ;  /* 0x00000002207f7824 */ /* 0x000fe200078e024d */
[----:B------:R-:W-:Y:S01]  /*25c0*/  UIADD3.64 UR6, UR10, 0x602, URZ ;  /* 0x000006020a067897 */ /* 0x000fe2000fffe03f */
[----:B------:R5:W-:Y:S01]  /*25d0*/  STL.64 [R1+0x4e8], R160 ;  /* 0x0004e8a001007387 */ /* 0x000be20000100a00 */
[----:B--2---:R-:W-:Y:S01]  /*25e0*/  LEA.HI.X.SX32 R165, R99, R0, 0x1, P2 ;  /* 0x0000000063a57211 */ /* 0x004fe200010f0eff */
[----:B------:R-:W-:Y:S01]  /*25f0*/  UIADD3.64 UR12, UR10, 0x604, URZ ;  /* 0x000006040a0c7897 */ /* 0x000fe2000fffe03f */
[----:B------:R-:W-:Y:S01]  /*2600*/  LEA R129, R34, R127, 0x1 ;  /* 0x0000007f22817211 */ /* 0x000fe200078e08ff */
[----:B------:R-:W2:Y:S01]  /*2610*/  LDC R58, c[0x0][0x268] ;  /* 0x00009a00ff3a7b82 */ /* 0x000ea20000000800 */
[----:B------:R-:W-:Y:S01]  /*2620*/  UIADD3.64 UR6, UR10, 0x9fe, URZ ;  /* 0x000009fe0a067897 */ /* 0x000fe2000fffe03f */
[----:B------:R1:W-:Y:S01]  /*2630*/  STL.64 [R1+0x4e0], R164 ;  /* 0x0004e0a401007387 */ /* 0x0003e20000100a00 */
[----:B------:R-:W-:Y:S01]  /*2640*/  UIADD3.64 UR12, UR10, 0xa00, URZ ;  /* 0x00000a000a0c7897 */ /* 0x000fe2000fffe03f */
[----:B------:R-:W-:Y:S01]  /*2650*/  IMAD R73, R38, 0x2, R129 ;  /* 0x0000000226497824 */ /* 0x000fe200078e0281 */
[----:B----4-:R-:W-:Y:S01]  /*2660*/  LEA R162, P5, R101, R6, 0x1 ;  /* 0x0000000665a27211 */ /* 0x010fe200078a08ff */
[----:B------:R-:W-:-:S02]  /*2670*/  UIADD3.64 UR6, UR10, 0xa02, URZ ;  /* 0x00000a020a067897 */ /* 0x000fc4000fffe03f */
[----:B------:R-:W-:Y:S01]  /*2680*/  IMAD R75, R40, 0x2, R73 ;  /* 0x00000002284b7824 */ /* 0x000fe200078e0249 */
[----:B------:R-:W4:Y:S01]  /*2690*/  LDC R62, c[0x0][0x268] ;  /* 0x00009a00ff3e7b82 */ /* 0x000f220000000800 */
[----:B-----5:R-:W-:Y:S01]  /*26a0*/  LEA R160, P6, R105, R6, 0x1 ;  /* 0x0000000669a07211 */ /* 0x020fe200078c08ff */
[----:B------:R-:W-:Y:S01]  /*26b0*/  UIADD3.64 UR16, UR10, 0xa04, URZ ;  /* 0x00000a040a107897 */ /* 0x000fe2000fffe03f */
[----:B------:R-:W-:Y:S01]  /*26c0*/  IMAD R125, R44, 0x2, R75 ;  /* 0x000000022c7d7824 */ /* 0x000fe200078e024b */
[-C--:B------:R-:W-:Y:S01]  /*26d0*/  LEA.HI.X.SX32 R163, R101, R0.reuse, 0x1, P5 ;  /* 0x0000000065a37211 */ /* 0x080fe200028f0eff */
[----:B------:R-:W-:Y:S01]  /*26e0*/  UIADD3.64 UR6, UR10, 0xdfe, URZ ;  /* 0x00000dfe0a067897 */ /* 0x000fe2000fffe03f */
[----:B------:R-:W-:Y:S01]  /*26f0*/  LEA.HI.X.SX32 R161, R105, R0, 0x1, P6 ;  /* 0x0000000069a17211 */ /* 0x000fe200030f0eff */
[----:B------:R-:W-:Y:S01]  /*2700*/  UIADD3.64 UR12, UR10, 0xe00, URZ ;  /* 0x00000e000a0c7897 */ /* 0x000fe2000fffe03f */
[----:B-1----:R-:W-:Y:S01]  /*2710*/  LEA R69, R46, R125, 0x1 ;  /* 0x0000007d2e457211 */ /* 0x002fe200078e08ff */
[----:B------:R-:W1:Y:S01]  /*2720*/  LDC R64, c[0x0][0x268] ;  /* 0x00009a00ff407b82 */ /* 0x000e620000000800 */
[C---:B------:R-:W-:Y:S01]  /*2730*/  LEA R164, P2, R137.reuse, R6, 0x1 ;  /* 0x0000000689a47211 */ /* 0x040fe200078408ff */
[----:B------:R5:W-:Y:S01]  /*2740*/  STL.64 [R1+0x4d8], R162 ;  /* 0x0004d8a201007387 */ /* 0x000be20000100a00 */
[----:B------:R-:W-:Y:S01]  /*2750*/  UIADD3.64 UR16, UR10, 0xe02, URZ ;  /* 0x00000e020a107897 */ /* 0x000fe2000fffe03f */
[----:B0-----:R-:W-:Y:S01]  /*2760*/  IMAD R65, R50, 0x2, R69 ;  /* 0x0000000232417824 */ /* 0x001fe200078e0245 */
[----:B------:R-:W-:Y:S01]  /*2770*/  LEA.HI.X.SX32 R165, R137, R0, 0x1, P2 ;  /* 0x0000000089a57211 */ /* 0x000fe200010f0eff */
[----:B------:R0:W-:Y:S01]  /*2780*/  STL.64 [R1+0x4d0], R160 ;  /* 0x0004d0a001007387 */ /* 0x0001e20000100a00 */
[----:B------:R-:W-:Y:S01]  /*2790*/  UIADD3.64 UR6, UR10, 0xe04, URZ ;  /* 0x00000e040a067897 */ /* 0x000fe2000fffe03f */
[----:B------:R-:W1:Y:S01]  /*27a0*/  LDC R106, c[0x0][0x268] ;  /* 0x00009a00ff6a7b82 */ /* 0x000e620000000800 */
[----:B---3--:R-:W-:Y:S01]  /*27b0*/  IMAD R123, R52, 0x2, R65 ;  /* 0x00000002347b7824 */ /* 0x008fe200078e0241 */
[----:B------:R3:W-:Y:S01]  /*27c0*/  STL.64 [R1+0x4c8], R164 ;  /* 0x0004c8a401007387 */ /* 0x0007e20000100a00 */
[----:B------:R-:W-:-:S02]  /*27d0*/  UIADD3.64 UR12, UR8, 0x80, URZ ;  /* 0x00000080080c7897 */ /* 0x000fc4000fffe03f */
[----:B------:R-:W-:Y:S01]  /*27e0*/  IMAD R67, R56, 0x2, R123 ;  /* 0x0000000238437824 */ /* 0x000fe200078e027b */
[-C--:B-----5:R-:W-:Y:S01]  /*27f0*/  LEA R162, P5, R139, R6.reuse, 0x1 ;  /* 0x000000068ba27211 */ /* 0x0a0fe200078a08ff */
[----:B------:R-:W-:Y:S01]  /*2800*/  UIADD3.64 UR16, UR8, 0x100, URZ ;  /* 0x0000010008107897 */ /* 0x000fe2000fffe03f */
[----:B------:R-:W5:Y:S01]  /*2810*/  LDC R108, c[0x0][0x268] ;  /* 0x00009a00ff6c7b82 */ /* 0x000f620000000800 */
[----:B------:R-:W-:Y:S01]  /*2820*/  UIADD3.64 UR14, UR10, 0x400, URZ ;  /* 0x000004000a0e7897 */ /* 0x000fe2000fffe03f */
[----:B--2---:R-:W-:Y:S01]  /*2830*/  LEA R61, R58, R67, 0x1 ;  /* 0x000000433a3d7211 */ /* 0x004fe200078e08ff */
[----:B------:R-:W-:Y:S01]  /*2840*/  UIADD3.64 UR18, UR10, 0x402, URZ ;  /* 0x000004020a127897 */ /* 0x000fe2000fffe03f */
[----:B0-----:R-:W-:Y:S01]  /*2850*/  LEA R160, P6, R141, R6, 0x1 ;  /* 0x000000068da07211 */ /* 0x001fe200078c08ff */
[----:B------:R-:W-:Y:S01]  /*2860*/  UIADD3.64 UR22, UR10, 0x404, URZ ;  /* 0x000004040a167897 */ /* 0x000fe2000fffe03f */
[-C--:B------:R-:W-:Y:S01]  /*2870*/  LEA.HI.X.SX32 R163, R139, R0.reuse, 0x1, P5 ;  /* 0x000000008ba37211 */ /* 0x080fe200028f0eff */
[----:B----4-:R-:W-:Y:S01]  /*2880*/  IMAD R121, R62, 0x2, R61 ;  /* 0x000000023e797824 */ /* 0x010fe200078e023d */
[----:B------:R-:W0:Y:S01]  /*2890*/  LDC R110, c[0x0][0x268] ;  /* 0x00009a00ff6e7b82 */ /* 0x000e220000000800 */
[----:B------:R-:W-:Y:S01]  /*28a0*/  LEA.HI.X.SX32 R161, R141, R0, 0x1, P6 ;  /* 0x000000008da17211 */ /* 0x000fe200030f0eff */
[----:B------:R-:W-:Y:S01]  /*28b0*/  UIADD3.64 UR26, UR10, 0x7fe, URZ ;  /* 0x000007fe0a1a7897 */ /* 0x000fe2000fffe03f */
[----:B-1----:R-:W-:Y:S01]  /*28c0*/  IMAD R59, R64, 0x2, R121 ;  /* 0x00000002403b7824 */ /* 0x002fe200078e0279 */
[----:B---3--:R-:W-:Y:S01]  /*28d0*/  LEA R164, P2, R143, R6, 0x1 ;  /* 0x000000068fa47211 */ /* 0x008fe200078408ff */
[----:B------:R1:W-:Y:S01]  /*28e0*/  STL.64 [R1+0x4c0], R162 ;  /* 0x0004c0a201007387 */ /* 0x0003e20000100a00 */
[----:B------:R-:W-:-:S02]  /*28f0*/  UIADD3.64 UR30, UR10, 0x800, URZ ;  /* 0x000008000a1e7897 */ /* 0x000fc4000fffe03f */
[----:B------:R-:W2:Y:S01]  /*2900*/  LDC R112, c[0x0][0x268] ;  /* 0x00009a00ff707b82 */ /* 0x000ea20000000800 */
[----:B------:R-:W-:Y:S01]  /*2910*/  IMAD R117, R106, 0x2, R59 ;  /* 0x000000026a757824 */ /* 0x000fe200078e023b */
[----:B------:R3:W-:Y:S01]  /*2920*/  STL.64 [R1+0x4b8], R160 ;  /* 0x0004b8a001007387 */ /* 0x0007e20000100a00 */
[----:B------:R-:W-:Y:S01]  /*2930*/  LEA.HI.X.SX32 R165, R143, R0, 0x1, P2 ;  /* 0x000000008fa57211 */ /* 0x000fe200010f0eff */
[----:B------:R-:W-:Y:S02]  /*2940*/  UIADD3.64 UR34, UR10, 0x802, URZ ;  /* 0x000008020a227897 */ /* 0x000fe4000fffe03f */
[----:B------:R-:W-:Y:S02]  /*2950*/  UIADD3.64 UR38, UR10, 0x804, URZ ;  /* 0x000008040a267897 */ /* 0x000fe4000fffe03f */
[----:B------:R-:W4:Y:S01]  /*2960*/  LDC R114, c[0x0][0x268] ;  /* 0x00009a00ff727b82 */ /* 0x000f220000000800 */
[----:B-----5:R-:W-:Y:S01]  /*2970*/  LEA R119, R108, R117, 0x1 ;  /* 0x000000756c777211 */ /* 0x020fe200078e08ff */
[----:B------:R5:W-:Y:S01]  /*2980*/  STL.64 [R1+0x4b0], R164 ;  /* 0x0004b0a401007387 */ /* 0x000be20000100a00 */
[-C--:B-1----:R-:W-:Y:S01]  /*2990*/  LEA R162, P5, R145, R6.reuse, 0x1 ;  /* 0x0000000691a27211 */ /* 0x082fe200078a08ff */
[----:B------:R-:W-:Y:S01]  /*29a0*/  UIADD3.64 UR42, UR10, 0xbfe, URZ ;  /* 0x00000bfe0a2a7897 */ /* 0x000fe2000fffe03f */
[----:B---3--:R-:W-:Y:S01]  /*29b0*/  LEA R160, P6, R147, R6, 0x1 ;  /* 0x0000000693a07211 */ /* 0x008fe200078c08ff */
[----:B------:R-:W-:-:S02]  /*29c0*/  UIADD3.64 UR46, UR10, 0xc00, URZ ;  /* 0x00000c000a2e7897 */ /* 0x000fc4000fffe03f */
[----:B------:R-:W1:Y:S01]  /*29d0*/  LDC R116, c[0x0][0x268] ;  /* 0x00009a00ff747b82 */ /* 0x000e620000000800 */
[----:B0-----:R-:W-:Y:S01]  /*29e0*/  IMAD R115, R110, 0x2, R119 ;  /* 0x000000026e737824 */ /* 0x001fe200078e0277 */
[-C--:B------:R-:W-:Y:S01]  /*29f0*/  LEA.HI.X.SX32 R163, R145, R0.reuse, 0x1, P5 ;  /* 0x0000000091a37211 */ /* 0x080fe200028f0eff */
[----:B------:R-:W-:Y:S01]  /*2a00*/  UIADD3.64 UR50, UR10, 0xc02, URZ ;  /* 0x00000c020a327897 */ /* 0x000fe2000fffe03f */
[----:B------:R-:W-:Y:S01]  /*2a10*/  LEA.HI.X.SX32 R161, R147, R0, 0x1, P6 ;  /* 0x0000000093a17211 */ /* 0x000fe200030f0eff */
[----:B------:R-:W-:Y:S01]  /*2a20*/  UIADD3.64 UR54, UR10, 0xc04, URZ ;  /* 0x00000c040a367897 */ /* 0x000fe2000fffe03f */
[C---:B-----5:R-:W-:Y:S01]  /*2a30*/  LEA R164, P2, R149.reuse, R6, 0x1 ;  /* 0x0000000695a47211 */ /* 0x060fe200078408ff */
[----:B------:R0:W-:Y:S01]  /*2a40*/  STL.64 [R1+0x4a8], R162 ;  /* 0x0004a8a201007387 */ /* 0x0001e20000100a00 */
[----:B------:R-:W3:Y:S01]  /*2a50*/  LDC R118, c[0x0][0x268] ;  /* 0x00009a00ff767b82 */ /* 0x000ee20000000800 */
[----:B--2---:R-:W-:Y:S01]  /*2a60*/  IMAD R53, R112, 0x2, R115 ;  /* 0x0000000270357824 */ /* 0x004fe200078e0273 */
[----:B------:R-:W-:Y:S01]  /*2a70*/  LEA.HI.X.SX32 R165, R149, R0, 0x1, P2 ;  /* 0x0000000095a57211 */ /* 0x000fe200010f0eff */
[----:B------:R2:W-:Y:S01]  /*2a80*/  STL.64 [R1+0x4a0], R160 ;  /* 0x0004a0a001007387 */ /* 0x0005e20000100a00 */
[----:B------:R-:W-:-:S02]  /*2a90*/  UIADD3.64 UR6, UR8, 0x180, URZ ;  /* 0x0000018008067897 */ /* 0x000fc4000fffe03f */
[----:B------:R-:W-:Y:S01]  /*2aa0*/  UIADD3.64 UR12, UR8, 0x200, URZ ;  /* 0x00000200080c7897 */ /* 0x000fe2000fffe03f */
[----:B------:R5:W-:Y:S01]  /*2ab0*/  STL.64 [R1+0x498], R164 ;  /* 0x000498a401007387 */ /* 0x000be20000100a00 */
[----:B------:R-:W3:Y:S01]  /*2ac0*/  LDC R120, c[0x0][0x268] ;  /* 0x00009a00ff787b82 */ /* 0x000ee20000000800 */
[----:B----4-:R-:W-:Y:S01]  /*2ad0*/  IMAD R113, R114, 0x2, R53 ;  /* 0x0000000272717824 */ /* 0x010fe200078e0235 */
[----:B------:R-:W-:Y:S01]  /*2ae0*/  UIADD3.64 UR16, UR8, 0x280, URZ ;  /* 0x0000028008107897 */ /* 0x000fe2000fffe03f */
[-C--:B0-----:R-:W-:Y:S01]  /*2af0*/  LEA R162, P5, R151, R6.reuse, 0x1 ;  /* 0x0000000697a27211 */ /* 0x081fe200078a08ff */
[----:B------:R-:W-:Y:S02]  /*2b00*/  UIADD3.64 UR20, UR8, 0x300, URZ ;  /* 0x0000030008147897 */ /* 0x000fe4000fffe03f */
[----:B------:R-:W-:Y:S01]  /*2b10*/  UIADD3.64 UR24, UR8, 0x380, URZ ;  /* 0x0000038008187897 */ /* 0x000fe2000fffe03f */
[----:B--2---:R-:W-:Y:S01]  /*2b20*/  LEA R160, P6, R155, R6, 0x1 ;  /* 0x000000069ba07211 */ /* 0x004fe200078c08ff */
[----:B------:R-:W0:Y:S01]  /*2b30*/  LDC R122, c[0x0][0x268] ;  /* 0x00009a00ff7a7b82 */ /* 0x000e220000000800 */
[----:B-1----:R-:W-:Y:S01]  /*2b40*/  LEA R111, R116, R113, 0x1 ;  /* 0x00000071746f7211 */ /* 0x002fe200078e08ff */
[----:B------:R-:W-:Y:S01]  /*2b50*/  UIADD3.64 UR28, UR8, 0x400, URZ ;  /* 0x00000400081c7897 */ /* 0x000fe2000fffe03f */
[-C--:B------:R-:W-:Y:S01]  /*2b60*/  LEA.HI.X.SX32 R163, R151, R0.reuse, 0x1, P5 ;  /* 0x0000000097a37211 */ /* 0x080fe200028f0eff */
[----:B------:R-:W-:Y:S01]  /*2b70*/  UIADD3.64 UR32, UR8, 0x480, URZ ;  /* 0x0000048008207897 */ /* 0x000fe2000fffe03f */
[----:B------:R-:W-:Y:S01]  /*2b80*/  LEA.HI.X.SX32 R161, R155, R0, 0x1, P6 ;  /* 0x000000009ba17211 */ /* 0x000fe200030f0eff */
[----:B------:R-:W-:Y:S01]  /*2b90*/  UIADD3.64 UR36, UR8, 0x500, URZ ;  /* 0x0000050008247897 */ /* 0x000fe2000fffe03f */
[C---:B-----5:R-:W-:Y:S01]  /*2ba0*/  LEA R164, P2, R35.reuse, R6, 0x1 ;  /* 0x0000000623a47211 */ /* 0x060fe200078408ff */
[----:B------:R-:W1:Y:S01]  /*2bb0*/  LDC R124, c[0x0][0x268] ;  /* 0x00009a00ff7c7b82 */ /* 0x000e620000000800 */
[----:B---3--:R-:W-:Y:S01]  /*2bc0*/  IMAD R107, R118, 0x2, R111 ;  /* 0x00000002766b7824 */ /* 0x008fe200078e026f */
[----:B------:R2:W-:Y:S01]  /*2bd0*/  STL.64 [R1+0x490], R162 ;  /* 0x000490a201007387 */ /* 0x0005e20000100a00 */
[----:B------:R-:W-:Y:S01]  /*2be0*/  LEA.HI.X.SX32 R165, R35, R0, 0x1, P2 ;  /* 0x0000000023a57211 */ /* 0x000fe200010f0eff */
[----:B------:R-:W-:-:S02]  /*2bf0*/  UIADD3.64 UR40, UR8, 0x580, URZ ;  /* 0x0000058008287897 */ /* 0x000fc4000fffe03f */
[----:B------:R3:W-:Y:S01]  /*2c00*/  STL.64 [R1+0x488], R160 ;  /* 0x000488a001007387 */ /* 0x0007e20000100a00 */
[----:B------:R-:W-:Y:S01]  /*2c10*/  UIADD3.64 UR44, UR8, 0x600, URZ ;  /* 0x00000600082c7897 */ /* 0x000fe2000fffe03f */
[----:B------:R-:W4:Y:S01]  /*2c20*/  LDC R126, c[0x0][0x268] ;  /* 0x00009a00ff7e7b82 */ /* 0x000f220000000800 */
[----:B------:R-:W-:Y:S01]  /*2c30*/  IMAD R109, R120, 0x2, R107 ;  /* 0x00000002786d7824 */ /* 0x000fe200078e026b */
[----:B------:R5:W-:Y:S01]  /*2c40*/  STL.64 [R1+0x480], R164 ;  /* 0x000480a401007387 */ /* 0x000be20000100a00 */
[----:B------:R-:W-:Y:S02]  /*2c50*/  UIADD3.64 UR48, UR8, 0x680, URZ ;  /* 0x0000068008307897 */ /* 0x000fe4000fffe03f */
[----:B------:R-:W-:Y:S01]  /*2c60*/  UIADD3.64 UR52, UR8, 0x700, URZ ;  /* 0x0000070008347897 */ /* 0x000fe2000fffe03f */
[-C--:B--2---:R-:W-:Y:S02]  /*2c70*/  LEA R162, P5, R89, R6.reuse, 0x1 ;  /* 0x0000000659a27211 */ /* 0x084fe400078a08ff */
[----:B------:R-:W2:Y:S01]  /*2c80*/  LDC R128, c[0x0][0x268] ;  /* 0x00009a00ff807b82 */ /* 0x000ea20000000800 */
[----:B0-----:R-:W-:Y:S01]  /*2c90*/  IMAD R47, R122, 0x2, R109 ;  /* 0x000000027a2f7824 */ /* 0x001fe200078e026d */
[----:B---3--:R-:W-:-:S02]  /*2ca0*/  LEA R160, P6, R91, R6, 0x1 ;  /* 0x000000065ba07211 */ /* 0x008fc400078c08ff */
[-C--:B------:R-:W-:Y:S02]  /*2cb0*/  LEA.HI.X.SX32 R163, R89, R0.reuse, 0x1, P5 ;  /* 0x0000000059a37211 */ /* 0x080fe400028f0eff */
[----:B------:R-:W-:Y:S02]  /*2cc0*/  LEA.HI.X.SX32 R161, R91, R0, 0x1, P6 ;  /* 0x000000005ba17211 */ /* 0x000fe400030f0eff */
[----:B------:R-:W0:Y:S01]  /*2cd0*/  LDC R130, c[0x0][0x268] ;  /* 0x00009a00ff827b82 */ /* 0x000e220000000800 */
[----:B-1----:R-:W-:Y:S01]  /*2ce0*/  LEA R103, R124, R47, 0x1 ;  /* 0x0000002f7c677211 */ /* 0x002fe200078e08ff */
[----:B------:R1:W-:Y:S01]  /*2cf0*/  STL.64 [R1+0x478], R162 ;  /* 0x000478a201007387 */ /* 0x0003e20000100a00 */
[----:B-----5:R-:W-:-:S03]  /*2d00*/  LEA R164, P2, R87, R6, 0x1 ;  /* 0x0000000657a47211 */ /* 0x020fc600078408ff */
[----:B------:R3:W-:Y:S01]  /*2d10*/  STL.64 [R1+0x470], R160 ;  /* 0x000470a001007387 */ /* 0x0007e20000100a00 */
[----:B------:R-:W-:Y:S01]  /*2d20*/  LEA.HI.X.SX32 R165, R87, R0, 0x1, P2 ;  /* 0x0000000057a57211 */ /* 0x000fe200010f0eff */
[----:B------:R-:W5:Y:S01]  /*2d30*/  LDC R132, c[0x0][0x268] ;  /* 0x00009a00ff847b82 */ /* 0x000f620000000800 */
[----:B----4-:R-:W-:-:S03]  /*2d40*/  IMAD R105, R126, 0x2, R103 ;  /* 0x000000027e697824 */ /* 0x010fc600078e0267 */
[----:B------:R4:W-:Y:S01]  /*2d50*/  STL.64 [R1+0x468], R164 ;  /* 0x000468a401007387 */ /* 0x0009e20000100a00 */
[----:B-1----:R-:W-:-:S03]  /*2d60*/  LEA R162, P5, R133, R6, 0x1 ;  /* 0x0000000685a27211 */ /* 0x002fc600078a08ff */
[----:B------:R-:W1:Y:S01]  /*2d70*/  LDC R134, c[0x0][0x268] ;  /* 0x00009a00ff867b82 */ /* 0x000e620000000800 */
[----:B--2---:R-:W-:Y:S01]  /*2d80*/  IMAD R101, R128, 0x2, R105 ;  /* 0x0000000280657824 */ /* 0x004fe200078e0269 */
[----:B---3--:R-:W-:Y:S02]  /*2d90*/  LEA R160, P6, R135, R6, 0x1 ;  /* 0x0000000687a07211 */ /* 0x008fe400078c08ff */
[-C--:B------:R-:W-:Y:S02]  /*2da0*/  LEA.HI.X.SX32 R163, R133, R0.reuse, 0x1, P5 ;  /* 0x0000000085a37211 */ /* 0x080fe400028f0eff */
[----:B------:R-:W-:Y:S02]  /*2db0*/  LEA.HI.X.SX32 R161, R135, R0, 0x1, P6 ;  /* 0x0000000087a17211 */ /* 0x000fe400030f0eff */
[----:B------:R-:W2:Y:S01]  /*2dc0*/  LDC R136, c[0x0][0x268] ;  /* 0x00009a00ff887b82 */ /* 0x000ea20000000800 */
[----:B0-----:R-:W-:Y:S01]  /*2dd0*/  IMAD R41, R130, 0x2, R101 ;  /* 0x0000000282297824 */ /* 0x001fe200078e0265 */
[C---:B----4-:R-:W-:Y:S01]  /*2de0*/  LEA R164, P2, R29.reuse, R6, 0x1 ;  /* 0x000000061da47211 */ /* 0x050fe200078408ff */
[----:B------:R0:W-:Y:S03]  /*2df0*/  STL.64 [R1+0x460], R162 ;  /* 0x000460a201007387 */ /* 0x0001e60000100a00 */
[----:B------:R-:W-:Y:S01]  /*2e00*/  LEA.HI.X.SX32 R165, R29, R0, 0x1, P2 ;  /* 0x000000001da57211 */ /* 0x000fe200010f0eff */
[----:B------:R3:W-:Y:S01]  /*2e10*/  STL.64 [R1+0x458], R160 ;  /* 0x000458a001007387 */ /* 0x0007e20000100a00 */
[----:B------:R-:W4:Y:S01]  /*2e20*/  LDC R138, c[0x0][0x268] ;  /* 0x00009a00ff8a7b82 */ /* 0x000f220000000800 */
[----:B-----5:R-:W-:-:S02]  /*2e30*/  LEA R99, R132, R41, 0x1 ;  /* 0x0000002984637211 */ /* 0x020fc400078e08ff */
[----:B------:R5:W-:Y:S01]  /*2e40*/  STL.64 [R1+0x450], R164 ;  /* 0x000450a401007387 */ /* 0x000be20000100a00 */
[----:B0-----:R-:W-:-:S04]  /*2e50*/  LEA R162, P5, R83, R6, 0x1 ;  /* 0x0000000653a27211 */ /* 0x001fc800078a08ff */
[----:B------:R-:W0:Y:S01]  /*2e60*/  LDC R140, c[0x0][0x268] ;  /* 0x00009a00ff8c7b82 */ /* 0x000e220000000800 */
[----:B-1----:R-:W-:Y:S01]  /*2e70*/  IMAD R97, R134, 0x2, R99 ;  /* 0x0000000286617824 */ /* 0x002fe200078e0263 */
[----:B---3--:R-:W-:Y:S02]  /*2e80*/  LEA R160, P6, R85, R6, 0x1 ;  /* 0x0000000655a07211 */ /* 0x008fe400078c08ff */
[-C--:B------:R-:W-:Y:S02]  /*2e90*/  LEA.HI.X.SX32 R163, R83, R0.reuse, 0x1, P5 ;  /* 0x0000000053a37211 */ /* 0x080fe400028f0eff */
[----:B------:R-:W-:Y:S02]  /*2ea0*/  LEA.HI.X.SX32 R161, R85, R0, 0x1, P6 ;  /* 0x0000000055a17211 */ /* 0x000fe400030f0eff */
[----:B------:R-:W1:Y:S01]  /*2eb0*/  LDC R104, c[0x0][0x268] ;  /* 0x00009a00ff687b82 */ /* 0x000e620000000800 */
[----:B--2---:R-:W-:Y:S01]  /*2ec0*/  IMAD R93, R136, 0x2, R97 ;  /* 0x00000002885d7824 */ /* 0x004fe200078e0261 */
[C---:B-----5:R-:W-:Y:S01]  /*2ed0*/  LEA R164, P2, R79.reuse, R6, 0x1 ;  /* 0x000000064fa47211 */ /* 0x060fe200078408ff */
[----:B------:R2:W-:Y:S03]  /*2ee0*/  STL.64 [R1+0x448], R162 ;  /* 0x000448a201007387 */ /* 0x0005e60000100a00 */
[----:B------:R-:W-:Y:S01]  /*2ef0*/  LEA.HI.X.SX32 R165, R79, R0, 0x1, P2 ;  /* 0x000000004fa57211 */ /* 0x000fe200010f0eff */
[----:B------:R3:W-:Y:S01]  /*2f00*/  STL.64 [R1+0x440], R160 ;  /* 0x000440a001007387 */ /* 0x0007e20000100a00 */
[----:B------:R-:W5:Y:S01]  /*2f10*/  LDC R102, c[0x0][0x268] ;  /* 0x00009a00ff667b82 */ /* 0x000f620000000800 */
[----:B----4-:R-:W-:-:S02]  /*2f20*/  IMAD R95, R138, 0x2, R93 ;  /* 0x000000028a5f7824 */ /* 0x010fc400078e025d */
[----:B------:R4:W-:Y:S01]  /*2f30*/  STL.64 [R1+0x438], R164 ;  /* 0x000438a401007387 */ /* 0x0009e20000100a00 */
[----:B--2---:R-:W-:-:S04]  /*2f40*/  LEA R162, P5, R81, R6, 0x1 ;  /* 0x0000000651a27211 */ /* 0x004fc800078a08ff */
[----:B------:R-:W2:Y:S01]  /*2f50*/  LDC R100, c[0x0][0x268] ;  /* 0x00009a00ff647b82 */ /* 0x000ea20000000800 */
[----:B0-----:R-:W-:Y:S02]  /*2f60*/  LEA R35, R140, R95, 0x1 ;  /* 0x0000005f8c237211 */ /* 0x001fe400078e08ff */
[----:B---3--:R-:W-:Y:S02]  /*2f70*/  LEA R160, P6, R131, R6, 0x1 ;  /* 0x0000000683a07211 */ /* 0x008fe400078c08ff */
[-C--:B------:R-:W-:Y:S02]  /*2f80*/  LEA.HI.X.SX32 R163, R81, R0.reuse, 0x1, P5 ;  /* 0x0000000051a37211 */ /* 0x080fe400028f0eff */
[----:B------:R-:W-:Y:S01]  /*2f90*/  LEA.HI.X.SX32 R161, R131, R0, 0x1, P6 ;  /* 0x0000000083a17211 */ /* 0x000fe200030f0eff */
[----:B------:R-:W0:Y:S01]  /*2fa0*/  LDC R98, c[0x0][0x268] ;  /* 0x00009a00ff627b82 */ /* 0x000e220000000800 */
[----:B----4-:R-:W-:Y:S01]  /*2fb0*/  LEA R164, P2, R77, R6, 0x1 ;  /* 0x000000064da47211 */ /* 0x010fe200078408ff */
[----:B------:R3:W-:Y:S01]  /*2fc0*/  STL.64 [R1+0x430], R162 ;  /* 0x000430a201007387 */ /* 0x0007e20000100a00 */
[----:B-1----:R-:W-:-:S02]  /*2fd0*/  IMAD R89, R104, 0x2, R35 ;  /* 0x0000000268597824 */ /* 0x002fc400078e0223 */
[----:B------:R-:W-:Y:S01]  /*2fe0*/  LEA.HI.X.SX32 R165, R77, R0, 0x1, P2 ;  /* 0x000000004da57211 */ /* 0x000fe200010f0eff */
[----:B------:R1:W-:Y:S02]  /*2ff0*/  STL.64 [R1+0x428], R160 ;  /* 0x000428a001007387 */ /* 0x0003e40000100a00 */
[----:B------:R-:W4:Y:S01]  /*3000*/  LDC R96, c[0x0][0x268] ;  /* 0x00009a00ff607b82 */ /* 0x000f220000000800 */
[----:B-----5:R-:W-:Y:S01]  /*3010*/  IMAD R91, R102, 0x2, R89 ;  /* 0x00000002665b7824 */ /* 0x020fe200078e0259 */
[----:B------:R5:W-:Y:S01]  /*3020*/  STL.64 [R1+0x420], R164 ;  /* 0x000420a401007387 */ /* 0x000be20000100a00 */
[----:B---3--:R-:W-:-:S05]  /*3030*/  LEA R162, P5, R127, R6, 0x1 ;  /* 0x000000067fa27211 */ /* 0x008fca00078a08ff */
[----:B------:R-:W3:Y:S01]  /*3040*/  LDC R94, c[0x0][0x268] ;  /* 0x00009a00ff5e7b82 */ /* 0x000ee20000000800 */
[----:B--2---:R-:W-:Y:S01]  /*3050*/  IMAD R87, R100, 0x2, R91 ;  /* 0x0000000264577824 */ /* 0x004fe200078e025b */
[----:B-1----:R-:W-:Y:S02]  /*3060*/  LEA R160, P6, R129, R6, 0x1 ;  /* 0x0000000681a07211 */ /* 0x002fe400078c08ff */
[-C--:B------:R-:W-:Y:S02]  /*3070*/  LEA.HI.X.SX32 R163, R127, R0.reuse, 0x1, P5 ;  /* 0x000000007fa37211 */ /* 0x080fe400028f0eff */
[----:B------:R-:W-:Y:S02]  /*3080*/  LEA.HI.X.SX32 R161, R129, R0, 0x1, P6 ;  /* 0x0000000081a17211 */ /* 0x000fe400030f0eff */
[----:B------:R-:W1:Y:S01]  /*3090*/  LDC R92, c[0x0][0x268] ;  /* 0x00009a00ff5c7b82 */ /* 0x000e620000000800 */
[----:B-----5:R-:W-:Y:S01]  /*30a0*/  LEA R164, P2, R73, R6, 0x1 ;  /* 0x0000000649a47211 */ /* 0x020fe200078408ff */
[----:B------:R2:W-:Y:S01]  /*30b0*/  STL.64 [R1+0x418], R162 ;  /* 0x000418a201007387 */ /* 0x0005e20000100a00 */
[----:B0-----:R-:W-:-:S02]  /*30c0*/  LEA R29, R98, R87, 0x1 ;  /* 0x00000057621d7211 */ /* 0x001fc400078e08ff */
[----:B------:R-:W-:Y:S01]  /*30d0*/  LEA.HI.X.SX32 R165, R73, R0, 0x1, P2 ;  /* 0x0000000049a57211 */ /* 0x000fe200010f0eff */
[----:B------:R0:W-:Y:S02]  /*30e0*/  STL.64 [R1+0x410], R160 ;  /* 0x000410a001007387 */ /* 0x0001e40000100a00 */
[----:B------:R-:W5:Y:S01]  /*30f0*/  LDC R90, c[0x0][0x268] ;  /* 0x00009a00ff5a7b82 */ /* 0x000f620000000800 */
[----:B----4-:R-:W-:Y:S01]  /*3100*/  IMAD R85, R96, 0x2, R29 ;  /* 0x0000000260557824 */ /* 0x010fe200078e021d */
[----:B------:R4:W-:Y:S01]  /*3110*/  STL.64 [R1+0x408], R164 ;  /* 0x000408a401007387 */ /* 0x0009e20000100a00 */
[----:B--2---:R-:W-:-:S05]  /*3120*/  LEA R162, P5, R75, R6, 0x1 ;  /* 0x000000064ba27211 */ /* 0x004fca00078a08ff */
[----:B------:R-:W2:Y:S01]  /*3130*/  LDC R88, c[0x0][0x268] ;  /* 0x00009a00ff587b82 */ /* 0x000ea20000000800 */
[----:B---3--:R-:W-:Y:S01]  /*3140*/  IMAD R83, R94, 0x2, R85 ;  /* 0x000000025e537824 */ /* 0x008fe200078e0255 */
[----:B0-----:R-:W-:Y:S02]  /*3150*/  LEA R160, P6, R125, R6, 0x1 ;  /* 0x000000067da07211 */ /* 0x001fe400078c08ff */
[-C--:B------:R-:W-:Y:S02]  /*3160*/  LEA.HI.X.SX32 R163, R75, R0.reuse, 0x1, P5 ;  /* 0x000000004ba37211 */ /* 0x080fe400028f0eff */
[----:B------:R-:W-:Y:S02]  /*3170*/  LEA.HI.X.SX32 R161, R125, R0, 0x1, P6 ;  /* 0x000000007da17211 */ /* 0x000fe400030f0eff */
[----:B------:R-:W0:Y:S01]  /*3180*/  LDC R86, c[0x0][0x268] ;  /* 0x00009a00ff567b82 */ /* 0x000e220000000800 */
[----:B----4-:R-:W-:Y:S01]  /*3190*/  LEA R164, P2, R69, R6, 0x1 ;  /* 0x0000000645a47211 */ /* 0x010fe200078408ff */
[----:B------:R3:W-:Y:S01]  /*31a0*/  STL.64 [R1+0x400], R162 ;  /* 0x000400a201007387 */ /* 0x0007e20000100a00 */
[----:B-1----:R-:W-:-:S02]  /*31b0*/  IMAD R79, R92, 0x2, R83 ;  /* 0x000000025c4f7824 */ /* 0x002fc400078e0253 */
[----:B------:R-:W-:Y:S01]  /*31c0*/  LEA.HI.X.SX32 R165, R69, R0, 0x1, P2 ;  /* 0x0000000045a57211 */ /* 0x000fe200010f0eff */
[----:B------:R1:W-:Y:S02]  /*31d0*/  STL.64 [R1+0x3f8], R160 ;  /* 0x0003f8a001007387 */ /* 0x0003e40000100a00 */
[----:B------:R-:W4:Y:S01]  /*31e0*/  LDC R84, c[0x0][0x268] ;  /* 0x00009a00ff547b82 */ /* 0x000f220000000800 */
[----:B-----5:R-:W-:Y:S01]  /*31f0*/  LEA R81, R90, R79, 0x1 ;  /* 0x0000004f5a517211 */ /* 0x020fe200078e08ff */
[----:B------:R5:W-:Y:S01]  /*3200*/  STL.64 [R1+0x3f0], R164 ;  /* 0x0003f0a401007387 */ /* 0x000be20000100a00 */
[----:B---3--:R-:W-:-:S05]  /*3210*/  LEA R162, P5, R65, R6, 0x1 ;  /* 0x0000000641a27211 */ /* 0x008fca00078a08ff */
[----:B------:R-:W3:Y:S01]  /*3220*/  LDC R82, c[0x0][0x268] ;  /* 0x00009a00ff527b82 */ /* 0x000ee20000000800 */
[----:B--2---:R-:W-:Y:S01]  /*3230*/  IMAD R77, R88, 0x2, R81 ;  /* 0x00000002584d7824 */ /* 0x004fe200078e0251 */
[----:B-1----:R-:W-:Y:S02]  /*3240*/  LEA R160, P6, R123, R6, 0x1 ;  /* 0x000000067ba07211 */ /* 0x002fe400078c08ff */
[-C--:B------:R-:W-:Y:S02]  /*3250*/  LEA.HI.X.SX32 R163, R65, R0.reuse, 0x1, P5 ;  /* 0x0000000041a37211 */ /* 0x080fe400028f0eff */
[----:B------:R-:W-:Y:S02]  /*3260*/  LEA.HI.X.SX32 R161, R123, R0, 0x1, P6 ;  /* 0x000000007ba17211 */ /* 0x000fe400030f0eff */
[C---:B-----5:R-:W-:Y:S01]  /*3270*/  LEA R164, P2, R67.reuse, R6, 0x1 ;  /* 0x0000000643a47211 */ /* 0x060fe200078408ff */
[----:B------:R1:W-:Y:S01]  /*3280*/  STL.64 [R1+0x3e8], R162 ;  /* 0x0003e8a201007387 */ /* 0x0003e20000100a00 */
[----:B------:R-:W2:Y:S01]  /*3290*/  LDC R80, c[0x0][0x268] ;  /* 0x00009a00ff507b82 */ /* 0x000ea20000000800 */
[----:B0-----:R-:W-:Y:S01]  /*32a0*/  IMAD R73, R86, 0x2, R77 ;  /* 0x0000000256497824 */ /* 0x001fe200078e024d */
[----:B------:R-:W-:Y:S01]  /*32b0*/  LEA.HI.X.SX32 R165, R67, R0, 0x1, P2 ;  /* 0x0000000043a57211 */ /* 0x000fe200010f0eff */
[----:B------:R0:W-:Y:S03]  /*32c0*/  STL.64 [R1+0x3e0], R160 ;  /* 0x0003e0a001007387 */ /* 0x0001e60000100a00 */
[----:B----4-:R-:W-:Y:S01]  /*32d0*/  LEA R75, R84, R73, 0x1 ;  /* 0x00000049544b7211 */ /* 0x010fe200078e08ff */
[----:B------:R4:W-:Y:S01]  /*32e0*/  STL.64 [R1+0x3d8], R164 ;  /* 0x0003d8a401007387 */ /* 0x0009e20000100a00 */
[----:B------:R-:W5:Y:S01]  /*32f0*/  LDC R78, c[0x0][0x268] ;  /* 0x00009a00ff4e7b82 */ /* 0x000f620000000800 */
[----:B-1----:R-:W-:-:S02]  /*3300*/  LEA R162, P5, R61, R6, 0x1 ;  /* 0x000000063da27211 */ /* 0x002fc400078a08ff */
[----:B---3--:R-:W-:Y:S01]  /*3310*/  IMAD R69, R82, 0x2, R75 ;  /* 0x0000000252457824 */ /* 0x008fe200078e024b */
[----:B0-----:R-:W-:-:S04]  /*3320*/  LEA R160, P6, R121, R6, 0x1 ;  /* 0x0000000679a07211 */ /* 0x001fc800078c08ff */
[----:B------:R-:W0:Y:S01]  /*3330*/  LDC R76, c[0x0][0x268] ;  /* 0x00009a00ff4c7b82 */ /* 0x000e220000000800 */
[-C--:B------:R-:W-:Y:S02]  /*3340*/  LEA.HI.X.SX32 R163, R61, R0.reuse, 0x1, P5 ;  /* 0x000000003da37211 */ /* 0x080fe400028f0eff */
[----:B------:R-:W-:Y:S02]  /*3350*/  LEA.HI.X.SX32 R161, R121, R0, 0x1, P6 ;  /* 0x0000000079a17211 */ /* 0x000fe400030f0eff */
[C---:B----4-:R-:W-:Y:S01]  /*3360*/  LEA R164, P2, R59.reuse, R6, 0x1 ;  /* 0x000000063ba47211 */ /* 0x050fe200078408ff */
[----:B------:R1:W-:Y:S02]  /*3370*/  STL.64 [R1+0x3d0], R162 ;  /* 0x0003d0a201007387 */ /* 0x0003e40000100a00 */
[----:B------:R-:W3:Y:S01]  /*3380*/  LDC R74, c[0x0][0x268] ;  /* 0x00009a00ff4a7b82 */ /* 0x000ee20000000800 */
[----:B------:R-:W-:Y:S01]  /*3390*/  LEA.HI.X.SX32 R165, R59, R0, 0x1, P2 ;  /* 0x000000003ba57211 */ /* 0x000fe200010f0eff */
[----:B------:R4:W-:Y:S01]  /*33a0*/  STL.64 [R1+0x3c8], R160 ;  /* 0x0003c8a001007387 */ /* 0x0009e20000100a00 */
[----:B--2---:R-:W-:-:S03]  /*33b0*/  IMAD R65, R80, 0x2, R69 ;  /* 0x0000000250417824 */ /* 0x004fc600078e0245 */
[----:B------:R2:W-:Y:S02]  /*33c0*/  STL.64 [R1+0x3c0], R164 ;  /* 0x0003c0a401007387 */ /* 0x0005e40000100a00 */
[----:B------:R-:W3:Y:S01]  /*33d0*/  LDC R60, c[0x0][0x268] ;  /* 0x00009a00ff3c7b82 */ /* 0x000ee20000000800 */
[----:B-----5:R-:W-:Y:S02]  /*33e0*/  LEA R67, R78, R65, 0x1 ;  /* 0x000000414e437211 */ /* 0x020fe400078e08ff */
[-C--:B-1----:R-:W-:Y:S02]  /*33f0*/  LEA R162, P5, R117, R6.reuse, 0x1 ;  /* 0x0000000675a27211 */ /* 0x082fe400078a08ff */
[----:B----4-:R-:W-:Y:S02]  /*3400*/  LEA R160, P6, R119, R6, 0x1 ;  /* 0x0000000677a07211 */ /* 0x010fe400078c08ff */
[-C--:B------:R-:W-:Y:S01]  /*3410*/  LEA.HI.X.SX32 R163, R117, R0.reuse, 0x1, P5 ;  /* 0x0000000075a37211 */ /* 0x080fe200028f0eff */
[----:B------:R-:W1:Y:S01]  /*3420*/  LDC R55, c[0x0][0x268] ;  /* 0x00009a00ff377b82 */ /* 0x000e620000000800 */
[----:B------:R-:W-:Y:S01]  /*3430*/  LEA.HI.X.SX32 R161, R119, R0, 0x1, P6 ;  /* 0x0000000077a17211 */ /* 0x000fe200030f0eff */
[----:B0-----:R-:W-:Y:S01]  /*3440*/  IMAD R61, R76, 0x2, R67 ;  /* 0x000000024c3d7824 */ /* 0x001fe200078e0243 */
[C---:B--2---:R-:W-:Y:S01]  /*3450*/  LEA R164, P2, R115.reuse, R6, 0x1 ;  /* 0x0000000673a47211 */ /* 0x044fe200078408ff */
[----:B------:R0:W-:Y:S03]  /*3460*/  STL.64 [R1+0x3b8], R162 ;  /* 0x0003b8a201007387 */ /* 0x0001e60000100a00 */
[----:B------:R-:W-:Y:S01]  /*3470*/  LEA.HI.X.SX32 R165, R115, R0, 0x1, P2 ;  /* 0x0000000073a57211 */ /* 0x000fe200010f0eff */
[----:B------:R2:W-:Y:S01]  /*3480*/  STL.64 [R1+0x3b0], R160 ;  /* 0x0003b0a001007387 */ /* 0x0005e20000100a00 */
[----:B------:R-:W4:Y:S01]  /*3490*/  LDC R72, c[0x0][0x268] ;  /* 0x00009a00ff487b82 */ /* 0x000f220000000800 */
[----:B---3--:R-:W-:-:S02]  /*34a0*/  IMAD R59, R74, 0x2, R61 ;  /* 0x000000024a3b7824 */ /* 0x008fc400078e023d */
[----:B------:R3:W-:Y:S03]  /*34b0*/  STL.64 [R1+0x3a8], R164 ;  /* 0x0003a8a401007387 */ /* 0x0007e60000100a00 */
[----:B------:R-:W-:Y:S02]  /*34c0*/  LEA R60, R60, R59, 0x1 ;  /* 0x0000003b3c3c7211 */ /* 0x000fe400078e08ff */
[-C--:B0-----:R-:W-:Y:S01]  /*34d0*/  LEA R162, P5, R53, R6.reuse, 0x1 ;  /* 0x0000000635a27211 */ /* 0x081fe200078a08ff */
[----:B------:R-:W0:Y:S01]  /*34e0*/  LDC R54, c[0x0][0x268] ;  /* 0x00009a00ff367b82 */ /* 0x000e220000000800 */
[----:B--2---:R-:W-:Y:S02]  /*34f0*/  LEA R160, P6, R113, R6, 0x1 ;  /* 0x0000000671a07211 */ /* 0x004fe400078c08ff */
[-C--:B------:R-:W-:Y:S02]  /*3500*/  LEA.HI.X.SX32 R163, R53, R0.reuse, 0x1, P5 ;  /* 0x0000000035a37211 */ /* 0x080fe400028f0eff */
[----:B------:R-:W-:Y:S01]  /*3510*/  LEA.HI.X.SX32 R161, R113, R0, 0x1, P6 ;  /* 0x0000000071a17211 */ /* 0x000fe200030f0eff */
[----:B-1----:R-:W-:Y:S01]  /*3520*/  IMAD R55, R55, 0x2, R60 ;  /* 0x0000000237377824 */ /* 0x002fe200078e023c */
[C---:B---3--:R-:W-:Y:S01]  /*3530*/  LEA R164, P2, R111.reuse, R6, 0x1 ;  /* 0x000000066fa47211 */ /* 0x048fe200078408ff */
[----:B------:R1:W-:Y:S01]  /*3540*/  STL.64 [R1+0x3a0], R162 ;  /* 0x0003a0a201007387 */ /* 0x0003e20000100a00 */
[----:B------:R-:W2:Y:S02]  /*3550*/  LDC R49, c[0x0][0x268] ;  /* 0x00009a00ff317b82 */ /* 0x000ea40000000800 */
[----:B------:R-:W-:Y:S01]  /*3560*/  LEA.HI.X.SX32 R165, R111, R0, 0x1, P2 ;  /* 0x000000006fa57211 */ /* 0x000fe200010f0eff */
[----:B------:R3:W-:Y:S01]  /*3570*/  STL.64 [R1+0x398], R160 ;  /* 0x000398a001007387 */ /* 0x0007e20000100a00 */
[----:B----4-:R-:W-:-:S03]  /*3580*/  IMAD R53, R72, 0x2, R55 ;  /* 0x0000000248357824 */ /* 0x010fc600078e0237 */
[----:B------:R4:W-:Y:S01]  /*3590*/  STL.64 [R1+0x390], R164 ;  /* 0x000390a401007387 */ /* 0x0009e20000100a00 */
[----:B------:R-:W5:Y:S01]  /*35a0*/  LDC R70, c[0x0][0x268] ;  /* 0x00009a00ff467b82 */ /* 0x000f620000000800 */
[-C--:B-1----:R-:W-:Y:S02]  /*35b0*/  LEA R162, P5, R107, R6.reuse, 0x1 ;  /* 0x000000066ba27211 */ /* 0x082fe400078a08ff */
[----:B0-----:R-:W-:Y:S02]  /*35c0*/  LEA R54, R54, R53, 0x1 ;  /* 0x0000003536367211 */ /* 0x001fe400078e08ff */
[----:B---3--:R-:W-:-:S03]  /*35d0*/  LEA R160, P6, R109, R6, 0x1 ;  /* 0x000000066da07211 */ /* 0x008fc600078c08ff */
[----:B------:R-:W0:Y:S01]  /*35e0*/  LDC R48, c[0x0][0x268] ;  /* 0x00009a00ff307b82 */ /* 0x000e220000000800 */
[-C--:B------:R-:W-:Y:S02]  /*35f0*/  LEA.HI.X.SX32 R163, R107, R0.reuse, 0x1, P5 ;  /* 0x000000006ba37211 */ /* 0x080fe400028f0eff */
[----:B------:R-:W-:Y:S02]  /*3600*/  LEA.HI.X.SX32 R161, R109, R0, 0x1, P6 ;  /* 0x000000006da17211 */ /* 0x000fe400030f0eff */
[----:B----4-:R-:W-:Y:S01]  /*3610*/  LEA R164, P2, R47, R6, 0x1 ;  /* 0x000000062fa47211 */ /* 0x010fe200078408ff */
[----:B------:R1:W-:Y:S01]  /*3620*/  STL.64 [R1+0x388], R162 ;  /* 0x000388a201007387 */ /* 0x0003e20000100a00 */
[----:B--2---:R-:W-:Y:S01]  /*3630*/  IMAD R49, R49, 0x2, R54 ;  /* 0x0000000231317824 */ /* 0x004fe200078e0236 */
[----:B------:R-:W2:Y:S01]  /*3640*/  LDC R43, c[0x0][0x268] ;  /* 0x00009a00ff2b7b82 */ /* 0x000ea20000000800 */
[----:B------:R-:W-:Y:S01]  /*3650*/  LEA.HI.X.SX32 R165, R47, R0, 0x1, P2 ;  /* 0x000000002fa57211 */ /* 0x000fe200010f0eff */
[----:B------:R3:W-:Y:S04]  /*3660*/  STL.64 [R1+0x380], R160 ;  /* 0x000380a001007387 */ /* 0x0007e80000100a00 */
[----:B------:R4:W-:Y:S01]  /*3670*/  STL.64 [R1+0x378], R164 ;  /* 0x000378a401007387 */ /* 0x0009e20000100a00 */
[----:B-----5:R-:W-:Y:S01]  /*3680*/  IMAD R47, R70, 0x2, R49 ;  /* 0x00000002462f7824 */ /* 0x020fe200078e0231 */
[----:B------:R-:W5:Y:S01]  /*3690*/  LDC R68, c[0x0][0x268] ;  /* 0x00009a00ff447b82 */ /* 0x000f620000000800 */
[----:B-1----:R-:W-:-:S02]  /*36a0*/  LEA R162, P5, R103, R6, 0x1 ;  /* 0x0000000667a27211 */ /* 0x002fc400078a08ff */
[----:B---3--:R-:W-:Y:S02]  /*36b0*/  LEA R160, P6, R105, R6, 0x1 ;  /* 0x0000000669a07211 */ /* 0x008fe400078c08ff */
[----:B------:R-:W-:-:S03]  /*36c0*/  LEA.HI.X.SX32 R163, R103, R0, 0x1, P5 ;  /* 0x0000000067a37211 */ /* 0x000fc600028f0eff */
[----:B------:R-:W1:Y:S01]  /*36d0*/  LDC R42, c[0x0][0x268] ;  /* 0x00009a00ff2a7b82 */ /* 0x000e620000000800 */
[----:B------:R-:W-:Y:S02]  /*36e0*/  LEA.HI.X.SX32 R161, R105, R0, 0x1, P6 ;  /* 0x0000000069a17211 */ /* 0x000fe400030f0eff */
[C---:B----4-:R-:W-:Y:S01]  /*36f0*/  LEA R164, P2, R101.reuse, R6, 0x1 ;  /* 0x0000000665a47211 */ /* 0x050fe200078408ff */
[----:B------:R3:W-:Y:S01]  /*3700*/  STL.64 [R1+0x370], R162 ;  /* 0x000370a201007387 */ /* 0x0007e20000100a00 */
[----:B0-----:R-:W-:Y:S02]  /*3710*/  LEA R48, R48, R47, 0x1 ;  /* 0x0000002f30307211 */ /* 0x001fe400078e08ff */
[----:B------:R-:W-:Y:S01]  /*3720*/  LEA.HI.X.SX32 R165, R101, R0, 0x1, P2 ;  /* 0x0000000065a57211 */ /* 0x000fe200010f0eff */
[----:B------:R0:W-:Y:S01]  /*3730*/  STL.64 [R1+0x368], R160 ;  /* 0x000368a001007387 */ /* 0x0001e20000100a00 */
[----:B------:R-:W4:Y:S01]  /*3740*/  LDC R37, c[0x0][0x268] ;  /* 0x00009a00ff257b82 */ /* 0x000f220000000800 */
[----:B--2---:R-:W-:-:S02]  /*3750*/  IMAD R43, R43, 0x2, R48 ;  /* 0x000000022b2b7824 */ /* 0x004fc400078e0230 */
[----:B------:R2:W-:Y:S01]  /*3760*/  STL.64 [R1+0x360], R164 ;  /* 0x000360a401007387 */ /* 0x0005e20000100a00 */
[----:B---3--:R-:W-:-:S04]  /*3770*/  LEA R162, P5, R41, R6, 0x1 ;  /* 0x0000000629a27211 */ /* 0x008fc800078a08ff */
[----:B------:R-:W3:Y:S01]  /*3780*/  LDC R66, c[0x0][0x268] ;  /* 0x00009a00ff427b82 */ /* 0x000ee20000000800 */
[----:B0-----:R-:W-:Y:S02]  /*3790*/  LEA R160, P6, R99, R6, 0x1 ;  /* 0x0000000663a07211 */ /* 0x001fe400078c08ff */
[-C--:B------:R-:W-:Y:S01]  /*37a0*/  LEA.HI.X.SX32 R163, R41, R0.reuse, 0x1, P5 ;  /* 0x0000000029a37211 */ /* 0x080fe200028f0eff */
[----:B-----5:R-:W-:Y:S01]  /*37b0*/  IMAD R41, R68, 0x2, R43 ;  /* 0x0000000244297824 */ /* 0x020fe200078e022b */
[----:B------:R-:W-:-:S03]  /*37c0*/  LEA.HI.X.SX32 R161, R99, R0, 0x1, P6 ;  /* 0x0000000063a17211 */ /* 0x000fc600030f0eff */
[----:B------:R-:W0:Y:S01]  /*37d0*/  LDC R36, c[0x0][0x268] ;  /* 0x00009a00ff247b82 */ /* 0x000e220000000800 */
[C---:B--2---:R-:W-:Y:S01]  /*37e0*/  LEA R164, P2, R97.reuse, R6, 0x1 ;  /* 0x0000000661a47211 */ /* 0x044fe200078408ff */
[----:B------:R2:W-:Y:S01]  /*37f0*/  STL.64 [R1+0x358], R162 ;  /* 0x000358a201007387 */ /* 0x0005e20000100a00 */
[----:B-1----:R-:W-:Y:S02]  /*3800*/  LEA R42, R42, R41, 0x1 ;  /* 0x000000292a2a7211 */ /* 0x002fe400078e08ff */
[----:B------:R-:W-:Y:S01]  /*3810*/  LEA.HI.X.SX32 R165, R97, R0, 0x1, P2 ;  /* 0x0000000061a57211 */ /* 0x000fe200010f0eff */
[----:B------:R1:W-:Y:S02]  /*3820*/  STL.64 [R1+0x350], R160 ;  /* 0x000350a001007387 */ /* 0x0003e40000100a00 */
[----:B------:R-:W5:Y:S01]  /*3830*/  LDC R31, c[0x0][0x268] ;  /* 0x00009a00ff1f7b82 */ /* 0x000f620000000800 */
[----:B----4-:R-:W-:Y:S01]  /*3840*/  IMAD R37, R37, 0x2, R42 ;  /* 0x0000000225257824 */ /* 0x010fe200078e022a */
[----:B------:R4:W-:Y:S01]  /*3850*/  STL.64 [R1+0x348], R164 ;  /* 0x000348a401007387 */ /* 0x0009e20000100a00 */
[----:B--2---:R-:W-:-:S05]  /*3860*/  LEA R162, P5, R93, R6, 0x1 ;  /* 0x000000065da27211 */ /* 0x004fca00078a08ff */
[----:B------:R-:W2:Y:S01]  /*3870*/  LDC R24, c[0x0][0x268] ;  /* 0x00009a00ff187b82 */ /* 0x000ea20000000800 */
[----:B-1----:R-:W-:Y:S02]  /*3880*/  LEA R160, P6, R95, R6, 0x1 ;  /* 0x000000065fa07211 */ /* 0x002fe400078c08ff */
[-C--:B------:R-:W-:Y:S02]  /*3890*/  LEA.HI.X.SX32 R163, R93, R0.reuse, 0x1, P5 ;  /* 0x000000005da37211 */ /* 0x080fe400028f0eff */
[----:B------:R-:W-:Y:S02]  /*38a0*/  LEA.HI.X.SX32 R161, R95, R0, 0x1, P6 ;  /* 0x000000005fa17211 */ /* 0x000fe400030f0eff */
[C---:B----4-:R-:W-:Y:S01]  /*38b0*/  LEA R164, P2, R35.reuse, R6, 0x1 ;  /* 0x0000000623a47211 */ /* 0x050fe200078408ff */
[----:B------:R1:W-:Y:S01]  /*38c0*/  STL.64 [R1+0x340], R162 ;  /* 0x000340a201007387 */ /* 0x0003e20000100a00 */
[----:B------:R-:W4:Y:S02]  /*38d0*/  LDC R30, c[0x0][0x268] ;  /* 0x00009a00ff1e7b82 */ /* 0x000f240000000800 */
[----:B------:R-:W-:Y:S01]  /*38e0*/  LEA.HI.X.SX32 R165, R35, R0, 0x1, P2 ;  /* 0x0000000023a57211 */ /* 0x000fe200010f0eff */
[----:B------:R5:W-:Y:S01]  /*38f0*/  STL.64 [R1+0x338], R160 ;  /* 0x000338a001007387 */ /* 0x000be20000100a00 */
[----:B---3--:R-:W-:-:S03]  /*3900*/  IMAD R35, R66, 0x2, R37 ;  /* 0x0000000242237824 */ /* 0x008fc600078e0225 */
[----:B------:R3:W-:Y:S01]  /*3910*/  STL.64 [R1+0x330], R164 ;  /* 0x000330a401007387 */ /* 0x0007e20000100a00 */
[----:B------:R-:W4:Y:S01]  /*3920*/  LDC R25, c[0x0][0x268] ;  /* 0x00009a00ff197b82 */ /* 0x000f220000000800 */
[----:B0-----:R-:W-:Y:S02]  /*3930*/  LEA R36, R36, R35, 0x1 ;  /* 0x0000002324247211 */ /* 0x001fe400078e08ff */
[----:B-1----:R-:W-:-:S03]  /*3940*/  LEA R162, P5, R89, R6, 0x1 ;  /* 0x0000000659a27211 */ /* 0x002fc600078a08ff */
[----:B-----5:R-:W-:Y:S01]  /*3950*/  IMAD R31, R31, 0x2, R36 ;  /* 0x000000021f1f7824 */ /* 0x020fe200078e0224 */
[----:B------:R-:W-:Y:S01]  /*3960*/  LEA R160, P6, R91, R6, 0x1 ;  /* 0x000000065ba07211 */ /* 0x000fe200078c08ff */
[----:B------:R-:W0:Y:S01]  /*3970*/  LDC R12, c[0x0][0x268] ;  /* 0x00009a00ff0c7b82 */ /* 0x000e220000000800 */
[-C--:B------:R-:W-:Y:S02]  /*3980*/  LEA.HI.X.SX32 R163, R89, R0.reuse, 0x1, P5 ;  /* 0x0000000059a37211 */ /* 0x080fe400028f0eff */
[----:B------:R-:W-:Y:S02]  /*3990*/  LEA.HI.X.SX32 R161, R91, R0, 0x1, P6 ;  /* 0x000000005ba17211 */ /* 0x000fe400030f0eff */
[C---:B---3--:R-:W-:Y:S01]  /*39a0*/  LEA R164, P2, R87.reuse, R6, 0x1 ;  /* 0x0000000657a47211 */ /* 0x048fe200078408ff */
[----:B------:R1:W-:Y:S02]  /*39b0*/  STL.64 [R1+0x328], R162 ;  /* 0x000328a201007387 */ /* 0x0003e40000100a00 */
[----:B------:R-:W3:Y:S01]  /*39c0*/  LDC R71, c[0x0][0x268] ;  /* 0x00009a00ff477b82 */ /* 0x000ee20000000800 */
[----:B------:R-:W-:Y:S01]  /*39d0*/  LEA.HI.X.SX32 R165, R87, R0, 0x1, P2 ;  /* 0x0000000057a57211 */ /* 0x000fe200010f0eff */
[----:B------:R5:W-:Y:S01]  /*39e0*/  STL.64 [R1+0x320], R160 ;  /* 0x000320a001007387 */ /* 0x000be20000100a00 */
[----:B------:R-:W-:-:S03]  /*39f0*/  CS2R R86, SRZ ;  /* 0x0000000000567805 */ /* 0x000fc6000001ff00 */
[----:B------:R4:W-:Y:S02]  /*3a00*/  STL.64 [R1+0x318], R164 ;  /* 0x000318a401007387 */ /* 0x0009e40000100a00 */
[----:B------:R-:W3:Y:S01]  /*3a10*/  LDC R5, c[0x0][0x268] ;  /* 0x00009a00ff057b82 */ /* 0x000ee20000000800 */
[-C--:B-1----:R-:W-:Y:S02]  /*3a20*/  LEA R162, P5, R29, R6.reuse, 0x1 ;  /* 0x000000061da27211 */ /* 0x082fe400078a08ff */
[----:B-----5:R-:W-:Y:S02]  /*3a30*/  LEA R160, P6, R85, R6, 0x1 ;  /* 0x0000000655a07211 */ /* 0x020fe400078c08ff */
[-C--:B------:R-:W-:Y:S01]  /*3a40*/  LEA.HI.X.SX32 R163, R29, R0.reuse, 0x1, P5 ;  /* 0x000000001da37211 */ /* 0x080fe200028f0eff */
[----:B--2---:R-:W-:Y:S01]  /*3a50*/  IMAD R29, R24, 0x2, R31 ;  /* 0x00000002181d7824 */ /* 0x004fe200078e021f */
[----:B------:R-:W-:Y:S01]  /*3a60*/  LEA.HI.X.SX32 R161, R85, R0, 0x1, P6 ;  /* 0x0000000055a17211 */ /* 0x000fe200030f0eff */
[----:B------:R-:W1:Y:S01]  /*3a70*/  LDC R16, c[0x0][0x268] ;  /* 0x00009a00ff107b82 */ /* 0x000e620000000800 */
[----:B----4-:R-:W-:Y:S01]  /*3a80*/  LEA R164, P2, R83, R6, 0x1 ;  /* 0x0000000653a47211 */ /* 0x010fe200078408ff */
[----:B------:R2:W-:Y:S01]  /*3a90*/  STL.64 [R1+0x310], R162 ;  /* 0x000310a201007387 */ /* 0x0005e20000100a00 */
[----:B------:R-:W-:-:S02]  /*3aa0*/  LEA R30, R30, R29, 0x1 ;  /* 0x0000001d1e1e7211 */ /* 0x000fc400078e08ff */
[----:B------:R-:W-:Y:S02]  /*3ab0*/  CS2R R84, SRZ ;  /* 0x0000000000547805 */ /* 0x000fe4000001ff00 */
[----:B------:R-:W-:Y:S01]  /*3ac0*/  LEA.HI.X.SX32 R165, R83, R0, 0x1, P2 ;  /* 0x0000000053a57211 */ /* 0x000fe200010f0eff */
[----:B------:R4:W-:Y:S01]  /*3ad0*/  STL.64 [R1+0x308], R160 ;  /* 0x000308a001007387 */ /* 0x0009e20000100a00 */
[----:B------:R-:W-:Y:S01]  /*3ae0*/  CS2R R82, SRZ ;  /* 0x0000000000527805 */ /* 0x000fe2000001ff00 */
[----:B------:R-:W5:Y:S01]  /*3af0*/  LDC R23, c[0x0][0x268] ;  /* 0x00009a00ff177b82 */ /* 0x000f620000000800 */
[----:B------:R-:W-:Y:S01]  /*3b00*/  IMAD R25, R25, 0x2, R30 ;  /* 0x0000000219197824 */ /* 0x000fe200078e021e */
[----:B------:R4:W-:Y:S03]  /*3b10*/  STL.64 [R1+0x300], R164 ;  /* 0x000300a401007387 */ /* 0x0009e60000100a00 */
[----:B0-----:R-:W-:Y:S01]  /*3b20*/  IMAD R12, R12, 0x2, R25 ;  /* 0x000000020c0c7824 */ /* 0x001fe200078e0219 */
[----:B--2---:R-:W-:-:S02]  /*3b30*/  LEA R162, P5, R79, R6, 0x1 ;  /* 0x000000064fa27211 */ /* 0x004fc400078a08ff */
[----:B------:R-:W0:Y:S01]  /*3b40*/  LDC R10, c[0x0][0x268] ;  /* 0x00009a00ff0a7b82 */ /* 0x000e220000000800 */
[----:B----4-:R-:W-:Y:S02]  /*3b50*/  LEA R160, P6, R81, R6, 0x1 ;  /* 0x0000000651a07211 */ /* 0x010fe400078c08ff */
[-C--:B------:R-:W-:Y:S02]  /*3b60*/  LEA.HI.X.SX32 R163, R79, R0.reuse, 0x1, P5 ;  /* 0x000000004fa37211 */ /* 0x080fe400028f0eff */
[----:B------:R-:W-:Y:S02]  /*3b70*/  CS2R R78, SRZ ;  /* 0x00000000004e7805 */ /* 0x000fe4000001ff00 */
[----:B------:R-:W-:Y:S02]  /*3b80*/  LEA.HI.X.SX32 R161, R81, R0, 0x1, P6 ;  /* 0x0000000051a17211 */ /* 0x000fe400030f0eff */
[----:B------:R-:W-:Y:S02]  /*3b90*/  CS2R R80, SRZ ;  /* 0x0000000000507805 */ /* 0x000fe4000001ff00 */
[----:B------:R-:W-:Y:S01]  /*3ba0*/  LEA R164, P2, R77, R6, 0x1 ;  /* 0x000000064da47211 */ /* 0x000fe200078408ff */
[----:B------:R2:W-:Y:S01]  /*3bb0*/  STL.64 [R1+0x2f8], R162 ;  /* 0x0002f8a201007387 */ /* 0x0005e20000100a00 */
[----:B------:R-:W4:Y:S01]  /*3bc0*/  LDC R11, c[0x0][0x268] ;  /* 0x00009a00ff0b7b82 */ /* 0x000f220000000800 */
[----:B---3--:R-:W-:-:S02]  /*3bd0*/  LEA R24, R71, R12, 0x1 ;  /* 0x0000000c47187211 */ /* 0x008fc400078e08ff */
[----:B------:R-:W-:Y:S01]  /*3be0*/  CS2R R70, SRZ ;  /* 0x0000000000467805 */ /* 0x000fe2000001ff00 */
[----:B------:R3:W-:Y:S01]  /*3bf0*/  STL.64 [R1+0x2f0], R160 ;  /* 0x0002f0a001007387 */ /* 0x0007e20000100a00 */
[----:B------:R-:W-:Y:S02]  /*3c00*/  LEA.HI.X.SX32 R165, R77, R0, 0x1, P2 ;  /* 0x000000004da57211 */ /* 0x000fe400010f0eff */
[----:B------:R-:W-:Y:S01]  /*3c10*/  CS2R R76, SRZ ;  /* 0x00000000004c7805 */ /* 0x000fe2000001ff00 */
[----:B------:R-:W-:Y:S01]  /*3c20*/  IMAD R5, R5, 0x2, R24 ;  /* 0x0000000205057824 */ /* 0x000fe200078e0218 */
[----:B------:R-:W4:Y:S01]  /*3c30*/  LDC R20, c[0x0][0x268] ;  /* 0x00009a00ff147b82 */ /* 0x000f220000000800 */
[----:B------:R5:W-:Y:S02]  /*3c40*/  STL.64 [R1+0x2e8], R164 ;  /* 0x0002e8a401007387 */ /* 0x000be40000100a00 */
[----:B-1----:R-:W-:Y:S01]  /*3c50*/  IMAD R16, R16, 0x2, R5 ;  /* 0x0000000210107824 */ /* 0x002fe200078e0205 */
[----:B--2---:R-:W-:-:S02]  /*3c60*/  LEA R162, P5, R73, R6, 0x1 ;  /* 0x0000000649a27211 */ /* 0x004fc400078a08ff */
[----:B---3--:R-:W-:Y:S02]  /*3c70*/  LEA R160, P6, R75, R6, 0x1 ;  /* 0x000000064ba07211 */ /* 0x008fe400078c08ff */
[----:B------:R-:W1:Y:S01]  /*3c80*/  LDC R14, c[0x0][0x268] ;  /* 0x00009a00ff0e7b82 */ /* 0x000e620000000800 */
[-C--:B------:R-:W-:Y:S02]  /*3c90*/  LEA.HI.X.SX32 R163, R73, R0.reuse, 0x1, P5 ;  /* 0x0000000049a37211 */ /* 0x080fe400028f0eff */
[----:B------:R-:W-:Y:S02]  /*3ca0*/  CS2R R72, SRZ ;  /* 0x0000000000487805 */ /* 0x000fe4000001ff00 */
[----:B------:R-:W-:Y:S02]  /*3cb0*/  LEA.HI.X.SX32 R161, R75, R0, 0x1, P6 ;  /* 0x000000004ba17211 */ /* 0x000fe400030f0eff */
[----:B------:R-:W-:Y:S02]  /*3cc0*/  CS2R R74, SRZ ;  /* 0x00000000004a7805 */ /* 0x000fe4000001ff00 */
[----:B-----5:R-:W-:Y:S01]  /*3cd0*/  LEA R164, P2, R69, R6, 0x1 ;  /* 0x0000000645a47211 */ /* 0x020fe200078408ff */
[----:B------:R2:W-:Y:S01]  /*3ce0*/  STL.64 [R1+0x2e0], R162 ;  /* 0x0002e0a201007387 */ /* 0x0005e20000100a00 */
[----:B------:R-:W-:Y:S01]  /*3cf0*/  LEA R23, R23, R16, 0x1 ;  /* 0x0000001017177211 */ /* 0x000fe200078e08ff */
[----:B------:R-:W3:Y:S01]  /*3d00*/  LDC R9, c[0x0][0x268] ;  /* 0x00009a00ff097b82 */ /* 0x000ee20000000800 */
[----:B------:R-:W-:Y:S01]  /*3d10*/  LEA.HI.X.SX32 R165, R69, R0, 0x1, P2 ;  /* 0x0000000045a57211 */ /* 0x000fe200010f0eff */
[----:B------:R5:W-:Y:S01]  /*3d20*/  STL.64 [R1+0x2d8], R160 ;  /* 0x0002d8a001007387 */ /* 0x000be20000100a00 */
[----:B------:R-:W-:Y:S01]  /*3d30*/  CS2R R68, SRZ ;  /* 0x0000000000447805 */ /* 0x000fe2000001ff00 */
[----:B0-----:R-:W-:-:S02]  /*3d40*/  IMAD R10, R10, 0x2, R23 ;  /* 0x000000020a0a7824 */ /* 0x001fc400078e0217 */
[----:B------:R0:W-:Y:S02]  /*3d50*/  STL.64 [R1+0x2d0], R164 ;  /* 0x0002d0a401007387 */ /* 0x0001e40000100a00 */
[----:B------:R-:W3:Y:S01]  /*3d60*/  LDC R19, c[0x0][0x268] ;  /* 0x00009a00ff137b82 */ /* 0x000ee20000000800 */
[----:B----4-:R-:W-:Y:S01]  /*3d70*/  IMAD R11, R11, 0x2, R10 ;  /* 0x000000020b0b7824 */ /* 0x010fe200078e020a */
[-C--:B--2---:R-:W-:Y:S02]  /*3d80*/  LEA R162, P5, R65, R6.reuse, 0x1 ;  /* 0x0000000641a27211 */ /* 0x084fe400078a08ff */
[----:B-----5:R-:W-:Y:S02]  /*3d90*/  LEA R160, P6, R67, R6, 0x1 ;  /* 0x0000000643a07211 */ /* 0x020fe400078c08ff */
[-C--:B------:R-:W-:Y:S02]  /*3da0*/  LEA.HI.X.SX32 R163, R65, R0.reuse, 0x1, P5 ;  /* 0x0000000041a37211 */ /* 0x080fe400028f0eff */
[----:B------:R-:W2:Y:S01]  /*3db0*/  LDC R7, c[0x0][0x268] ;  /* 0x00009a00ff077b82 */ /* 0x000ea20000000800 */
[----:B------:R-:W-:-:S02]  /*3dc0*/  LEA.HI.X.SX32 R161, R67, R0, 0x1, P6 ;  /* 0x0000000043a17211 */ /* 0x000fc400030f0eff */
[----:B------:R-:W-:Y:S02]  /*3dd0*/  CS2R R66, SRZ ;  /* 0x0000000000427805 */ /* 0x000fe4000001ff00 */
[C---:B0-----:R-:W-:Y:S01]  /*3de0*/  LEA R164, P2, R61.reuse, R6, 0x1 ;  /* 0x000000063da47211 */ /* 0x041fe200078408ff */
[----:B------:R0:W-:Y:S01]  /*3df0*/  STL.64 [R1+0x2c8], R162 ;  /* 0x0002c8a201007387 */ /* 0x0001e20000100a00 */
[----:B------:R-:W-:Y:S02]  /*3e00*/  LEA R20, R20, R11, 0x1 ;  /* 0x0000000b14147211 */ /* 0x000fe400078e08ff */
[----:B------:R-:W-:Y:S01]  /*3e10*/  LEA.HI.X.SX32 R165, R61, R0, 0x1, P2 ;  /* 0x000000003da57211 */ /* 0x000fe200010f0eff */
[----:B------:R4:W-:Y:S01]  /*3e20*/  STL.64 [R1+0x2c0], R160 ;  /* 0x0002c0a001007387 */ /* 0x0009e20000100a00 */
[----:B------:R-:W5:Y:S01]  /*3e30*/  LDC R13, c[0x0][0x268] ;  /* 0x00009a00ff0d7b82 */ /* 0x000f620000000800 */
[----:B-1----:R-:W-:Y:S02]  /*3e40*/  IMAD R14, R14, 0x2, R20 ;  /* 0x000000020e0e7824 */ /* 0x002fe400078e0214 */
[----:B------:R1:W-:Y:S02]  /*3e50*/  STL.64 [R1+0x2b8], R164 ;  /* 0x0002b8a401007387 */ /* 0x0003e40000100a00 */
[----:B---3--:R-:W-:Y:S01]  /*3e60*/  IMAD R9, R9, 0x2, R14 ;  /* 0x0000000209097824 */ /* 0x008fe200078e020e */
[----:B0-----:R-:W-:-:S02]  /*3e70*/  LEA R162, P5, R59, R6, 0x1 ;  /* 0x000000063ba27211 */ /* 0x001fc400078a08ff */
[----:B------:R-:W0:Y:S02]  /*3e80*/  LDC R18, c[0x0][0x268] ;  /* 0x00009a00ff127b82 */ /* 0x000e240000000800 */
[----:B------:R-:W-:Y:S02]  /*3e90*/  LEA R19, R19, R9, 0x1 ;  /* 0x0000000913137211 */ /* 0x000fe400078e08ff */
[C---:B----4-:R-:W-:Y:S02]  /*3ea0*/  LEA R160, P6, R60.reuse, R6, 0x1 ;  /* 0x000000063ca07211 */ /* 0x050fe400078c08ff */
[-C--:B------:R-:W-:Y:S01]  /*3eb0*/  LEA.HI.X.SX32 R163, R59, R0.reuse, 0x1, P5 ;  /* 0x000000003ba37211 */ /* 0x080fe200028f0eff */
[----:B--2---:R-:W-:Y:S01]  /*3ec0*/  IMAD R7, R7, 0x2, R19 ;  /* 0x0000000207077824 */ /* 0x004fe200078e0213 */
[----:B------:R-:W-:Y:S01]  /*3ed0*/  LEA.HI.X.SX32 R161, R60, R0, 0x1, P6 ;  /* 0x000000003ca17211 */ /* 0x000fe200030f0eff */
[----:B------:R-:W2:Y:S01]  /*3ee0*/  LDC R8, c[0x0][0x268] ;  /* 0x00009a00ff087b82 */ /* 0x000ea20000000800 */
[----:B-1----:R-:W-:Y:S01]  /*3ef0*/  LEA R164, P2, R55, R6, 0x1 ;  /* 0x0000000637a47211 */ /* 0x002fe200078408ff */
[----:B------:R1:W-:Y:S01]  /*3f00*/  STL.64 [R1+0x2b0], R162 ;  /* 0x0002b0a201007387 */ /* 0x0003e20000100a00 */
[----:B------:R-:W-:-:S02]  /*3f10*/  CS2R R60, SRZ ;  /* 0x00000000003c7805 */ /* 0x000fc4000001ff00 */
[----:B------:R-:W-:Y:S01]  /*3f20*/  LEA.HI.X.SX32 R165, R55, R0, 0x1, P2 ;  /* 0x0000000037a57211 */ /* 0x000fe200010f0eff */
[----:B------:R3:W-:Y:S01]  /*3f30*/  STL.64 [R1+0x2a8], R160 ;  /* 0x0002a8a001007387 */ /* 0x0007e20000100a00 */
[----:B-----5:R-:W-:Y:S01]  /*3f40*/  IMAD R13, R13, 0x2, R7 ;  /* 0x000000020d0d7824 */ /* 0x020fe200078e0207 */
[----:B------:R-:W4:Y:S02]  /*3f50*/  LDC R4, c[0x0][0x268] ;  /* 0x00009a00ff047b82 */ /* 0x000f240000000800 */
[----:B------:R5:W-:Y:S01]  /*3f60*/  STL.64 [R1+0x2a0], R164 ;  /* 0x0002a0a401007387 */ /* 0x000be20000100a00 */
[----:B-1----:R-:W-:-:S05]  /*3f70*/  LEA R162, P5, R53, R6, 0x1 ;  /* 0x0000000635a27211 */ /* 0x002fca00078a08ff */
[----:B------:R-:W1:Y:S01]  /*3f80*/  LDC R17, c[0x0][0x268] ;  /* 0x00009a00ff117b82 */ /* 0x000e620000000800 */
[----:B0-----:R-:W-:Y:S02]  /*3f90*/  LEA R18, R18, R13, 0x1 ;  /* 0x0000000d12127211 */ /* 0x001fe400078e08ff */
[C---:B---3--:R-:W-:Y:S02]  /*3fa0*/  LEA R160, P6, R54.reuse, R6, 0x1 ;  /* 0x0000000636a07211 */ /* 0x048fe400078c08ff */
[-C--:B------:R-:W-:Y:S02]  /*3fb0*/  LEA.HI.X.SX32 R163, R53, R0.reuse, 0x1, P5 ;  /* 0x0000000035a37211 */ /* 0x080fe400028f0eff */
[----:B------:R-:W-:Y:S01]  /*3fc0*/  LEA.HI.X.SX32 R161, R54, R0, 0x1, P6 ;  /* 0x0000000036a17211 */ /* 0x000fe200030f0eff */
[----:B------:R-:W0:Y:S01]  /*3fd0*/  LDC R26, c[0x0][0x268] ;  /* 0x00009a00ff1a7b82 */ /* 0x000e220000000800 */
[----:B-----5:R-:W-:Y:S01]  /*3fe0*/  LEA R164, P2, R49, R6, 0x1 ;  /* 0x0000000631a47211 */ /* 0x020fe200078408ff */
[----:B------:R3:W-:Y:S01]  /*3ff0*/  STL.64 [R1+0x298], R162 ;  /* 0x000298a201007387 */ /* 0x0007e20000100a00 */
[----:B--2---:R-:W-:Y:S01]  /*4000*/  IMAD R8, R8, 0x2, R18 ;  /* 0x0000000208087824 */ /* 0x004fe200078e0212 */
[----:B------:R-:W-:-:S02]  /*4010*/  CS2R R54, SRZ ;  /* 0x0000000000367805 */ /* 0x000fc4000001ff00 */
[----:B------:R-:W-:Y:S01]  /*4020*/  LEA.HI.X.SX32 R165, R49, R0, 0x1, P2 ;  /* 0x0000000031a57211 */ /* 0x000fe200010f0eff */
[----:B------:R2:W-:Y:S01]  /*4030*/  STL.64 [R1+0x290], R160 ;  /* 0x000290a001007387 */ /* 0x0005e20000100a00 */
[----:B------:R-:W5:Y:S01]  /*4040*/  LDC R27, c[0x0][0x268] ;  /* 0x00009a00ff1b7b82 */ /* 0x000f620000000800 */
[----:B----4-:R-:W-:Y:S02]  /*4050*/  IMAD R4, R4, 0x2, R8 ;  /* 0x0000000204047824 */ /* 0x010fe400078e0208 */
[----:B------:R4:W-:Y:S01]  /*4060*/  STL.64 [R1+0x288], R164 ;  /* 0x000288a401007387 */ /* 0x0009e20000100a00 */
[----:B---3--:R-:W-:-:S04]  /*4070*/  LEA R162, P5, R47, R6, 0x1 ;  /* 0x000000062fa27211 */ /* 0x008fc800078a08ff */
[----:B------:R-:W3:Y:S01]  /*4080*/  LDC R28, c[0x0][0x268] ;  /* 0x00009a00ff1c7b82 */ /* 0x000ee20000000800 */
[----:B-1----:R-:W-:Y:S02]  /*4090*/  LEA R17, R17, R4, 0x1 ;  /* 0x0000000411117211 */ /* 0x002fe400078e08ff */
[C---:B--2---:R-:W-:Y:S02]  /*40a0*/  LEA R160, P6, R48.reuse, R6, 0x1 ;  /* 0x0000000630a07211 */ /* 0x044fe400078c08ff */
[-C--:B------:R-:W-:Y:S02]  /*40b0*/  LEA.HI.X.SX32 R163, R47, R0.reuse, 0x1, P5 ;  /* 0x000000002fa37211 */ /* 0x080fe400028f0eff */
[----:B------:R-:W-:Y:S01]  /*40c0*/  LEA.HI.X.SX32 R161, R48, R0, 0x1, P6 ;  /* 0x0000000030a17211 */ /* 0x000fe200030f0eff */
[----:B------:R-:W1:Y:S01]  /*40d0*/  LDC R32, c[0x0][0x268] ;  /* 0x00009a00ff207b82 */ /* 0x000e620000000800 */
[----:B----4-:R-:W-:Y:S01]  /*40e0*/  LEA R164, P2, R43, R6, 0x1 ;  /* 0x000000062ba47211 */ /* 0x010fe200078408ff */
[----:B------:R2:W-:Y:S01]  /*40f0*/  STL.64 [R1+0x280], R162 ;  /* 0x000280a201007387 */ /* 0x0005e20000100a00 */
[----:B------:R-:W-:-:S02]  /*4100*/  CS2R R48, SRZ ;  /* 0x0000000000307805 */ /* 0x000fc4000001ff00 */
[----:B------:R-:W-:Y:S01]  /*4110*/  LEA.HI.X.SX32 R165, R43, R0, 0x1, P2 ;  /* 0x000000002ba57211 */ /* 0x000fe200010f0eff */
[----:B------:R4:W-:Y:S02]  /*4120*/  STL.64 [R1+0x278], R160 ;  /* 0x000278a001007387 */ /* 0x0009e40000100a00 */
[----:B------:R-:W1:Y:S02]  /*4130*/  LDC R33, c[0x0][0x268] ;  /* 0x00009a00ff217b82 */ /* 0x000e640000000800 */
[----:B------:R0:W-:Y:S01]  /*4140*/  STL.64 [R1+0x270], R164 ;  /* 0x000270a401007387 */ /* 0x0001e20000100a00 */
[----:B--2---:R-:W-:-:S05]  /*4150*/  LEA R162, P5, R41, R6, 0x1 ;  /* 0x0000000629a27211 */ /* 0x004fca00078a08ff */
[----:B------:R-:W2:Y:S01]  /*4160*/  LDC R34, c[0x0][0x268] ;  /* 0x00009a00ff227b82 */ /* 0x000ea20000000800 */
[C---:B----4-:R-:W-:Y:S02]  /*4170*/  LEA R160, P6, R42.reuse, R6, 0x1 ;  /* 0x000000062aa07211 */ /* 0x050fe400078c08ff */
[-C--:B------:R-:W-:Y:S02]  /*4180*/  LEA.HI.X.SX32 R163, R41, R0.reuse, 0x1, P5 ;  /* 0x0000000029a37211 */ /* 0x080fe400028f0eff */
[----:B------:R-:W-:Y:S02]  /*4190*/  LEA.HI.X.SX32 R161, R42, R0, 0x1, P6 ;  /* 0x000000002aa17211 */ /* 0x000fe400030f0eff */
[----:B------:R-:W-:Y:S02]  /*41a0*/  CS2R R42, SRZ ;  /* 0x00000000002a7805 */ /* 0x000fe4000001ff00 */
[C---:B0-----:R-:W-:Y:S01]  /*41b0*/  LEA R164, P2, R37.reuse, R6, 0x1 ;  /* 0x0000000625a47211 */ /* 0x041fe200078408ff */
[----:B------:R0:W-:Y:S01]  /*41c0*/  STL.64 [R1+0x268], R162 ;  /* 0x000268a201007387 */ /* 0x0001e20000100a00 */
[----:B------:R-:W4:Y:S02]  /*41d0*/  LDC R38, c[0x0][0x268] ;  /* 0x00009a00ff267b82 */ /* 0x000f240000000800 */
[----:B------:R-:W-:Y:S01]  /*41e0*/  LEA.HI.X.SX32 R165, R37, R0, 0x1, P2 ;  /* 0x0000000025a57211 */ /* 0x000fe200010f0eff */
[----:B------:R5:W-:Y:S04]  /*41f0*/  STL.64 [R1+0x260], R160 ;  /* 0x000260a001007387 */ /* 0x000be80000100a00 */
[----:B------:R3:W-:Y:S01]  /*4200*/  STL.64 [R1+0x258], R164 ;  /* 0x000258a401007387 */ /* 0x0007e20000100a00 */
[----:B------:R-:W4:Y:S01]  /*4210*/  LDC R39, c[0x0][0x268] ;  /* 0x00009a00ff277b82 */ /* 0x000f220000000800 */
[----:B0-----:R-:W-:-:S02]  /*4220*/  LEA R162, P5, R35, R6, 0x1 ;  /* 0x0000000623a27211 */ /* 0x001fc400078a08ff */
[----:B-----5:R-:W-:-:S05]  /*4230*/  LEA R160, P6, R36, R6, 0x1 ;  /* 0x0000000624a07211 */ /* 0x020fca00078c08ff */
[----:B------:R-:W0:Y:S01]  /*4240*/  LDC R40, c[0x0][0x268] ;  /* 0x00009a00ff287b82 */ /* 0x000e220000000800 */
[-C--:B------:R-:W-:Y:S02]  /*4250*/  LEA.HI.X.SX32 R163, R35, R0.reuse, 0x1, P5 ;  /* 0x0000000023a37211 */ /* 0x080fe400028f0eff */
[----:B------:R-:W-:Y:S02]  /*4260*/  LEA.HI.X.SX32 R161, R36, R0, 0x1, P6 ;  /* 0x0000000024a17211 */ /* 0x000fe400030f0eff */
[----:B------:R-:W-:Y:S02]  /*4270*/  CS2R R36, SRZ ;  /* 0x0000000000247805 */ /* 0x000fe4000001ff00 */
[C---:B---3--:R-:W-:Y:S01]  /*4280*/  LEA R164, P2, R31.reuse, R6, 0x1 ;  /* 0x000000061fa47211 */ /* 0x048fe200078408ff */
[----:B------:R3:W-:Y:S01]  /*4290*/  STL.64 [R1+0x250], R162 ;  /* 0x000250a201007387 */ /* 0x0007e20000100a00 */
[----:B------:R-:W5:Y:S02]  /*42a0*/  LDC R44, c[0x0][0x268] ;  /* 0x00009a00ff2c7b82 */ /* 0x000f640000000800 */
[----:B------:R-:W-:Y:S01]  /*42b0*/  LEA.HI.X.SX32 R165, R31, R0, 0x1, P2 ;  /* 0x000000001fa57211 */ /* 0x000fe200010f0eff */
[----:B------:R1:W-:Y:S04]  /*42c0*/  STL.64 [R1+0x248], R160 ;  /* 0x000248a001007387 */ /* 0x0003e80000100a00 */
[----:B------:R2:W-:Y:S01]  /*42d0*/  STL.64 [R1+0x240], R164 ;  /* 0x000240a401007387 */ /* 0x0005e20000100a00 */
[----:B------:R-:W5:Y:S01]  /*42e0*/  LDC R45, c[0x0][0x268] ;  /* 0x00009a00ff2d7b82 */ /* 0x000f620000000800 */
[----:B---3--:R-:W-:-:S02]  /*42f0*/  LEA R162, P5, R29, R6, 0x1 ;  /* 0x000000061da27211 */ /* 0x008fc400078a08ff */
[----:B-1----:R-:W-:Y:S02]  /*4300*/  LEA R160, P6, R30, R6, 0x1 ;  /* 0x000000061ea07211 */ /* 0x002fe400078c08ff */
[----:B------:R-:W-:-:S03]  /*4310*/  LEA.HI.X.SX32 R163, R29, R0, 0x1, P5 ;  /* 0x000000001da37211 */ /* 0x000fc600028f0eff */
[----:B------:R-:W1:Y:S01]  /*4320*/  LDC R46, c[0x0][0x268] ;  /* 0x00009a00ff2e7b82 */ /* 0x000e620000000800 */
[----:B------:R-:W-:Y:S02]  /*4330*/  LEA.HI.X.SX32 R161, R30, R0, 0x1, P6 ;  /* 0x000000001ea17211 */ /* 0x000fe400030f0eff */
[----:B------:R-:W-:Y:S02]  /*4340*/  CS2R R30, SRZ ;  /* 0x00000000001e7805 */ /* 0x000fe4000001ff00 */
[C---:B--2---:R-:W-:Y:S01]  /*4350*/  LEA R164, P2, R25.reuse, R6, 0x1 ;  /* 0x0000000619a47211 */ /* 0x044fe200078408ff */
[----:B------:R2:W-:Y:S03]  /*4360*/  STL.64 [R1+0x238], R162 ;  /* 0x000238a201007387 */ /* 0x0005e60000100a00 */
[----:B------:R-:W-:Y:S01]  /*4370*/  LEA.HI.X.SX32 R165, R25, R0, 0x1, P2 ;  /* 0x0000000019a57211 */ /* 0x000fe200010f0eff */
[----:B------:R3:W-:Y:S01]  /*4380*/  STL.64 [R1+0x230], R160 ;  /* 0x000230a001007387 */ /* 0x0007e20000100a00 */
[----:B------:R-:W1:Y:S03]  /*4390*/  LDC R50, c[0x0][0x268] ;  /* 0x00009a00ff327b82 */ /* 0x000e660000000800 */
[----:B------:R4:W-:Y:S01]  /*43a0*/  STL.64 [R1+0x228], R164 ;  /* 0x000228a401007387 */ /* 0x0009e20000100a00 */
[----:B--2---:R-:W-:-:S04]  /*43b0*/  LEA R162, P5, R12, R6, 0x1 ;  /* 0x000000060ca27211 */ /* 0x004fc800078a08ff */
[----:B------:R-:W2:Y:S01]  /*43c0*/  LDC R51, c[0x0][0x268] ;  /* 0x00009a00ff337b82 */ /* 0x000ea20000000800 */
[----:B---3--:R-:W-:Y:S02]  /*43d0*/  LEA R160, P6, R24, R6, 0x1 ;  /* 0x0000000618a07211 */ /* 0x008fe400078c08ff */
[-C--:B------:R-:W-:Y:S01]  /*43e0*/  LEA.HI.X.SX32 R163, R12, R0.reuse, 0x1, P5 ;  /* 0x000000000ca37211 */ /* 0x080fe200028f0eff */
[----:B------:R-:W-:Y:S01]  /*43f0*/  IMAD R12, R26, 0x2, R17 ;  /* 0x000000021a0c7824 */ /* 0x000fe200078e0211 */
[----:B------:R-:W-:-:S03]  /*4400*/  LEA.HI.X.SX32 R161, R24, R0, 0x1, P6 ;  /* 0x0000000018a17211 */ /* 0x000fc600030f0eff */
[----:B------:R-:W3:Y:S01]  /*4410*/  LDC R52, c[0x0][0x268] ;  /* 0x00009a00ff347b82 */ /* 0x000ee20000000800 */
[C---:B----4-:R-:W-:Y:S01]  /*4420*/  LEA R164, P2, R5.reuse, R6, 0x1 ;  /* 0x0000000605a47211 */ /* 0x050fe200078408ff */
[----:B------:R4:W-:Y:S01]  /*4430*/  STL.64 [R1+0x220], R162 ;  /* 0x000220a201007387 */ /* 0x0009e20000100a00 */
[----:B------:R-:W-:Y:S02]  /*4440*/  CS2R R24, SRZ ;  /* 0x0000000000187805 */ /* 0x000fe4000001ff00 */
[----:B------:R-:W-:Y:S01]  /*4450*/  LEA.HI.X.SX32 R165, R5, R0, 0x1, P2 ;  /* 0x0000000005a57211 */ /* 0x000fe200010f0eff */
[----:B------:R0:W-:Y:S01]  /*4460*/  STL.64 [R1+0x218], R160 ;  /* 0x000218a001007387 */ /* 0x0001e20000100a00 */
[----:B------:R-:W-:Y:S01]  /*4470*/  IMAD R5, R27, 0x2, R12 ;  /* 0x000000021b057824 */ /* 0x000fe200078e020c */
[----:B------:R-:W3:Y:S01]  /*4480*/  LDC R56, c[0x0][0x268] ;  /* 0x00009a00ff387b82 */ /* 0x000ee20000000800 */
[----:B------:R-:W-:Y:S01]  /*4490*/  CS2R R26, SRZ ;  /* 0x00000000001a7805 */ /* 0x000fe2000001ff00 */
[----:B------:R5:W-:Y:S01]  /*44a0*/  STL.64 [R1+0x210], R164 ;  /* 0x000210a401007387 */ /* 0x000be20000100a00 */
[----:B----4-:R-:W-:-:S05]  /*44b0*/  LEA R162, P5, R16, R6, 0x1 ;  /* 0x0000000610a27211 */ /* 0x010fca00078a08ff */
[----:B------:R-:W4:Y:S01]  /*44c0*/  LDC R57, c[0x0][0x268] ;  /* 0x00009a00ff397b82 */ /* 0x000f220000000800 */
[C---:B0-----:R-:W-:Y:S02]  /*44d0*/  LEA R160, P6, R23.reuse, R6, 0x1 ;  /* 0x0000000617a07211 */ /* 0x041fe400078c08ff */
[-C--:B------:R-:W-:Y:S02]  /*44e0*/  LEA.HI.X.SX32 R163, R16, R0.reuse, 0x1, P5 ;  /* 0x0000000010a37211 */ /* 0x080fe400028f0eff */
[----:B------:R-:W-:Y:S01]  /*44f0*/  LEA.HI.X.SX32 R161, R23, R0, 0x1, P6 ;  /* 0x0000000017a17211 */ /* 0x000fe200030f0eff */
[----:B------:R-:W-:Y:S01]  /*4500*/  IMAD R23, R15, 0x3e, RZ ;  /* 0x0000003e0f177824 */ /* 0x000fe200078e02ff */
[----:B-----5:R-:W-:Y:S01]  /*4510*/  LEA R164, P2, R10, R6, 0x1 ;  /* 0x000000060aa47211 */ /* 0x020fe200078408ff */
[----:B------:R0:W-:Y:S01]  /*4520*/  STL.64 [R1+0x208], R162 ;  /* 0x000208a201007387 */ /* 0x0001e20000100a00 */
[----:B------:R-:W-:Y:S01]  /*4530*/  LEA R16, R28, R5, 0x1 ;  /* 0x000000051c107211 */ /* 0x000fe200078e08ff */
[----:B------:R-:W5:Y:S01]  /*4540*/  LDC R58, c[0x0][0x268] ;  /* 0x00009a00ff3a7b82 */ /* 0x000f620000000800 */
[----:B------:R-:W-:Y:S01]  /*4550*/  LEA.HI.X.SX32 R165, R10, R0, 0x1, P2 ;  /* 0x000000000aa57211 */ /* 0x000fe200010f0eff */
[----:B------:R1:W-:Y:S01]  /*4560*/  STL.64 [R1+0x200], R160 ;  /* 0x000200a001007387 */ /* 0x0003e20000100a00 */
[----:B------:R-:W-:Y:S01]  /*4570*/  CS2R R28, SRZ ;  /* 0x00000000001c7805 */ /* 0x000fe2000001ff00 */
[----:B------:R-:W-:-:S02]  /*4580*/  IMAD R10, R32, 0x2, R16 ;  /* 0x00000002200a7824 */ /* 0x000fc400078e0210 */
[----:B------:R2:W-:Y:S02]  /*4590*/  STL.64 [R1+0x1f8], R164 ;  /* 0x0001f8a401007387 */ /* 0x0005e40000100a00 */
[----:B------:R-:W5:Y:S01]  /*45a0*/  LDC R62, c[0x0][0x268] ;  /* 0x00009a00ff3e7b82 */ /* 0x000f620000000800 */
[CC--:B0-----:R-:W-:Y:S02]  /*45b0*/  LEA R162, P5, R11.reuse, R6.reuse, 0x1 ;  /* 0x000000060ba27211 */ /* 0x0c1fe400078a08ff */
[C---:B-1----:R-:W-:Y:S02]  /*45c0*/  LEA R160, P6, R20.reuse, R6, 0x1 ;  /* 0x0000000614a07211 */ /* 0x042fe400078c08ff */
[-C--:B------:R-:W-:Y:S01]  /*45d0*/  LEA.HI.X.SX32 R163, R11, R0.reuse, 0x1, P5 ;  /* 0x000000000ba37211 */ /* 0x080fe200028f0eff */
[----:B------:R-:W-:Y:S01]  /*45e0*/  IMAD R11, R33, 0x2, R10 ;  /* 0x00000002210b7824 */ /* 0x000fe200078e020a */
[----:B------:R-:W-:Y:S01]  /*45f0*/  LEA.HI.X.SX32 R161, R20, R0, 0x1, P6 ;  /* 0x0000000014a17211 */ /* 0x000fe200030f0eff */
[----:B------:R-:W0:Y:S01]  /*4600*/  LDC R63, c[0x0][0x268] ;  /* 0x00009a00ff3f7b82 */ /* 0x000e220000000800 */
[----:B--2---:R-:W-:Y:S01]  /*4610*/  LEA R164, P2, R14, R6, 0x1 ;  /* 0x000000060ea47211 */ /* 0x004fe200078408ff */
[----:B------:R1:W-:Y:S01]  /*4620*/  STL.64 [R1+0x1f0], R162 ;  /* 0x0001f0a201007387 */ /* 0x0003e20000100a00 */
[----:B------:R-:W-:Y:S01]  /*4630*/  IMAD R20, R15, 0x3b, RZ ;  /* 0x0000003b0f147824 */ /* 0x000fe200078e02ff */
[----:B------:R-:W-:-:S02]  /*4640*/  CS2R R32, SRZ ;  /* 0x0000000000207805 */ /* 0x000fc4000001ff00 */
[----:B------:R-:W-:Y:S01]  /*4650*/  LEA.HI.X.SX32 R165, R14, R0, 0x1, P2 ;  /* 0x000000000ea57211 */ /* 0x000fe200010f0eff */
[----:B------:R2:W-:Y:S01]  /*4660*/  STL.64 [R1+0x1e8], R160 ;  /* 0x0001e8a001007387 */ /* 0x0005e20000100a00 */
[----:B------:R-:W-:Y:S01]  /*4670*/  LEA R14, R34, R11, 0x1 ;  /* 0x0000000b220e7211 */ /* 0x000fe200078e08ff */
[----:B------:R-:W0:Y:S01]  /*4680*/  LDC R64, c[0x0][0x268] ;  /* 0x00009a00ff407b82 */ /* 0x000e220000000800 */
[----:B------:R-:W-:Y:S01]  /*4690*/  CS2R R34, SRZ ;  /* 0x0000000000227805 */ /* 0x000fe2000001ff00 */
[----:B------:R3:W-:Y:S01]  /*46a0*/  STL.64 [R1+0x1e0], R164 ;  /* 0x0001e0a401007387 */ /* 0x0007e20000100a00 */
[-C--:B-1----:R-:W-:Y:S02]  /*46b0*/  LEA R162, P5, R9, R6.reuse, 0x1 ;  /* 0x0000000609a27211 */ /* 0x082fe400078a08ff */
[----:B--2---:R-:W-:Y:S02]  /*46c0*/  LEA R160, P6, R19, R6, 0x1 ;  /* 0x0000000613a07211 */ /* 0x004fe400078c08ff */
[-C--:B------:R-:W-:Y:S01]  /*46d0*/  LEA.HI.X.SX32 R163, R9, R0.reuse, 0x1, P5 ;  /* 0x0000000009a37211 */ /* 0x080fe200028f0eff */
[----:B------:R-:W-:Y:S01]  /*46e0*/  IMAD R9, R38, 0x2, R14 ;  /* 0x0000000226097824 */ /* 0x000fe200078e020e */
[----:B------:R-:W-:-:S02]  /*46f0*/  LEA.HI.X.SX32 R161, R19, R0, 0x1, P6 ;  /* 0x0000000013a17211 */ /* 0x000fc400030f0eff */
[C---:B---3--:R-:W-:Y:S01]  /*4700*/  LEA R164, P2, R7.reuse, R6, 0x1 ;  /* 0x0000000607a47211 */ /* 0x048fe200078408ff */
[----:B------:R1:W-:Y:S03]  /*4710*/  STL.64 [R1+0x1d8], R162 ;  /* 0x0001d8a201007387 */ /* 0x0003e60000100a00 */
[----:B------:R-:W-:Y:S01]  /*4720*/  LEA.HI.X.SX32 R165, R7, R0, 0x1, P2 ;  /* 0x0000000007a57211 */ /* 0x000fe200010f0eff */
[----:B------:R2:W-:Y:S01]  /*4730*/  STL.64 [R1+0x1d0], R160 ;  /* 0x0001d0a001007387 */ /* 0x0005e20000100a00 */
[----:B------:R-:W-:Y:S01]  /*4740*/  IMAD R7, R39, 0x2, R9 ;  /* 0x0000000227077824 */ /* 0x000fe200078e0209 */
[----:B------:R-:W-:Y:S02]  /*4750*/  CS2R R38, SRZ ;  /* 0x0000000000267805 */ /* 0x000fe4000001ff00 */
[----:B------:R3:W-:Y:S01]  /*4760*/  STL.64 [R1+0x1c8], R164 ;  /* 0x0001c8a401007387 */ /* 0x0007e20000100a00 */
[----:B-1----:R-:W-:-:S02]  /*4770*/  LEA R162, P5, R13, R6, 0x1 ;  /* 0x000000060da27211 */ /* 0x002fc400078a08ff */
[C---:B--2---:R-:W-:Y:S02]  /*4780*/  LEA R160, P6, R18.reuse, R6, 0x1 ;  /* 0x0000000612a07211 */ /* 0x044fe400078c08ff */
[-C--:B------:R-:W-:Y:S02]  /*4790*/  LEA.HI.X.SX32 R163, R13, R0.reuse, 0x1, P5 ;  /* 0x000000000da37211 */ /* 0x080fe400028f0eff */
[----:B------:R-:W-:Y:S02]  /*47a0*/  LEA.HI.X.SX32 R161, R18, R0, 0x1, P6 ;  /* 0x0000000012a17211 */ /* 0x000fe400030f0eff */
[----:B---3--:R-:W-:Y:S01]  /*47b0*/  LEA R164, P2, R8, R6, 0x1 ;  /* 0x0000000608a47211 */ /* 0x008fe200078408ff */
[----:B------:R1:W-:Y:S01]  /*47c0*/  STL.64 [R1+0x1c0], R162 ;  /* 0x0001c0a201007387 */ /* 0x0003e20000100a00 */
[----:B------:R-:W-:Y:S02]  /*47d0*/  LEA R13, R40, R7, 0x1 ;  /* 0x00000007280d7211 */ /* 0x000fe400078e08ff */
[----:B------:R-:W-:-:S02]  /*47e0*/  CS2R R40, SRZ ;  /* 0x0000000000287805 */ /* 0x000fc4000001ff00 */
[----:B------:R-:W-:Y:S01]  /*47f0*/  LEA.HI.X.SX32 R165, R8, R0, 0x1, P2 ;  /* 0x0000000008a57211 */ /* 0x000fe200010f0eff */
[----:B------:R2:W-:Y:S01]  /*4800*/  STL.64 [R1+0x1b8], R160 ;  /* 0x0001b8a001007387 */ /* 0x0005e20000100a00 */
[----:B------:R-:W-:-:S03]  /*4810*/  IMAD R8, R44, 0x2, R13 ;  /* 0x000000022c087824 */ /* 0x000fc600078e020d */
[----:B------:R3:W-:Y:S01]  /*4820*/  STL.64 [R1+0x1b0], R164 ;  /* 0x0001b0a401007387 */ /* 0x0007e20000100a00 */
[CC--:B-1----:R-:W-:Y:S02]  /*4830*/  LEA R162, P5, R4.reuse, R6.reuse, 0x1 ;  /* 0x0000000604a27211 */ /* 0x0c2fe400078a08ff */
[----:B--2---:R-:W-:Y:S02]  /*4840*/  LEA R160, P6, R17, R6, 0x1 ;  /* 0x0000000611a07211 */ /* 0x004fe400078c08ff */
[-C--:B------:R-:W-:Y:S01]  /*4850*/  LEA.HI.X.SX32 R163, R4, R0.reuse, 0x1, P5 ;  /* 0x0000000004a37211 */ /* 0x080fe200028f0eff */
[----:B------:R-:W-:Y:S01]  /*4860*/  IMAD R4, R45, 0x2, R8 ;  /* 0x000000022d047824 */ /* 0x000fe200078e0208 */
[----:B------:R-:W-:Y:S02]  /*4870*/  LEA.HI.X.SX32 R161, R17, R0, 0x1, P6 ;  /* 0x0000000011a17211 */ /* 0x000fe400030f0eff */
[----:B------:R-:W-:Y:S02]  /*4880*/  CS2R R44, SRZ ;  /* 0x00000000002c7805 */ /* 0x000fe4000001ff00 */
[C---:B---3--:R-:W-:Y:S01]  /*4890*/  LEA R164, P2, R12.reuse, R6, 0x1 ;  /* 0x000000060ca47211 */ /* 0x048fe200078408ff */
[----:B------:R1:W-:Y:S03]  /*48a0*/  STL.64 [R1+0x1a8], R162 ;  /* 0x0001a8a201007387 */ /* 0x0003e60000100a00 */
[----:B------:R-:W-:Y:S01]  /*48b0*/  LEA.HI.X.SX32 R165, R12, R0, 0x1, P2 ;  /* 0x000000000ca57211 */ /* 0x000fe200010f0eff */
[----:B------:R2:W-:Y:S01]  /*48c0*/  STL.64 [R1+0x1a0], R160 ;  /* 0x0001a0a001007387 */ /* 0x0005e20000100a00 */
[----:B------:R-:W-:-:S02]  /*48d0*/  LEA R12, R46, R4, 0x1 ;  /* 0x000000042e0c7211 */ /* 0x000fc400078e08ff */
[----:B------:R-:W-:Y:S01]  /*48e0*/  CS2R R46, SRZ ;  /* 0x00000000002e7805 */ /* 0x000fe2000001ff00 */
[----:B------:R3:W-:Y:S01]  /*48f0*/  STL.64 [R1+0x198], R164 ;  /* 0x000198a401007387 */ /* 0x0007e20000100a00 */
[CC--:B-1----:R-:W-:Y:S02]  /*4900*/  LEA R162, P5, R5.reuse, R6.reuse, 0x1 ;  /* 0x0000000605a27211 */ /* 0x0c2fe400078a08ff */
[----:B--2---:R-:W-:Y:S02]  /*4910*/  LEA R160, P6, R16, R6, 0x1 ;  /* 0x0000000610a07211 */ /* 0x004fe400078c08ff */
[-C--:B------:R-:W-:Y:S01]  /*4920*/  LEA.HI.X.SX32 R163, R5, R0.reuse, 0x1, P5 ;  /* 0x0000000005a37211 */ /* 0x080fe200028f0eff */
[----:B------:R-:W-:Y:S01]  /*4930*/  IMAD R5, R50, 0x2, R12 ;  /* 0x0000000232057824 */ /* 0x000fe200078e020c */
[----:B------:R-:W-:Y:S02]  /*4940*/  LEA.HI.X.SX32 R161, R16, R0, 0x1, P6 ;  /* 0x0000000010a17211 */ /* 0x000fe400030f0eff */
[C---:B---3--:R-:W-:Y:S01]  /*4950*/  LEA R164, P2, R10.reuse, R6, 0x1 ;  /* 0x000000060aa47211 */ /* 0x048fe200078408ff */
[----:B------:R1:W-:Y:S03]  /*4960*/  STL.64 [R1+0x190], R162 ;  /* 0x000190a201007387 */ /* 0x0003e60000100a00 */
[----:B------:R-:W-:Y:S01]  /*4970*/  LEA.HI.X.SX32 R165, R10, R0, 0x1, P2 ;  /* 0x000000000aa57211 */ /* 0x000fe200010f0eff */
[----:B------:R2:W-:Y:S01]  /*4980*/  STL.64 [R1+0x188], R160 ;  /* 0x000188a001007387 */ /* 0x0005e20000100a00 */
[----:B------:R-:W-:Y:S01]  /*4990*/  IMAD R10, R51, 0x2, R5 ;  /* 0x00000002330a7824 */ /* 0x000fe200078e0205 */
[----:B------:R-:W-:-:S02]  /*49a0*/  CS2R R50, SRZ ;  /* 0x0000000000327805 */ /* 0x000fc4000001ff00 */
[----:B------:R-:W-:Y:S01]  /*49b0*/  STL.64 [R1+0x180], R164 ;  /* 0x000180a401007387 */ /* 0x000fe20000100a00 */
[CC--:B-1----:R-:W-:Y:S02]  /*49c0*/  LEA R162, P5, R11.reuse, R6.reuse, 0x1 ;  /* 0x000000060ba27211 */ /* 0x0c2fe400078a08ff */
[C---:B--2---:R-:W-:Y:S02]  /*49d0*/  LEA R160, P6, R14.reuse, R6, 0x1 ;  /* 0x000000060ea07211 */ /* 0x044fe400078c08ff */
[-C--:B------:R-:W-:Y:S02]  /*49e0*/  LEA.HI.X.SX32 R163, R11, R0.reuse, 0x1, P5 ;  /* 0x000000000ba37211 */ /* 0x080fe400028f0eff */
[----:B------:R-:W-:Y:S02]  /*49f0*/  LEA.HI.X.SX32 R161, R14, R0, 0x1, P6 ;  /* 0x000000000ea17211 */ /* 0x000fe400030f0eff */
[----:B------:R-:W-:Y:S01]  /*4a00*/  LEA R16, P6, R13, R6, 0x1 ;  /* 0x000000060d107211 */ /* 0x000fe200078c08ff */
[----:B------:R1:W-:Y:S01]  /*4a10*/  STL.64 [R1+0x178], R162 ;  /* 0x000178a201007387 */ /* 0x0003e20000100a00 */
[----:B------:R-:W-:-:S02]  /*4a20*/  LEA R11, R52, R10, 0x1 ;  /* 0x0000000a340b7211 */ /* 0x000fc400078e08ff */
[----:B------:R-:W-:Y:S02]  /*4a30*/  CS2R R52, SRZ ;  /* 0x0000000000347805 */ /* 0x000fe4000001ff00 */
[----:B------:R-:W-:Y:S01]  /*4a40*/  LEA.HI.X.SX32 R17, R13, R0, 0x1, P6 ;  /* 0x000000000d117211 */ /* 0x000fe200030f0eff */
[----:B------:R2:W-:Y:S01]  /*4a50*/  STL.64 [R1+0x170], R160 ;  /* 0x000170a001007387 */ /* 0x0005e20000100a00 */
[----:B------:R-:W-:Y:S02]  /*4a60*/  MOV R14, RZ ;  /* 0x000000ff000e7202 */ /* 0x000fe40000000f00 */
[-C--:B-1----:R-:W-:Y:S02]  /*4a70*/  LEA R162, P2, R9, R6.reuse, 0x1 ;  /* 0x0000000609a27211 */ /* 0x082fe400078408ff */
[----:B--2---:R-:W-:Y:S02]  /*4a80*/  LEA R160, P5, R7, R6, 0x1 ;  /* 0x0000000607a07211 */ /* 0x004fe400078a08ff */
[-C--:B------:R-:W-:Y:S01]  /*4a90*/  LEA.HI.X.SX32 R163, R9, R0.reuse, 0x1, P2 ;  /* 0x0000000009a37211 */ /* 0x080fe200010f0eff */
[----:B------:R-:W-:Y:S01]  /*4aa0*/  IMAD R9, R56, 0x2, R11 ;  /* 0x0000000238097824 */ /* 0x000fe200078e020b */
[----:B------:R-:W-:-:S03]  /*4ab0*/  LEA.HI.X.SX32 R161, R7, R0, 0x1, P5 ;  /* 0x0000000007a17211 */ /* 0x000fc600028f0eff */
[----:B------:R1:W-:Y:S01]  /*4ac0*/  STL.64 [R1+0x168], R162 ;  /* 0x000168a201007387 */ /* 0x0003e20000100a00 */
[----:B----4-:R-:W-:Y:S01]  /*4ad0*/  IMAD R7, R57, 0x2, R9 ;  /* 0x0000000239077824 */ /* 0x010fe200078e0209 */
[----:B------:R-:W-:Y:S02]  /*4ae0*/  CS2R R56, SRZ ;  /* 0x0000000000387805 */ /* 0x000fe4000001ff00 */
[----:B------:R2:W-:Y:S04]  /*4af0*/  STL.64 [R1+0x160], R160 ;  /* 0x000160a001007387 */ /* 0x0005e80000100a00 */
[----:B------:R3:W-:Y:S01]  /*4b00*/  STL.64 [R1+0x158], R16 ;  /* 0x0001581001007387 */ /* 0x0007e20000100a00 */
[-C--:B-1----:R-:W-:Y:S02]  /*4b10*/  LEA R162, P2, R8, R6.reuse, 0x1 ;  /* 0x0000000608a27211 */ /* 0x082fe400078408ff */
[----:B--2---:R-:W-:-:S02]  /*4b20*/  LEA R160, P5, R4, R6, 0x1 ;  /* 0x0000000604a07211 */ /* 0x004fc400078a08ff */
[----:B------:R-:W-:Y:S02]  /*4b30*/  LEA.HI.X.SX32 R163, R8, R0, 0x1, P2 ;  /* 0x0000000008a37211 */ /* 0x000fe400010f0eff */
[----:B---3--:R-:W-:Y:S02]  /*4b40*/  LEA R16, P6, R12, R6, 0x1 ;  /* 0x000000060c107211 */ /* 0x008fe400078c08ff */
[-C--:B------:R-:W-:Y:S01]  /*4b50*/  LEA.HI.X.SX32 R161, R4, R0.reuse, 0x1, P5 ;  /* 0x0000000004a17211 */ /* 0x080fe200028f0eff */
[----:B------:R1:W-:Y:S01]  /*4b60*/  STL.64 [R1+0x150], R162 ;  /* 0x000150a201007387 */ /* 0x0003e20000100a00 */
[----:B------:R-:W-:Y:S02]  /*4b70*/  LEA.HI.X.SX32 R17, R12, R0, 0x1, P6 ;  /* 0x000000000c117211 */ /* 0x000fe400030f0eff */
[----:B-----5:R-:W-:Y:S01]  /*4b80*/  LEA R8, R58, R7, 0x1 ;  /* 0x000000073a087211 */ /* 0x020fe200078e08ff */
[----:B------:R2:W-:Y:S01]  /*4b90*/  STL.64 [R1+0x148], R160 ;  /* 0x000148a001007387 */ /* 0x0005e20000100a00 */
[----:B------:R-:W-:-:S03]  /*4ba0*/  CS2R R58, SRZ ;  /* 0x00000000003a7805 */ /* 0x000fc6000001ff00 */
[----:B------:R3:W-:Y:S01]  /*4bb0*/  STL.64 [R1+0x140], R16 ;  /* 0x0001401001007387 */ /* 0x0007e20000100a00 */
[----:B------:R-:W-:Y:S02]  /*4bc0*/  IMAD R4, R62, 0x2, R8 ;  /* 0x000000023e047824 */ /* 0x000fe400078e0208 */
[----:B------:R-:W-:Y:S01]  /*4bd0*/  IMAD R62, R15, 0x3f, RZ ;  /* 0x0000003f0f3e7824 */ /* 0x000fe200078e02ff */
[----:B-1----:R-:W-:-:S04]  /*4be0*/  LEA R162, P2, R5, R6, 0x1 ;  /* 0x0000000605a27211 */ /* 0x002fc800078408ff */
[----:B------:R-:W-:Y:S01]  /*4bf0*/  LEA.HI.X.SX32 R163, R5, R0, 0x1, P2 ;  /* 0x0000000005a37211 */ /* 0x000fe200010f0eff */
[----:B0-----:R-:W-:Y:S01]  /*4c00*/  IMAD R5, R63, 0x2, R4 ;  /* 0x000000023f057824 */ /* 0x001fe200078e0204 */
[CC--:B--2---:R-:W-:Y:S02]  /*4c10*/  LEA R160, P5, R10.reuse, R6.reuse, 0x1 ;  /* 0x000000060aa07211 */ /* 0x0c4fe400078a08ff */
[C---:B---3--:R-:W-:Y:S01]  /*4c20*/  LEA R16, P6, R11.reuse, R6, 0x1 ;  /* 0x000000060b107211 */ /* 0x048fe200078c08ff */
[----:B------:R-:W-:Y:S01]  /*4c30*/  STL.64 [R1+0x138], R162 ;  /* 0x000138a201007387 */ /* 0x000fe20000100a00 */
[-C--:B------:R-:W-:Y:S02]  /*4c40*/  LEA.HI.X.SX32 R161, R10, R0.reuse, 0x1, P5 ;  /* 0x000000000aa17211 */ /* 0x080fe400028f0eff */
[----:B------:R-:W-:Y:S02]  /*4c50*/  LEA.HI.X.SX32 R17, R11, R0, 0x1, P6 ;  /* 0x000000000b117211 */ /* 0x000fe400030f0eff */
[----:B------:R-:W-:-:S02]  /*4c60*/  LEA R12, P6, R8, R6, 0x1 ;  /* 0x00000006080c7211 */ /* 0x000fc400078c08ff */
[----:B------:R-:W-:Y:S01]  /*4c70*/  LEA R10, R64, R5, 0x1 ;  /* 0x00000005400a7211 */ /* 0x000fe200078e08ff */
[----:B------:R0:W-:Y:S01]  /*4c80*/  STL.64 [R1+0x128], R16 ;  /* 0x0001281001007387 */ /* 0x0001e20000100a00 */
[----:B------:R-:W-:Y:S02]  /*4c90*/  LEA.HI.X.SX32 R13, R8, R0, 0x1, P6 ;  /* 0x00000000080d7211 */ /* 0x000fe400030f0eff */
[----:B------:R-:W-:Y:S02]  /*4ca0*/  CS2R R64, SRZ ;  /* 0x0000000000407805 */ /* 0x000fe4000001ff00 */
[C---:B------:R-:W-:Y:S01]  /*4cb0*/  LOP3.LUT R11, R3.reuse, 0x20, RZ, 0x3c, !PT ;  /* 0x00000020030b7812 */ /* 0x040fe200078e3cff */
[----:B------:R1:W-:Y:S01]  /*4cc0*/  STL.64 [R1+0x130], R160 ;  /* 0x000130a001007387 */ /* 0x0003e20000100a00 */
[----:B------:R-:W-:Y:S02]  /*4cd0*/  LOP3.LUT R8, R3, 0x50, RZ, 0x3c, !PT ;  /* 0x0000005003087812 */ /* 0x000fe400078e3cff */
[----:B------:R-:W-:-:S02]  /*4ce0*/  IADD3 R11, R157, R11, RZ ;  /* 0x0000000b9d0b7210 */ /* 0x000fc40007ffe0ff */
[----:B------:R-:W-:Y:S02]  /*4cf0*/  IADD3 R8, R157, R8, RZ ;  /* 0x000000089d087210 */ /* 0x000fe40007ffe0ff */
[----:B0-----:R-:W-:-:S04]  /*4d00*/  LEA R16, P5, R9, R6, 0x1 ;  /* 0x0000000609107211 */ /* 0x001fc800078a08ff */
[----:B------:R-:W-:Y:S02]  /*4d10*/  LEA.HI.X.SX32 R17, R9, R0, 0x1, P5 ;  /* 0x0000000009117211 */ /* 0x000fe400028f0eff */
[----:B-1----:R-:W-:Y:S02]  /*4d20*/  LEA R160, P2, R7, R6, 0x1 ;  /* 0x0000000607a07211 */ /* 0x002fe400078408ff */
[----:B------:R-:W-:Y:S01]  /*4d30*/  LOP3.LUT R9, R3, 0x40, RZ, 0x3c, !PT ;  /* 0x0000004003097812 */ /* 0x000fe200078e3cff */
[----:B------:R0:W-:Y:S01]  /*4d40*/  STL.64 [R1+0x120], R16 ;  /* 0x0001201001007387 */ /* 0x0001e20000100a00 */
[----:B------:R-:W-:-:S03]  /*4d50*/  LEA.HI.X.SX32 R161, R7, R0, 0x1, P2 ;  /* 0x0000000007a17211 */ /* 0x000fc600010f0eff */
[----:B------:R1:W-:Y:S01]  /*4d60*/  STL.64 [R1+0x110], R12 ;  /* 0x0001100c01007387 */ /* 0x0003e20000100a00 */
[----:B------:R-:W-:-:S03]  /*4d70*/  IMAD.IADD R9, R157, 0x1, R9 ;  /* 0x000000019d097824 */ /* 0x000fc600078e0209 */
[----:B------:R-:W-:Y:S01]  /*4d80*/  STL.64 [R1+0x118], R160 ;  /* 0x000118a001007387 */ /* 0x000fe20000100a00 */
[-C--:B0-----:R-:W-:Y:S02]  /*4d90*/  LEA R16, P5, R10, R6.reuse, 0x1 ;  /* 0x000000060a107211 */ /* 0x081fe400078a08ff */
[-C--:B-1----:R-:W-:Y:S02]  /*4da0*/  LEA R12, P2, R4, R6.reuse, 0x1 ;  /* 0x00000006040c7211 */ /* 0x082fe400078408ff */
[C---:B------:R-:W-:Y:S02]  /*4db0*/  LEA R6, P6, R5.reuse, R6, 0x1 ;  /* 0x0000000605067211 */ /* 0x040fe400078c08ff */
[-C--:B------:R-:W-:Y:S02]  /*4dc0*/  LEA.HI.X.SX32 R17, R10, R0.reuse, 0x1, P5 ;  /* 0x000000000a117211 */ /* 0x080fe400028f0eff */
[-C--:B------:R-:W-:Y:S01]  /*4dd0*/  LEA.HI.X.SX32 R13, R4, R0.reuse, 0x1, P2 ;  /* 0x00000000040d7211 */ /* 0x080fe200010f0eff */
[----:B------:R-:W-:Y:S01]  /*4de0*/  IMAD.MOV.U32 R4, RZ, RZ, -0x800000 ;  /* 0xff800000ff047424 */ /* 0x000fe200078e00ff */
[----:B------:R-:W-:Y:S01]  /*4df0*/  LEA.HI.X.SX32 R7, R5, R0, 0x1, P6 ;  /* 0x0000000005077211 */ /* 0x000fe200030f0eff */
[----:B------:R-:W-:Y:S01]  /*4e00*/  IMAD.MOV.U32 R0, RZ, RZ, 0x3f800000 ;  /* 0x3f800000ff007424 */ /* 0x000fe200078e00ff */
[----:B------:R0:W-:Y:S01]  /*4e10*/  STL.64 [R1+0xf8], R16 ;  /* 0x0000f81001007387 */ /* 0x0001e20000100a00 */
[----:B------:R-:W-:Y:S01]  /*4e20*/  IMAD.MOV.U32 R5, RZ, RZ, -0x800000 ;  /* 0xff800000ff057424 */ /* 0x000fe200078e00ff */
[----:B------:R-:W-:-:S02]  /*4e30*/  LOP3.LUT R10, R3, 0x30, RZ, 0x3c, !PT ;  /* 0x00000030030a7812 */ /* 0x000fc400078e3cff */
[----:B------:R1:W-:Y:S01]  /*4e40*/  STL.64 [R1+0x108], R12 ;  /* 0x0001080c01007387 */ /* 0x0003e20000100a00 */
[-C--:B------:R-:W-:Y:S01]  /*4e50*/  IADD3 RZ, P2, R21, R152.reuse, RZ ;  /* 0x0000009815ff7210 */ /* 0x080fe20007f5e0ff */
[C---:B------:R-:W-:Y:S01]  /*4e60*/  IMAD R21, R15.reuse, 0x3c, RZ ;  /* 0x0000003c0f157824 */ /* 0x040fe200078e02ff */
[----:B------:R-:W-:Y:S01]  /*4e70*/  IADD3 RZ, P5, R22, R152, RZ ;  /* 0x0000009816ff7210 */ /* 0x000fe20007fbe0ff */
[----:B------:R2:W-:Y:S01]  /*4e80*/  STL.64 [R1+0x100], R6 ;  /* 0x0001000601007387 */ /* 0x0005e20000100a00 */
[----:B------:R-:W-:Y:S02]  /*4e90*/  IMAD R22, R15, 0x3d, RZ ;  /* 0x0000003d0f167824 */ /* 0x000fe400078e02ff */
[----:B------:R-:W-:Y:S01]  /*4ea0*/  IMAD.IADD R10, R157, 0x1, R10 ;  /* 0x000000019d0a7824 */ /* 0x000fe200078e020a */
[----:B------:R-:W-:Y:S01]  /*4eb0*/  STL [R1+0xf0], R0 ;  /* 0x0000f00001007387 */ /* 0x000fe20000100800 */
[----:B0-----:R-:W-:Y:S01]  /*4ec0*/  IMAD R16, R15, 0x3a, RZ ;  /* 0x0000003a0f107824 */ /* 0x001fe200078e02ff */
[----:B------:R-:W-:-:S02]  /*4ed0*/  LEA.HI.X.SX32 R155, R21, R153, 0x1, P1 ;  /* 0x00000099159b7211 */ /* 0x000fc400008f0eff */
[----:B------:R0:W-:Y:S01]  /*4ee0*/  STL [R1+0x2c], R4 ;  /* 0x00002c0401007387 */ /* 0x0001e20000100800 */
[----:B-1----:R-:W-:Y:S01]  /*4ef0*/  LOP3.LUT R12, R3, 0x10, RZ, 0x3c, !PT ;  /* 0x00000010030c7812 */ /* 0x002fe200078e3cff */
[----:B------:R-:W-:Y:S01]  /*4f00*/  IMAD.IADD R13, R157, 0x1, R3 ;  /* 0x000000019d0d7824 */ /* 0x000fe200078e0203 */
[-C--:B------:R-:W-:Y:S01]  /*4f10*/  LEA.HI.X.SX32 R159, R16, R153.reuse, 0x1, P4 ;  /* 0x00000099109f7211 */ /* 0x080fe200020f0eff */
[----:B------:R1:W-:Y:S01]  /*4f20*/  STL [R1+0x24], R5 ;  /* 0x0000240501007387 */ /* 0x0003e20000100800 */
[----:B--2---:R-:W-:Y:S01]  /*4f30*/  LOP3.LUT R7, R3, 0x60, RZ, 0x3c, !PT ;  /* 0x0000006003077812 */ /* 0x004fe200078e3cff */
[----:B------:R-:W-:Y:S01]  /*4f40*/  IMAD.IADD R12, R157, 0x1, R12 ;  /* 0x000000019d0c7824 */ /* 0x000fe200078e020c */
[----:B------:R-:W-:Y:S01]  /*4f50*/  LOP3.LUT R6, R3, 0x70, RZ, 0x3c, !PT ;  /* 0x0000007003067812 */ /* 0x000fe200078e3cff */
[----:B------:R-:W-:Y:S01]  /*4f60*/  STL [R1+0x28], RZ ;  /* 0x000028ff01007387 */ /* 0x000fe20000100800 */
[----:B------:R-:W-:Y:S01]  /*4f70*/  LOP3.LUT R3, R2, 0x40, RZ, 0x3c, !PT ;  /* 0x0000004002037812 */ /* 0x000fe200078e3cff */
[C---:B------:R-:W-:Y:S01]  /*4f80*/  IMAD.IADD R7, R157.reuse, 0x1, R7 ;  /* 0x000000019d077824 */ /* 0x040fe200078e0207 */
[----:B0-----:R-:W-:Y:S01]  /*4f90*/  MOV R4, 0x3f800000 ;  /* 0x3f80000000047802 */ /* 0x001fe20000000f00 */
[C---:B------:R-:W-:Y:S01]  /*4fa0*/  IMAD.IADD R6, R157.reuse, 0x1, R6 ;  /* 0x000000019d067824 */ /* 0x040fe200078e0206 */
[-C--:B------:R-:W-:Y:S01]  /*4fb0*/  LEA.HI.X.SX32 R21, R22, R153.reuse, 0x1, P3 ;  /* 0x0000009916157211 */ /* 0x080fe200018f0eff */
[C---:B------:R-:W-:Y:S01]  /*4fc0*/  IMAD.IADD R3, R157.reuse, 0x1, R3 ;  /* 0x000000019d037824 */ /* 0x040fe200078e0203 */
[----:B-1----:R-:W-:Y:S01]  /*4fd0*/  IADD3 R5, R157, R2, RZ ;  /* 0x000000029d057210 */ /* 0x002fe20007ffe0ff */
[----:B------:R0:W-:Y:S01]  /*4fe0*/  STL [R1+0x30], R4 ;  /* 0x0000300401007387 */ /* 0x0001e20000100800 */
[-C--:B------:R-:W-:Y:S01]  /*4ff0*/  LEA.HI.X.SX32 R19, R23, R153.reuse, 0x1, P5 ;  /* 0x0000009917137211 */ /* 0x080fe200028f0eff */
[----:B------:R-:W-:Y:S01]  /*5000*/  IMAD.MOV.U32 R0, RZ, RZ, RZ ;  /* 0x000000ffff007224 */ /* 0x000fe200078e00ff */
[----:B------:R-:W-:Y:S01]  /*5010*/  LEA.HI.X.SX32 R17, R62, R153, 0x1, P2 ;  /* 0x000000993e117211 */ /* 0x000fe200010f0eff */
[----:B------:R1:W-:Y:S01]  /*5020*/  STL [R1+0x64], R159 ;  /* 0x0000649f01007387 */ /* 0x0003e20000100800 */
[----:B------:R-:W-:-:S02]  /*5030*/  CS2R R62, SRZ ;  /* 0x00000000003e7805 */ /* 0x000fc4000001ff00 */
[C---:B0-----:R-:W-:Y:S02]  /*5040*/  LOP3.LUT R4, R2.reuse, 0x20, RZ, 0x3c, !PT ;  /* 0x0000002002047812 */ /* 0x041fe400078e3cff */
[----:B------:R-:W-:-:S03]  /*5050*/  LOP3.LUT R2, R2, 0x60, RZ, 0x3c, !PT ;  /* 0x0000006002027812 */ /* 0x000fc600078e3cff */
[C---:B------:R-:W-:Y:S01]  /*5060*/  IMAD.IADD R4, R157.reuse, 0x1, R4 ;  /* 0x000000019d047824 */ /* 0x040fe200078e0204 */
[----:B------:R-:W-:Y:S02]  /*5070*/  IADD3 R2, R157, R2, RZ ;  /* 0x000000029d027210 */ /* 0x000fe40007ffe0ff */
[----:B------:R-:W-:-:S05]  /*5080*/  LEA.HI.X.SX32 R157, R20, R153, 0x1, P0 ;  /* 0x00000099149d7211 */ /* 0x000fca00000f0eff */
[----:B------:R1:W-:Y:S04]  /*5090*/  STL [R1+0x5c], R157 ;  /* 0x00005c9d01007387 */ /* 0x0003e80000100800 */
[----:B------:R1:W-:Y:S04]  /*50a0*/  STL [R1+0x54], R155 ;  /* 0x0000549b01007387 */ /* 0x0003e80000100800 */
[----:B------:R1:W-:Y:S04]  /*50b0*/  STL [R1+0x4c], R21 ;  /* 0x00004c1501007387 */ /* 0x0003e80000100800 */
[----:B------:R1:W-:Y:S04]  /*50c0*/  STL [R1+0x44], R19 ;  /* 0x0000441301007387 */ /* 0x0003e80000100800 */
[----:B------:R1:W-:Y:S02]  /*50d0*/  STL [R1+0x3c], R17 ;  /* 0x00003c1101007387 */ /* 0x0003e40000100800 */
.L_x_1:
[----:B------:R-:W2:Y:S04]  /*50e0*/  LDL.64 R162, [R1+0xe8] ;  /* 0x0000e80001a27983 */ /* 0x000ea80000100a00 */
[----:B------:R-:W2:Y:S01]  /*50f0*/  LDL.64 R160, [R1+0xe8] ;  /* 0x0000e80001a07983 */ /* 0x000ea20000100a00 */
[C---:B-1----:R-:W-:Y:S01]  /*5100*/  IMAD.SHL.U32 R17, R15.reuse, 0x4, RZ ;  /* 0x000000040f117824 */ /* 0x042fe200078e00ff */
[CC--:B-----5:R-:W-:Y:S01]  /*5110*/  LEA R16, P1, R15.reuse, R152.reuse, 0x3 ;  /* 0x000000980f107211 */ /* 0x0e0fe200078218ff */
[C---:B------:R-:W-:Y:S01]  /*5120*/  IMAD.SHL.U32 R93, R15.reuse, 0x2, RZ ;  /* 0x000000020f5d7824 */ /* 0x040fe200078e00ff */
[C---:B------:R-:W-:Y:S01]  /*5130*/  LEA R202, P0, R15.reuse, R152, 0x2 ;  /* 0x000000980fca7211 */ /* 0x040fe200078010ff */
[----:B------:R-:W-:Y:S01]  /*5140*/  IMAD R106, R15, 0x52, RZ ;  /* 0x000000520f6a7824 */ /* 0x000fe200078e02ff */
[-C--:B------:R-:W-:Y:S01]  /*5150*/  LEA.HI.X.SX32 R17, R17, R153.reuse, 0x1, P1 ;  /* 0x0000009911117211 */ /* 0x080fe200008f0eff */
[----:B------:R-:W3:Y:S04]  /*5160*/  LDL.64 R180, [R1+0xe0] ;  /* 0x0000e00001b47983 */ /* 0x000ee80000100a00 */
[----:B------:R-:W4:Y:S01]  /*5170*/  LDL.64 R174, [R1+0xd8] ;  /* 0x0000d80001ae7983 */ /* 0x000f220000100a00 */
[----:B------:R-:W-:Y:S01]  /*5180*/  IMAD.WIDE R16, R14, 0x2, R16 ;  /* 0x000000020e107825 */ /* 0x000fe200078e0210 */
[----:B------:R-:W-:-:S02]  /*5190*/  LEA.HI.X.SX32 R203, R93, R153, 0x1, P0 ;  /* 0x000000995dcb7211 */ /* 0x000fc400000f0eff */
[----:B------:R-:W3:Y:S01]  /*51a0*/  LDL.64 R158, [R1+0xd0] ;  /* 0x0000d000019e7983 */ /* 0x000ee20000100a00 */
[----:B------:R-:W-:-:S03]  /*51b0*/  LEA R88, P0, R15, R152, 0x4 ;  /* 0x000000980f587211 */ /* 0x000fc600078020ff */
[----:B------:R-:W3:Y:S01]  /*51c0*/  LDL.64 R156, [R1+0xc8] ;  /* 0x0000c800019c7983 */ /* 0x000ee20000100a00 */
[----:B------:R-:W-:-:S03]  /*51d0*/  LEA R22, P1, R15, R152, 0x5 ;  /* 0x000000980f167211 */ /* 0x000fc600078228ff */
[----:B------:R-:W3:Y:S04]  /*51e0*/  LDL.64 R194, [R1+0xe0] ;  /* 0x0000e00001c27983 */ /* 0x000ee80000100a00 */
[----:B------:R-:W3:Y:S04]  /*51f0*/  LDL.64 R192, [R1+0xd8] ;  /* 0x0000d80001c07983 */ /* 0x000ee80000100a00 */
[----:B------:R-:W3:Y:S04]  /*5200*/  LDL.64 R188, [R1+0xd0] ;  /* 0x0000d00001bc7983 */ /* 0x000ee80000100a00 */
[----:B------:R-:W3:Y:S04]  /*5210*/  LDL.64 R186, [R1+0xc8] ;  /* 0x0000c80001ba7983 */ /* 0x000ee80000100a00 */
[----:B------:R-:W3:Y:S04]  /*5220*/  LDL.64 R184, [R1+0xc0] ;  /* 0x0000c00001b87983 */ /* 0x000ee80000100a00 */
[----:B------:R-:W3:Y:S01]  /*5230*/  LDL.64 R154, [R1+0xc0] ;  /* 0x0000c000019a7983 */ /* 0x000ee20000100a00 */
[----:B------:R-:W-:-:S02]  /*5240*/  IMAD R214, R15, 0x56, RZ ;  /* 0x000000560fd67824 */ /* 0x000fc400078e02ff */
[C---:B------:R-:W-:Y:S01]  /*5250*/  IMAD R182, R15.reuse, 0x58, RZ ;  /* 0x000000580fb67824 */ /* 0x040fe200078e02ff */
[----:B------:R0:W3:Y:S01]  /*5260*/  LDG.E.U16 R201, desc[UR4][R16.64] ;  /* 0x0000000410c97981 */ /* 0x0000e2000c1e1500 */
[C---:B------:R-:W-:Y:S02]  /*5270*/  IMAD R212, R15.reuse, 0x5a, RZ ;  /* 0x0000005a0fd47824 */ /* 0x040fe400078e02ff */
[C---:B------:R-:W-:Y:S01]  /*5280*/  IMAD R219, R15.reuse, 0x5c, RZ ;  /* 0x0000005c0fdb7824 */ /* 0x040fe200078e02ff */
[----:B------:R-:W-:Y:S01]  /*5290*/  STL [R1+0x550], R4 ;  /* 0x0005500401007387 */ /* 0x000fe20000100800 */
[----:B------:R-:W-:Y:S01]  /*52a0*/  IMAD.WIDE R18, R14, 0x2, R152 ;  /* 0x000000020e127825 */ /* 0x000fe200078e0298 */
[C---:B------:R-:W-:Y:S02]  /*52b0*/  LEA R20, P2, R15.reuse, R152, 0x6 ;  /* 0x000000980f147211 */ /* 0x040fe400078430ff */
[C---:B------:R-:W-:Y:S01]  /*52c0*/  SHF.L.U32 R90, R15.reuse, 0x6, RZ ;  /* 0x000000060f5a7819 */ /* 0x040fe200000006ff */
[C---:B------:R-:W-:Y:S01]  /*52d0*/  IMAD R224, R15.reuse, 0x5e, RZ ;  /* 0x0000005e0fe07824 */ /* 0x040fe200078e02ff */
[C---:B0-----:R-:W-:Y:S01]  /*52e0*/  SHF.L.U32 R16, R15.reuse, 0x3, RZ ;  /* 0x000000030f107819 */ /* 0x041fe200000006ff */
[C---:B------:R-:W-:Y:S01]  /*52f0*/  IMAD.SHL.U32 R17, R15.reuse, 0x10, RZ ;  /* 0x000000100f117824 */ /* 0x040fe200078e00ff */
[----:B------:R-:W-:Y:S01]  /*5300*/  STL [R1+0x548], R3 ;  /* 0x0005480301007387 */ /* 0x000fe20000100800 */
[C---:B------:R-:W-:Y:S01]  /*5310*/  IMAD R200, R15.reuse, 0x62, RZ ;  /* 0x000000620fc87824 */ /* 0x040fe200078e02ff */
[-C--:B------:R-:W-:Y:S01]  /*5320*/  LEA.HI.X.SX32 R89, R16, R153.reuse, 0x1, P0 ;  /* 0x0000009910597211 */ /* 0x080fe200000f0eff */
[----:B------:R-:W-:Y:S01]  /*5330*/  IMAD R218, R15, 0x64, RZ ;  /* 0x000000640fda7824 */ /* 0x000fe200078e02ff */
[----:B------:R-:W-:Y:S01]  /*5340*/  STL [R1+0x538], R2 ;  /* 0x0005380201007387 */ /* 0x000fe20000100800 */
[----:B------:R-:W-:Y:S01]  /*5350*/  LEA.HI.X.SX32 R23, R17, R153, 0x1, P1 ;  /* 0x0000009911177211 */ /* 0x000fe200008f0eff */
[----:B------:R-:W-:-:S02]  /*5360*/  IMAD R223, R15, 0x66, RZ ;  /* 0x000000660fdf7824 */ /* 0x000fc400078e02ff */
[C---:B------:R-:W-:Y:S01]  /*5370*/  IMAD R113, R15.reuse, 0x6a, RZ ;  /* 0x0000006a0f717824 */ /* 0x040fe200078e02ff */
[----:B------:R-:W3:Y:S01]  /*5380*/  LDG.E.U16 R204, desc[UR4][R18.64] ;  /* 0x0000000412cc7981 */ /* 0x000ee2000c1e1500 */
[C---:B------:R-:W-:Y:S02]  /*5390*/  IMAD R217, R15.reuse, 0x6c, RZ ;  /* 0x0000006c0fd97824 */ /* 0x040fe400078e02ff */
[C---:B------:R-:W-:Y:S02]  /*53a0*/  IMAD R222, R15.reuse, 0x6e, RZ ;  /* 0x0000006e0fde7824 */ /* 0x040fe400078e02ff */
[C---:B------:R-:W-:Y:S02]  /*53b0*/  IMAD R196, R15.reuse, 0x7a, RZ ;  /* 0x0000007a0fc47824 */ /* 0x040fe400078e02ff */
[C---:B------:R-:W-:Y:S02]  /*53c0*/  IMAD R221, R15.reuse, 0x76, RZ ;  /* 0x000000760fdd7824 */ /* 0x040fe400078e02ff */
[----:B------:R-:W-:-:S02]  /*53d0*/  IMAD R216, R15, 0x74, RZ ;  /* 0x000000740fd87824 */ /* 0x000fc400078e02ff */
[C---:B------:R-:W-:Y:S02]  /*53e0*/  IMAD R220, R15.reuse, 0x7e, RZ ;  /* 0x0000007e0fdc7824 */ /* 0x040fe400078e02ff */
[C---:B------:R-:W-:Y:S02]  /*53f0*/  IMAD R198, R15.reuse, 0x72, RZ ;  /* 0x000000720fc67824 */ /* 0x040fe400078e02ff */
[C---:B------:R-:W-:Y:S02]  /*5400*/  IMAD R215, R15.reuse, 0x7c, RZ ;  /* 0x0000007c0fd77824 */ /* 0x040fe400078e02ff */
[C---:B------:R-:W-:Y:S02]  /*5410*/  IMAD R98, R15.reuse, 0x9, RZ ;  /* 0x000000090f627824 */ /* 0x040fe400078e02ff */
[C---:B------:R-:W-:Y:S02]  /*5420*/  IMAD R100, R15.reuse, 0x25, RZ ;  /* 0x000000250f647824 */ /* 0x040fe400078e02ff */
[----:B------:R-:W-:-:S02]  /*5430*/  IMAD R117, R15, 0xa, RZ ;  /* 0x0000000a0f757824 */ /* 0x000fc400078e02ff */
[C---:B------:R-:W-:Y:S02]  /*5440*/  IMAD R118, R15.reuse, 0x51, RZ ;  /* 0x000000510f767824 */ /* 0x040fe400078e02ff */
[C---:B------:R-:W-:Y:S02]  /*5450*/  IMAD R134, R15.reuse, 0xc2, RZ ;  /* 0x000000c20f867824 */ /* 0x040fe400078e02ff */
[----:B------:R-:W-:Y:S01]  /*5460*/  IMAD R126, R15, 0x6, RZ ;  /* 0x000000060f7e7824 */ /* 0x000fe200078e02ff */
[----:B------:R-:W-:Y:S01]  /*5470*/  UMOV UR59, 0x40000040 ;  /* 0x40000040003b7882 */ /* 0x000fe20000000000 */
[----:B------:R-:W-:Y:S01]  /*5480*/  UIADD3.64 UR6, UR10, 0x2, URZ ;  /* 0x000000020a067897 */ /* 0x000fe2000fffe03f */
[----:B------:R-:W-:Y:S01]  /*5490*/  MOV R213, UR51 ;  /* 0x0000003300d57c02 */ /* 0x000fe20008000f00 */
[----:B------:R-:W0:Y:S01]  /*54a0*/  LDC R252, c[0x0][0x238] ;  /* 0x00008e00fffc7b82 */ /* 0x000e220000000800 */
[----:B--2---:R-:W-:Y:S02]  /*54b0*/  IMAD.MOV.U32 R161, RZ, RZ, R163 ;  /* 0x000000ffffa17224 */ /* 0x004fe400078e00a3 */
[----:B------:R-:W-:-:S04]  /*54c0*/  IMAD.IADD R160, R106, 0x1, R152 ;  /* 0x000000016aa07824 */ /* 0x000fc800078e0298 */
[C---:B------:R-:W-:Y:S01]  /*54d0*/  IMAD.WIDE R16, R14.reuse, 0x2, R160 ;  /* 0x000000020e107825 */ /* 0x040fe200078e02a0 */
[----:B------:R1:W-:Y:S03]  /*54e0*/  STL [R1+0xe8], R160 ;  /* 0x0000e8a001007387 */ /* 0x0003e60000100800 */
[----:B------:R-:W-:Y:S01]  /*54f0*/  IMAD.WIDE R22, R14, 0x2, R22 ;  /* 0x000000020e167825 */ /* 0x000fe200078e0216 */
[----:B----4-:R-:W-:Y:S01]  /*5500*/  IADD3 R174, R214, R152, RZ ;  /* 0x00000098d6ae7210 */ /* 0x010fe20007ffe0ff */
[----:B------:R-:W2:Y:S04]  /*5510*/  LDL.64 R178, [R1+0xb8] ;  /* 0x0000b80001b27983 */ /* 0x000ea80000100a00 */
[----:B------:R4:W2:Y:S04]  /*5520*/  LDG.E.U16 R191, desc[UR4][R22.64] ;  /* 0x0000000416bf7981 */ /* 0x0008a8000c1e1500 */
[----:B-1----:R-:W2:Y:S01]  /*5530*/  LDL.64 R160, [R1+0x98] ;  /* 0x0000980001a07983 */ /* 0x002ea20000100a00 */
[----:B---3--:R-:W-:-:S02]  /*5540*/  IMAD.IADD R158, R182, 0x1, R152 ;  /* 0x00000001b69e7824 */ /* 0x008fc400078e0298 */
[----:B------:R-:W-:Y:S01]  /*5550*/  IMAD.IADD R156, R212, 0x1, R152 ;  /* 0x00000001d49c7824 */ /* 0x000fe200078e0298 */
[----:B------:R-:W3:Y:S01]  /*5560*/  LDL.64 R176, [R1+0xb0] ;  /* 0x0000b00001b07983 */ /* 0x000ee20000100a00 */
[----:B----4-:R-:W-:-:S03]  /*5570*/  IMAD R23, R15, 0x54, RZ ;  /* 0x000000540f177824 */ /* 0x010fc600078e02ff */
[----:B------:R-:W4:Y:S01]  /*5580*/  LDL.64 R172, [R1+0xa8] ;  /* 0x0000a80001ac7983 */ /* 0x000f220000100a00 */
[----:B------:R-:W-:-:S03]  /*5590*/  IMAD.IADD R180, R23, 0x1, R152 ;  /* 0x0000000117b47824 */ /* 0x000fc600078e0298 */
[----:B------:R-:W3:Y:S04]  /*55a0*/  LDL.64 R170, [R1+0xa0] ;  /* 0x0000a00001aa7983 */ /* 0x000ee80000100a00 */
[----:B------:R-:W4:Y:S01]  /*55b0*/  LDL.64 R168, [R1+0xb8] ;  /* 0x0000b80001a87983 */ /* 0x000f220000100a00 */
[----:B------:R-:W-:-:S03]  /*55c0*/  MOV R157, R187 ;  /* 0x000000bb009d7202 */ /* 0x000fc60000000f00 */
[----:B------:R-:W3:Y:S04]  /*55d0*/  LDL.64 R166, [R1+0xb0] ;  /* 0x0000b00001a67983 */ /* 0x000ee80000100a00 */
[----:B------:R-:W4:Y:S01]  /*55e0*/  LDL.64 R164, [R1+0xa8] ;  /* 0x0000a80001a47983 */ /* 0x000f220000100a00 */
[----:B------:R-:W-:-:S03]  /*55f0*/  IADD3 R154, R219, R152, RZ ;  /* 0x00000098db9a7210 */ /* 0x000fc60007ffe0ff */
[----:B------:R-:W3:Y:S04]  /*5600*/  LDL.64 R162, [R1+0xa0] ;  /* 0x0000a00001a27983 */ /* 0x000ee80000100a00 */
[----:B------:R-:W-:Y:S01]  /*5610*/  STL [R1+0xe0], R180 ;  /* 0x0000e0b401007387 */ /* 0x000fe20000100800 */
[----:B------:R-:W-:-:S03]  /*5620*/  IMAD.MOV.U32 R155, RZ, RZ, R185 ;  /* 0x000000ffff9b7224 */ /* 0x000fc600078e00b9 */
[----:B------:R-:W-:Y:S04]  /*5630*/  STL [R1+0xd8], R174 ;  /* 0x0000d8ae01007387 */ /* 0x000fe80000100800 */
[----:B------:R-:W-:Y:S04]  /*5640*/  STL [R1+0xd0], R158 ;  /* 0x0000d09e01007387 */ /* 0x000fe80000100800 */
[----:B------:R1:W-:Y:S01]  /*5650*/  STL [R1+0xc8], R156 ;  /* 0x0000c89c01007387 */ /* 0x0003e20000100800 */
[----:B------:R-:W-:-:S03]  /*5660*/  IMAD.WIDE R104, R14, 0x2, R156 ;  /* 0x000000020e687825 */ /* 0x000fc600078e029c */
[----:B------:R0:W3:Y:S01]  /*5670*/  LDG.E.U16 R143, desc[UR4][R16.64] ;  /* 0x00000004108f7981 */ /* 0x0000e2000c1e1500 */
[C---:B------:R-:W-:Y:S01]  /*5680*/  IMAD.SHL.U32 R19, R15.reuse, 0x20, RZ ;  /* 0x000000200f137824 */ /* 0x040fe200078e00ff */
[----:B------:R-:W-:Y:S01]  /*5690*/  LEA R18, P3, R15, R152, 0x7 ;  /* 0x000000980f127211 */ /* 0x000fe200078638ff */
[C---:B------:R-:W-:Y:S01]  /*56a0*/  IMAD.WIDE R88, R14.reuse, 0x2, R88 ;  /* 0x000000020e587825 */ /* 0x040fe200078e0258 */
[----:B------:R-:W-:Y:S01]  /*56b0*/  MOV R181, R195 ;  /* 0x000000c300b57202 */ /* 0x000fe20000000f00 */
[----:B------:R-:W3:Y:S02]  /*56c0*/  LDG.E.U16 R104, desc[UR4][R104.64] ;  /* 0x0000000468687981 */ /* 0x000ee4000c1e1500 */
[----:B0-----:R-:W-:Y:S02]  /*56d0*/  IMAD.WIDE R16, R14, 0x2, R154 ;  /* 0x000000020e107825 */ /* 0x001fe400078e029a */
[----:B--2---:R-:W2:Y:S04]  /*56e0*/  LDL.64 R160, [R1+0x98] ;  /* 0x0000980001a07983 */ /* 0x004ea80000100a00 */
[----:B------:R0:W-:Y:S04]  /*56f0*/  STL [R1+0xc0], R154 ;  /* 0x0000c09a01007387 */ /* 0x0001e80000100800 */
[----:B-1----:R-:W2:Y:S04]  /*5700*/  LDL.64 R156, [R1+0x80] ;  /* 0x00008000019c7983 */ /* 0x002ea80000100a00 */
[----:B------:R-:W2:Y:S04]  /*5710*/  LDL.64 R2, [R1+0x70] ;  /* 0x0000700001027983 */ /* 0x000ea80000100a00 */
[----:B0-----:R-:W2:Y:S01]  /*5720*/  LDL.64 R154, [R1+0x78] ;  /* 0x00007800019a7983 */ /* 0x001ea20000100a00 */
[----:B------:R-:W-:-:S02]  /*5730*/  LEA.HI.X.SX32 R21, R19, R153, 0x1, P2 ;  /* 0x0000009913157211 */ /* 0x000fc400010f0eff */
[----:B------:R-:W-:Y:S01]  /*5740*/  LEA.HI.X.SX32 R19, R90, R153, 0x1, P3 ;  /* 0x000000995a137211 */ /* 0x000fe200018f0eff */
[----:B------:R0:W2:Y:S01]  /*5750*/  LDG.E.U16 R197, desc[UR4][R88.64] ;  /* 0x0000000458c57981 */ /* 0x0000a2000c1e1500 */
[----:B------:R-:W-:Y:S02]  /*5760*/  IMAD.MOV.U32 R175, RZ, RZ, R193 ;  /* 0x000000ffffaf7224 */ /* 0x000fe400078e00c1 */
[----:B------:R-:W-:-:S04]  /*5770*/  IMAD.WIDE R20, R14, 0x2, R20 ;  /* 0x000000020e147825 */ /* 0x000fc800078e0214 */
[----:B------:R-:W-:Y:S01]  /*5780*/  IMAD.MOV.U32 R159, RZ, RZ, R189 ;  /* 0x000000ffff9f7224 */ /* 0x000fe200078e00bd */
[----:B------:R1:W2:Y:S01]  /*5790*/  LDG.E.U16 R151, desc[UR4][R20.64] ;  /* 0x0000000414977981 */ /* 0x0002a2000c1e1500 */
[----:B------:R-:W-:Y:S01]  /*57a0*/  IMAD.WIDE R18, R14, 0x2, R18 ;  /* 0x000000020e127825 */ /* 0x000fe200078e0212 */
[----:B----4-:R-:W-:Y:S02]  /*57b0*/  IADD3 R164, R200, R152, RZ ;  /* 0x00000098c8a47210 */ /* 0x010fe40007ffe0ff */
[----:B------:R-:W4:Y:S01]  /*57c0*/  LDL.64 R194, [R1+0x90] ;  /* 0x0000900001c27983 */ /* 0x000f220000100a00 */
[----:B0-----:R-:W-:-:S03]  /*57d0*/  IMAD.WIDE R88, R14, 0x2, R180 ;  /* 0x000000020e587825 */ /* 0x001fc600078e02b4 */
[----:B------:R0:W4:Y:S01]  /*57e0*/  LDG.E.U16 R147, desc[UR4][R18.64] ;  /* 0x0000000412937981 */ /* 0x000122000c1e1500 */
[----:B------:R-:W-:Y:S02]  /*57f0*/  IMAD R180, R15, 0x60, RZ ;  /* 0x000000600fb47824 */ /* 0x000fe400078e02ff */
[--C-:B------:R-:W-:Y:S01]  /*5800*/  IMAD.IADD R168, R224, 0x1, R152.reuse ;  /* 0x00000001e0a87824 */ /* 0x100fe200078e0298 */
[----:B------:R-:W4:Y:S01]  /*5810*/  LDL.64 R192, [R1+0x88] ;  /* 0x0000880001c07983 */ /* 0x000f220000100a00 */
[----:B---3--:R-:W-:Y:S02]  /*5820*/  IMAD.IADD R166, R180, 0x1, R152 ;  /* 0x00000001b4a67824 */ /* 0x008fe400078e0298 */
[C---:B-1----:R-:W-:Y:S01]  /*5830*/  IMAD.WIDE R20, R14.reuse, 0x2, R174 ;  /* 0x000000020e147825 */ /* 0x042fe200078e02ae */
[----:B------:R1:W3:Y:S03]  /*5840*/  LDG.E.U16 R92, desc[UR4][R16.64] ;  /* 0x00000004105c7981 */ /* 0x0002e6000c1e1500 */
[----:B0-----:R-:W-:Y:S01]  /*5850*/  IMAD.WIDE R18, R14, 0x2, R158 ;  /* 0x000000020e127825 */ /* 0x001fe200078e029e */
[----:B------:R-:W4:Y:S03]  /*5860*/  LDL.64 R174, [R1+0x90] ;  /* 0x0000900001ae7983 */ /* 0x000f260000100a00 */
[----:B------:R-:W-:Y:S01]  /*5870*/  IMAD.IADD R162, R218, 0x1, R152 ;  /* 0x00000001daa27824 */ /* 0x000fe200078e0298 */
[----:B------:R-:W3:Y:S04]  /*5880*/  LDL.64 R158, [R1+0x88] ;  /* 0x00008800019e7983 */ /* 0x000ee80000100a00 */
[----:B------:R-:W-:Y:S04]  /*5890*/  STL [R1+0xb8], R168 ;  /* 0x0000b8a801007387 */ /* 0x000fe80000100800 */
[----:B------:R-:W-:Y:S04]  /*58a0*/  STL [R1+0xb0], R166 ;  /* 0x0000b0a601007387 */ /* 0x000fe80000100800 */
[----:B------:R-:W-:Y:S04]  /*58b0*/  STL [R1+0xa8], R164 ;  /* 0x0000a8a401007387 */ /* 0x000fe80000100800 */
[----:B------:R-:W-:Y:S01]  /*58c0*/  STL [R1+0xa0], R162 ;  /* 0x0000a0a201007387 */ /* 0x000fe20000100800 */
[----:B------:R-:W-:-:S02]  /*58d0*/  IMAD.MOV.U32 R163, RZ, RZ, R171 ;  /* 0x000000ffffa37224 */ /* 0x000fc400078e00ab */
[----:B------:R-:W-:Y:S01]  /*58e0*/  IMAD.MOV.U32 R165, RZ, RZ, R173 ;  /* 0x000000ffffa57224 */ /* 0x000fe200078e00ad */
[----:B------:R0:W3:Y:S01]  /*58f0*/  LDG.E.U16 R111, desc[UR4][R18.64] ;  /* 0x00000004126f7981 */ /* 0x0000e2000c1e1500 */
[C---:B------:R-:W-:Y:S01]  /*5900*/  IMAD R178, R15.reuse, 0x68, RZ ;  /* 0x000000680fb27824 */ /* 0x040fe200078e02ff */
[----:B------:R-:W-:Y:S01]  /*5910*/  MOV R167, R177 ;  /* 0x000000b100a77202 */ /* 0x000fe20000000f00 */
[----:B------:R-:W-:Y:S01]  /*5920*/  IMAD.MOV.U32 R169, RZ, RZ, R179 ;  /* 0x000000ffffa97224 */ /* 0x000fe200078e00b3 */
[----:B------:R0:W3:Y:S01]  /*5930*/  LDG.E.U16 R131, desc[UR4][R88.64] ;  /* 0x0000000458837981 */ /* 0x0000e2000c1e1500 */
[----:B------:R-:W-:-:S03]  /*5940*/  IMAD R176, R15, 0x70, RZ ;  /* 0x000000700fb07824 */ /* 0x000fc600078e02ff */
[----:B------:R0:W3:Y:S01]  /*5950*/  LDG.E.U16 R123, desc[UR4][R20.64] ;  /* 0x00000004147b7981 */ /* 0x0000e2000c1e1500 */
[----:B--2---:R-:W-:-:S03]  /*5960*/  IADD3 R160, R223, R152, RZ ;  /* 0x00000098dfa07210 */ /* 0x004fc60007ffe0ff */
[----:B------:R-:W2:Y:S04]  /*5970*/  LDL.64 R156, [R1+0x80] ;  /* 0x00008000019c7983 */ /* 0x000ea80000100a00 */
[----:B------:R0:W-:Y:S04]  /*5980*/  STL [R1+0x98], R160 ;  /* 0x000098a001007387 */ /* 0x0001e80000100800 */
[----:B------:R-:W2:Y:S04]  /*5990*/  LDL.64 R154, [R1+0x78] ;  /* 0x00007800019a7983 */ /* 0x000ea80000100a00 */
[----:B------:R-:W2:Y:S01]  /*59a0*/  LDL.64 R2, [R1+0x70] ;  /* 0x0000700001027983 */ /* 0x000ea20000100a00 */
[----:B-1----:R-:W-:-:S03]  /*59b0*/  IMAD.WIDE R16, R14, 0x2, R160 ;  /* 0x000000020e107825 */ /* 0x002fc600078e02a0 */
[----:B------:R-:W2:Y:S01]  /*59c0*/  LDL.64 R170, [R1+0x48] ;  /* 0x0000480001aa7983 */ /* 0x000ea20000100a00 */
[----:B0-----:R-:W-:-:S03]  /*59d0*/  IMAD.WIDE R18, R14, 0x2, R162 ;  /* 0x000000020e127825 */ /* 0x001fc600078e02a2 */
[----:B------:R-:W2:Y:S01]  /*59e0*/  LDL.64 R160, [R1+0x48] ;  /* 0x0000480001a07983 */ /* 0x000ea20000100a00 */
[----:B------:R-:W-:-:S03]  /*59f0*/  IMAD.WIDE R88, R14, 0x2, R164 ;  /* 0x000000020e587825 */ /* 0x000fc600078e02a4 */
[----:B------:R-:W2:Y:S04]  /*5a00*/  LDL.64 R162, [R1+0x50] ;  /* 0x0000500001a27983 */ /* 0x000ea80000100a00 */
[----:B------:R-:W2:Y:S01]  /*5a10*/  LDL.64 R172, [R1+0x50] ;  /* 0x0000500001ac7983 */ /* 0x000ea20000100a00 */
[----:B------:R-:W-:-:S03]  /*5a20*/  IMAD.WIDE R20, R14, 0x2, R168 ;  /* 0x000000020e147825 */ /* 0x000fc600078e02a8 */
[----:B------:R-:W2:Y:S01]  /*5a30*/  LDL.64 R184, [R1+0x58] ;  /* 0x0000580001b87983 */ /* 0x000ea20000100a00 */
[----:B------:R-:W-:-:S03]  /*5a40*/  IMAD.WIDE R90, R14, 0x2, R166 ;  /* 0x000000020e5a7825 */ /* 0x000fc600078e02a6 */
[----:B------:R-:W2:Y:S01]  /*5a50*/  LDL.64 R164, [R1+0x58] ;  /* 0x0000580001a47983 */ /* 0x000ea20000100a00 */
[----:B----4-:R-:W-:-:S03]  /*5a60*/  IMAD.IADD R174, R178, 0x1, R152 ;  /* 0x00000001b2ae7824 */ /* 0x010fc600078e0298 */
[----:B------:R-:W4:Y:S01]  /*5a70*/  LDL.64 R188, [R1+0x68] ;  /* 0x0000680001bc7983 */ /* 0x000f220000100a00 */
[----:B---3--:R-:W-:-:S03]  /*5a80*/  IMAD.IADD R158, R113, 0x1, R152 ;  /* 0x00000001719e7824 */ /* 0x008fc600078e0298 */
[----:B------:R-:W3:Y:S04]  /*5a90*/  LDL.64 R186, [R1+0x60] ;  /* 0x0000600001ba7983 */ /* 0x000ee80000100a00 */
[----:B------:R-:W4:Y:S04]  /*5aa0*/  LDL.64 R168, [R1+0x68] ;  /* 0x0000680001a87983 */ /* 0x000f280000100a00 */
[----:B------:R-:W3:Y:S01]  /*5ab0*/  LDL.64 R166, [R1+0x60] ;  /* 0x0000600001a67983 */ /* 0x000ee20000100a00 */
[----:B------:R-:W-:-:S03]  /*5ac0*/  MOV R159, R193 ;  /* 0x000000c1009f7202 */ /* 0x000fc60000000f00 */
[----:B------:R-:W-:Y:S04]  /*5ad0*/  STL [R1+0x90], R174 ;  /* 0x000090ae01007387 */ /* 0x000fe80000100800 */
[----:B------:R-:W-:Y:S04]  /*5ae0*/  STL [R1+0x88], R158 ;  /* 0x0000889e01007387 */ /* 0x000fe80000100800 */
[----:B------:R-:W3:Y:S04]  /*5af0*/  LDG.E.U16 R122, desc[UR4][R16.64] ;  /* 0x00000004107a7981 */ /* 0x000ee8000c1e1500 */
[----:B------:R-:W3:Y:S04]  /*5b00*/  LDG.E.U16 R142, desc[UR4][R88.64] ;  /* 0x00000004588e7981 */ /* 0x000ee8000c1e1500 */
[----:B------:R0:W3:Y:S04]  /*5b10*/  LDG.E.U16 R149, desc[UR4][R90.64] ;  /* 0x000000045a957981 */ /* 0x0000e8000c1e1500 */
[----:B------:R1:W3:Y:S01]  /*5b20*/  LDG.E.U16 R130, desc[UR4][R18.64] ;  /* 0x0000000412827981 */ /* 0x0002e2000c1e1500 */
[----:B------:R-:W-:-:S03]  /*5b30*/  IMAD.MOV.U32 R175, RZ, RZ, R195 ;  /* 0x000000ffffaf7224 */ /* 0x000fc600078e00c3 */
[----:B------:R-:W3:Y:S01]  /*5b40*/  LDG.E.U16 R21, desc[UR4][R20.64] ;  /* 0x0000000414157981 */ /* 0x000ee2000c1e1500 */
[----:B0-----:R-:W-:-:S04]  /*5b50*/  IMAD.WIDE R90, R14, 0x2, R158 ;  /* 0x000000020e5a7825 */ /* 0x001fc800078e029e */
[----:B--2---:R-:W-:Y:S01]  /*5b60*/  IMAD.IADD R156, R217, 0x1, R152 ;  /* 0x00000001d99c7824 */ /* 0x004fe200078e0298 */
[----:B------:R-:W2:Y:S01]  /*5b70*/  LDG.E.U16 R103, desc[UR4][R90.64] ;  /* 0x000000045a677981 */ /* 0x000ea2000c1e1500 */
[----:B------:R-:W-:-:S03]  /*5b80*/  IADD3 R154, R222, R152, RZ ;  /* 0x00000098de9a7210 */ /* 0x000fc60007ffe0ff */
[----:B------:R0:W-:Y:S01]  /*5b90*/  STL [R1+0x80], R156 ;  /* 0x0000809c01007387 */ /* 0x0001e20000100800 */
[----:B------:R-:W-:-:S03]  /*5ba0*/  IMAD.IADD R2, R176, 0x1, R152 ;  /* 0x00000001b0027824 */ /* 0x000fc600078e0298 */
[----:B------:R-:W-:Y:S01]  /*5bb0*/  STL [R1+0x78], R154 ;  /* 0x0000789a01007387 */ /* 0x000fe20000100800 */
[----:B------:R-:W-:-:S03]  /*5bc0*/  IMAD.WIDE R88, R14, 0x2, R156 ;  /* 0x000000020e587825 */ /* 0x000fc600078e029c */
[----:B------:R1:W-:Y:S01]  /*5bd0*/  STL [R1+0x70], R2 ;  /* 0x0000700201007387 */ /* 0x0003e20000100800 */
[----:B------:R-:W-:-:S03]  /*5be0*/  IMAD.WIDE R16, R14, 0x2, R2 ;  /* 0x000000020e107825 */ /* 0x000fc600078e0202 */
[----:B0-----:R-:W2:Y:S01]  /*5bf0*/  LDL.64 R156, [R1+0x38] ;  /* 0x00003800019c7983 */ /* 0x001ea20000100a00 */
[----:B-1----:R-:W-:-:S03]  /*5c00*/  IMAD.WIDE R18, R14, 0x2, R154 ;  /* 0x000000020e127825 */ /* 0x002fc600078e029a */
[----:B------:R-:W2:Y:S04]  /*5c10*/  LDL.64 R158, [R1+0x40] ;  /* 0x00004000019e7983 */ /* 0x000ea80000100a00 */
[----:B------:R-:W2:Y:S04]  /*5c20*/  LDL.64 R2, [R1+0x38] ;  /* 0x0000380001027983 */ /* 0x000ea80000100a00 */
[----:B------:R-:W2:Y:S01]  /*5c30*/  LDL.64 R154, [R1+0x40] ;  /* 0x00004000019a7983 */ /* 0x000ea20000100a00 */
[----:B------:R-:W-:-:S04]  /*5c40*/  IMAD.WIDE R94, R14, 0x2, R174 ;  /* 0x000000020e5e7825 */ /* 0x000fc800078e02ae */
[----:B------:R-:W-:Y:S01]  /*5c50*/  IMAD.MOV.U32 R161, RZ, RZ, R171 ;  /* 0x000000ffffa17224 */ /* 0x000fe200078e00ab */
[----:B------:R0:W2:Y:S01]  /*5c60*/  LDG.E.U16 R148, desc[UR4][R16.64] ;  /* 0x0000000410947981 */ /* 0x0000a2000c1e1500 */
[----:B------:R-:W-:Y:S02]  /*5c70*/  IMAD R174, R15, 0x78, RZ ;  /* 0x000000780fae7824 */ /* 0x000fe400078e02ff */
[--C-:B------:R-:W-:Y:S01]  /*5c80*/  IMAD.IADD R160, R196, 0x1, R152.reuse ;  /* 0x00000001c4a07824 */ /* 0x100fe200078e0298 */
[----:B------:R-:W-:Y:S01]  /*5c90*/  MOV R165, R185 ;  /* 0x000000b900a57202 */ /* 0x000fe20000000f00 */
[----:B------:R-:W-:Y:S01]  /*5ca0*/  IMAD.MOV.U32 R163, RZ, RZ, R173 ;  /* 0x000000ffffa37224 */ /* 0x000fe200078e00ad */
[----:B------:R-:W-:Y:S01]  /*5cb0*/  IADD3 R162, R174, R152, RZ ;  /* 0x00000098aea27210 */ /* 0x000fe20007ffe0ff */
[----:B------:R-:W-:Y:S01]  /*5cc0*/  IMAD.IADD R164, R221, 0x1, R152 ;  /* 0x00000001dda47824 */ /* 0x000fe200078e0298 */
[----:B------:R1:W2:Y:S01]  /*5cd0*/  LDG.E.U16 R20, desc[UR4][R18.64] ;  /* 0x0000000412147981 */ /* 0x0002a2000c1e1500 */
[----:B0-----:R-:W-:-:S03]  /*5ce0*/  IMAD.WIDE R16, R14, 0x2, R160 ;  /* 0x000000020e107825 */ /* 0x001fc600078e02a0 */
[----:B------:R0:W2:Y:S01]  /*5cf0*/  LDG.E.U16 R91, desc[UR4][R88.64] ;  /* 0x00000004585b7981 */ /* 0x0000a2000c1e1500 */
[----:B------:R-:W-:-:S03]  /*5d00*/  IMAD R22, R15, 0x42, RZ ;  /* 0x000000420f167824 */ /* 0x000fc600078e02ff */
[----:B------:R3:W2:Y:S01]  /*5d10*/  LDG.E.U16 R102, desc[UR4][R16.64] ;  /* 0x0000000410667981 */ /* 0x0006a2000c1e1500 */
[----:B-1----:R-:W-:Y:S01]  /*5d20*/  IMAD.WIDE R18, R14, 0x2, R162 ;  /* 0x000000020e127825 */ /* 0x002fe200078e02a2 */
[----:B----4-:R-:W-:Y:S02]  /*5d30*/  IADD3 R168, R198, R152, RZ ;  /* 0x00000098c6a87210 */ /* 0x010fe40007ffe0ff */
[----:B------:R-:W4:Y:S01]  /*5d40*/  LDG.E.U16 R110, desc[UR4][R94.64] ;  /* 0x000000045e6e7981 */ /* 0x000f22000c1e1500 */
[----:B0-----:R-:W-:-:S03]  /*5d50*/  IMAD.WIDE R88, R14, 0x2, R164 ;  /* 0x000000020e587825 */ /* 0x001fc600078e02a4 */
[----:B------:R0:W4:Y:S01]  /*5d60*/  LDG.E.U16 R109, desc[UR4][R18.64] ;  /* 0x00000004126d7981 */ /* 0x000122000c1e1500 */
[C---:B---3--:R-:W-:Y:S01]  /*5d70*/  IMAD R16, R15.reuse, 0x82, RZ ;  /* 0x000000820f107824 */ /* 0x048fe200078e02ff */
[-C--:B------:R-:W-:Y:S01]  /*5d80*/  IADD3 R144, P2, R22, R152.reuse, RZ ;  /* 0x0000009816907210 */ /* 0x080fe20007f5e0ff */
[----:B------:R-:W-:Y:S01]  /*5d90*/  IMAD.MOV.U32 R167, RZ, RZ, R187 ;  /* 0x000000ffffa77224 */ /* 0x000fe200078e00bb */
[----:B------:R1:W3:Y:S01]  /*5da0*/  LDG.E.U16 R121, desc[UR4][R88.64] ;  /* 0x0000000458797981 */ /* 0x0002e2000c1e1500 */
[----:B------:R-:W-:Y:S01]  /*5db0*/  IMAD.IADD R166, R216, 0x1, R152 ;  /* 0x00000001d8a67824 */ /* 0x000fe200078e0298 */
[-C--:B------:R-:W-:Y:S01]  /*5dc0*/  IADD3 R16, P0, R16, R152.reuse, RZ ;  /* 0x0000009810107210 */ /* 0x080fe20007f1e0ff */
[C---:B------:R-:W-:Y:S02]  /*5dd0*/  IMAD R17, R15.reuse, 0x41, RZ ;  /* 0x000000410f117824 */ /* 0x040fe400078e02ff */
[----:B0-----:R-:W-:Y:S02]  /*5de0*/  IMAD R18, R15, 0x21, RZ ;  /* 0x000000210f127824 */ /* 0x001fe400078e02ff */
[----:B------:R-:W-:Y:S01]  /*5df0*/  IMAD.MOV.U32 R169, RZ, RZ, R189 ;  /* 0x000000ffffa97224 */ /* 0x000fe200078e00bd */
[----:B-1----:R-:W-:Y:S01]  /*5e00*/  IADD3 R88, P1, R93, R152, RZ ;  /* 0x000000985d587210 */ /* 0x002fe20007f3e0ff */
[----:B------:R-:W-:Y:S01]  /*5e10*/  IMAD.WIDE R94, R14, 0x2, R166 ;  /* 0x000000020e5e7825 */ /* 0x000fe200078e02a6 */
[----:B------:R-:W-:-:S02]  /*5e20*/  LEA.HI.X.SX32 R145, R18, R153, 0x1, P2 ;  /* 0x0000009912917211 */ /* 0x000fc400010f0eff */
[-C--:B------:R-:W-:Y:S01]  /*5e30*/  LEA.HI.X.SX32 R89, R15, R153.reuse, 0x1, P1 ;  /* 0x000000990f597211 */ /* 0x080fe200008f0eff */
[C---:B------:R-:W-:Y:S01]  /*5e40*/  IMAD.WIDE R96, R14.reuse, 0x2, R168 ;  /* 0x000000020e607825 */ /* 0x040fe200078e02a8 */
[----:B------:R-:W-:Y:S01]  /*5e50*/  LEA.HI.X.SX32 R17, R17, R153, 0x1, P0 ;  /* 0x0000009911117211 */ /* 0x000fe200000f0eff */
[----:B------:R-:W4:Y:S02]  /*5e60*/  LDG.E.U16 R129, desc[UR4][R94.64] ;  /* 0x000000045e817981 */ /* 0x000f24000c1e1500 */
[C---:B------:R-:W-:Y:S02]  /*5e70*/  IMAD.WIDE R202, R14.reuse, 0x2, R202 ;  /* 0x000000020eca7825 */ /* 0x040fe400078e02ca */
[----:B------:R0:W3:Y:S02]  /*5e80*/  LDG.E.U16 R141, desc[UR4][R96.64] ;  /* 0x00000004608d7981 */ /* 0x0000e4000c1e1500 */
[C---:B------:R-:W-:Y:S02]  /*5e90*/  IMAD.WIDE R88, R14.reuse, 0x2, R88 ;  /* 0x000000020e587825 */ /* 0x040fe400078e0258 */
[----:B------:R-:W4:Y:S02]  /*5ea0*/  LDG.E.U16 R202, desc[UR4][R202.64] ;  /* 0x00000004caca7981 */ /* 0x000f24000c1e1500 */
[----:B------:R-:W-:-:S04]  /*5eb0*/  IMAD.WIDE R16, R14, 0x2, R16 ;  /* 0x000000020e107825 */ /* 0x000fc800078e0210 */
[C---:B0-----:R-:W-:Y:S01]  /*5ec0*/  IMAD R96, R15.reuse, 0x84, RZ ;  /* 0x000000840f607824 */ /* 0x041fe200078e02ff */
[----:B------:R0:W4:Y:S04]  /*5ed0*/  LDG.E.U16 R140, desc[UR4][R16.64] ;  /* 0x00000004108c7981 */ /* 0x000128000c1e1500 */
[----:B------:R1:W3:Y:S01]  /*5ee0*/  LDG.E.U16 R203, desc[UR4][R88.64] ;  /* 0x0000000458cb7981 */ /* 0x0002e2000c1e1500 */
[----:B------:R-:W-:Y:S01]  /*5ef0*/  IADD3 R96, P0, R96, R152, RZ ;  /* 0x0000009860607210 */ /* 0x000fe20007f1e0ff */
[C---:B------:R-:W-:Y:S02]  /*5f00*/  IMAD R93, R15.reuse, 0x44, RZ ;  /* 0x000000440f5d7824 */ /* 0x040fe400078e02ff */
[C---:B0-----:R-:W-:Y:S02]  /*5f10*/  IMAD R16, R15.reuse, 0x88, RZ ;  /* 0x000000880f107824 */ /* 0x041fe400078e02ff */
[----:B-1----:R-:W-:-:S02]  /*5f20*/  IMAD R89, R15, 0x11, RZ ;  /* 0x000000110f597824 */ /* 0x002fc400078e02ff */
[----:B------:R-:W-:Y:S01]  /*5f30*/  IMAD R17, R15, 0x43, RZ ;  /* 0x000000430f117824 */ /* 0x000fe200078e02ff */
[----:B------:R-:W-:Y:S02]  /*5f40*/  IADD3 R16, P2, R16, R152, RZ ;  /* 0x0000009810107210 */ /* 0x000fe40007f5e0ff */
[----:B------:R-:W-:-:S03]  /*5f50*/  LEA.HI.X.SX32 R97, R22, R153, 0x1, P0 ;  /* 0x0000009916617211 */ /* 0x000fc600000f0eff */
[----:B------:R-:W-:Y:S01]  /*5f60*/  IMAD.WIDE R96, R14, 0x2, R96 ;  /* 0x000000020e607825 */ /* 0x000fe200078e0260 */
[----:B------:R-:W-:-:S04]  /*5f70*/  IADD3 R132, P4, R93, R152, RZ ;  /* 0x000000985d847210 */ /* 0x000fc80007f9e0ff */
[----:B------:R0:W4:Y:S02]  /*5f80*/  LDG.E.U16 R128, desc[UR4][R96.64] ;  /* 0x0000000460807981 */ /* 0x000124000c1e1500 */
[----:B0-----:R-:W-:-:S05]  /*5f90*/  IMAD R96, R15, 0x8a, RZ ;  /* 0x0000008a0f607824 */ /* 0x001fca00078e02ff */
[----:B------:R-:W-:Y:S01]  /*5fa0*/  IADD3 R96, P0, R96, R152, RZ ;  /* 0x0000009860607210 */ /* 0x000fe20007f1e0ff */
[----:B------:R-:W-:Y:S02]  /*5fb0*/  IMAD R22, R15, 0x23, RZ ;  /* 0x000000230f167824 */ /* 0x000fe400078e02ff */
[----:B------:R-:W-:-:S06]  /*5fc0*/  IMAD.WIDE R144, R14, 0x2, R144 ;  /* 0x000000020e907825 */ /* 0x000fcc00078e0290 */
[----:B------:R-:W4:Y:S04]  /*5fd0*/  LDG.E.U16 R144, desc[UR4][R144.64] ;  /* 0x0000000490907981 */ /* 0x000f28000c1e1500 */
[----:B------:R-:W-:Y:S04]  /*5fe0*/  STL [R1+0x68], R168 ;  /* 0x000068a801007387 */ /* 0x000fe80000100800 */
[----:B------:R-:W-:Y:S04]  /*5ff0*/  STL [R1+0x60], R166 ;  /* 0x000060a601007387 */ /* 0x000fe80000100800 */
[----:B------:R-:W-:Y:S04]  /*6000*/  STL [R1+0x58], R164 ;  /* 0x000058a401007387 */ /* 0x000fe80000100800 */
[----:B------:R-:W-:Y:S04]  /*6010*/  STL [R1+0x50], R162 ;  /* 0x000050a201007387 */ /* 0x000fe80000100800 */
[----:B------:R-:W-:Y:S01]  /*6020*/  STL [R1+0x48], R160 ;  /* 0x000048a001007387 */ /* 0x000fe20000100800 */
[----:B--2---:R-:W-:Y:S01]  /*6030*/  IADD3 R2, R220, R152, RZ ;  /* 0x00000098dc027210 */ /* 0x004fe20007ffe0ff */
[----:B------:R-:W-:Y:S01]  /*6040*/  IMAD.MOV.U32 R3, RZ, RZ, R157 ;  /* 0x000000ffff037224 */ /* 0x000fe200078e009d */
[----:B------:R-:W-:Y:S01]  /*6050*/  MOV R155, R159 ;  /* 0x0000009f009b7202 */ /* 0x000fe20000000f00 */
[----:B------:R-:W-:-:S02]  /*6060*/  IMAD.IADD R154, R215, 0x1, R152 ;  /* 0x00000001d79a7824 */ /* 0x000fc400078e0298 */
[----:B------:R-:W-:-:S04]  /*6070*/  IMAD.WIDE R18, R14, 0x2, R2 ;  /* 0x000000020e127825 */ /* 0x000fc800078e0202 */
[----:B------:R-:W-:Y:S02]  /*6080*/  IMAD.WIDE R94, R14, 0x2, R154 ;  /* 0x000000020e5e7825 */ /* 0x000fe400078e029a */
[----:B------:R0:W2:Y:S04]  /*6090*/  LDG.E.U16 R19, desc[UR4][R18.64] ;  /* 0x0000000412137981 */ /* 0x0000a8000c1e1500 */
[----:B------:R1:W2:Y:S01]  /*60a0*/  LDG.E.U16 R90, desc[UR4][R94.64] ;  /* 0x000000045e5a7981 */ /* 0x0002a2000c1e1500 */
[C---:B0-----:R-:W-:Y:S02]  /*60b0*/  IMAD R18, R15.reuse, 0x22, RZ ;  /* 0x000000220f127824 */ /* 0x041fe400078e02ff */
[----:B-1----:R-:W-:-:S03]  /*60c0*/  IMAD R94, R15, 0x86, RZ ;  /* 0x000000860f5e7824 */ /* 0x002fc600078e02ff */
[-C--:B------:R-:W-:Y:S02]  /*60d0*/  IADD3 R88, P3, R18, R152.reuse, RZ ;  /* 0x0000009812587210 */ /* 0x080fe40007f7e0ff */
[----:B------:R-:W-:Y:S02]  /*60e0*/  IADD3 R94, P1, R94, R152, RZ ;  /* 0x000000985e5e7210 */ /* 0x000fe40007f3e0ff */
[-C--:B------:R-:W-:Y:S02]  /*60f0*/  LEA.HI.X.SX32 R89, R89, R153.reuse, 0x1, P3 ;  /* 0x0000009959597211 */ /* 0x080fe400018f0eff */
[-C--:B------:R-:W-:Y:S02]  /*6100*/  LEA.HI.X.SX32 R95, R17, R153.reuse, 0x1, P1 ;  /* 0x00000099115f7211 */ /* 0x080fe400008f0eff */
[----:B------:R-:W-:Y:S01]  /*6110*/  LEA.HI.X.SX32 R17, R93, R153, 0x1, P2 ;  /* 0x000000995d117211 */ /* 0x000fe200010f0eff */
[----:B------:R-:W-:-:S04]  /*6120*/  IMAD.WIDE R88, R14, 0x2, R88 ;  /* 0x000000020e587825 */ /* 0x000fc800078e0258 */
[----:B------:R-:W-:Y:S01]  /*6130*/  IMAD.WIDE R16, R14, 0x2, R16 ;  /* 0x000000020e107825 */ /* 0x000fe200078e0210 */
[----:B------:R0:W4:Y:S01]  /*6140*/  LDG.E.U16 R190, desc[UR4][R88.64] ;  /* 0x0000000458be7981 */ /* 0x000122000c1e1500 */
[----:B------:R-:W-:Y:S02]  /*6150*/  LEA.HI.X.SX32 R133, R18, R153, 0x1, P4 ;  /* 0x0000009912857211 */ /* 0x000fe400020f0eff */
[C---:B------:R-:W-:Y:S01]  /*6160*/  IMAD R93, R15.reuse, 0x12, RZ ;  /* 0x000000120f5d7824 */ /* 0x040fe200078e02ff */
[----:B------:R1:W2:Y:S01]  /*6170*/  LDG.E.U16 R108, desc[UR4][R16.64] ;  /* 0x00000004106c7981 */ /* 0x0002a2000c1e1500 */
[C---:B------:R-:W-:Y:S02]  /*6180*/  IMAD R18, R15.reuse, 0x46, RZ ;  /* 0x000000460f127824 */ /* 0x040fe400078e02ff */
[----:B0-----:R-:W-:Y:S02]  /*6190*/  IMAD R88, R15, 0x8c, RZ ;  /* 0x0000008c0f587824 */ /* 0x001fe400078e02ff */
[----:B------:R-:W-:Y:S01]  /*61a0*/  IMAD.WIDE R94, R14, 0x2, R94 ;  /* 0x000000020e5e7825 */ /* 0x000fe200078e025e */
[----:B-1----:R-:W-:-:S03]  /*61b0*/  IADD3 R16, P3, R93, R152, RZ ;  /* 0x000000985d107210 */ /* 0x002fc60007f7e0ff */
[----:B------:R-:W-:Y:S01]  /*61c0*/  IMAD R17, R15, 0x45, RZ ;  /* 0x000000450f117824 */ /* 0x000fe200078e02ff */
[----:B------:R-:W-:Y:S01]  /*61d0*/  IADD3 R88, P1, R88, R152, RZ ;  /* 0x0000009858587210 */ /* 0x000fe20007f3e0ff */
[----:B------:R0:W2:Y:S03]  /*61e0*/  LDG.E.U16 R120, desc[UR4][R94.64] ;  /* 0x000000045e787981 */ /* 0x0000a6000c1e1500 */
[-C--:B------:R-:W-:Y:S02]  /*61f0*/  LEA.HI.X.SX32 R97, R17, R153.reuse, 0x1, P0 ;  /* 0x0000009911617211 */ /* 0x080fe400000f0eff */
[-C--:B------:R-:W-:Y:S02]  /*6200*/  LEA.HI.X.SX32 R89, R18, R153.reuse, 0x1, P1 ;  /* 0x0000009912597211 */ /* 0x080fe400008f0eff */
[----:B------:R-:W-:Y:S01]  /*6210*/  LEA.HI.X.SX32 R17, R98, R153, 0x1, P3 ;  /* 0x0000009962117211 */ /* 0x000fe200018f0eff */
[----:B0-----:R-:W-:-:S02]  /*6220*/  IMAD R94, R15, 0x8e, RZ ;  /* 0x0000008e0f5e7824 */ /* 0x001fc400078e02ff */
[----:B------:R-:W-:Y:S01]  /*6230*/  IMAD.WIDE R88, R14, 0x2, R88 ;  /* 0x000000020e587825 */ /* 0x000fe200078e0258 */
[-C--:B------:R-:W-:Y:S02]  /*6240*/  IADD3 R124, P4, R18, R152.reuse, RZ ;  /* 0x00000098127c7210 */ /* 0x080fe40007f9e0ff */
[----:B------:R-:W-:Y:S01]  /*6250*/  IADD3 R94, P2, R94, R152, RZ ;  /* 0x000000985e5e7210 */ /* 0x000fe20007f5e0ff */
[----:B------:R-:W-:Y:S02]  /*6260*/  IMAD R95, R15, 0x47, RZ ;  /* 0x000000470f5f7824 */ /* 0x000fe400078e02ff */
[----:B------:R-:W-:Y:S01]  /*6270*/  IMAD.WIDE R16, R14, 0x2, R16 ;  /* 0x000000020e107825 */ /* 0x000fe200078e0210 */
[----:B------:R0:W2:Y:S01]  /*6280*/  LDG.E.U16 R89, desc[UR4][R88.64] ;  /* 0x0000000458597981 */ /* 0x0000a2000c1e1500 */
[-C--:B------:R-:W-:Y:S02]  /*6290*/  LEA.HI.X.SX32 R125, R22, R153.reuse, 0x1, P4 ;  /* 0x00000099167d7211 */ /* 0x080fe400020f0eff */
[----:B------:R-:W-:Y:S01]  /*62a0*/  LEA.HI.X.SX32 R95, R95, R153, 0x1, P2 ;  /* 0x000000995f5f7211 */ /* 0x000fe200010f0eff */
[----:B------:R1:W4:Y:S01]  /*62b0*/  LDG.E.U16 R193, desc[UR4][R16.64] ;  /* 0x0000000410c17981 */ /* 0x000322000c1e1500 */
[----:B------:R-:W-:-:S04]  /*62c0*/  IMAD.WIDE R96, R14, 0x2, R96 ;  /* 0x000000020e607825 */ /* 0x000fc800078e0260 */
[C---:B------:R-:W-:Y:S01]  /*62d0*/  IMAD R22, R15.reuse, 0x4a, RZ ;  /* 0x0000004a0f167824 */ /* 0x040fe200078e02ff */
[----:B------:R3:W2:Y:S01]  /*62e0*/  LDG.E.U16 R101, desc[UR4][R96.64] ;  /* 0x0000000460657981 */ /* 0x0006a2000c1e1500 */
[C---:B0-----:R-:W-:Y:S02]  /*62f0*/  IMAD R88, R15.reuse, 0x48, RZ ;  /* 0x000000480f587824 */ /* 0x041fe400078e02ff */
[----:B-1----:R-:W-:Y:S02]  /*6300*/  IMAD R17, R15, 0x24, RZ ;  /* 0x000000240f117824 */ /* 0x002fe400078e02ff */
[----:B------:R-:W-:Y:S01]  /*6310*/  IMAD.WIDE R94, R14, 0x2, R94 ;  /* 0x000000020e5e7825 */ /* 0x000fe200078e025e */
[-C--:B------:R-:W-:Y:S02]  /*6320*/  IADD3 R98, P3, R88, R152.reuse, RZ ;  /* 0x0000009858627210 */ /* 0x080fe40007f7e0ff */
[-C--:B------:R-:W-:Y:S01]  /*6330*/  IADD3 R114, P2, R17, R152.reuse, RZ ;  /* 0x0000009811727210 */ /* 0x080fe20007f5e0ff */
[----:B---3--:R-:W-:Y:S01]  /*6340*/  IMAD R96, R15, 0x90, RZ ;  /* 0x000000900f607824 */ /* 0x008fe200078e02ff */
[----:B------:R-:W-:Y:S01]  /*6350*/  IADD3 R16, P4, R22, R152, RZ ;  /* 0x0000009816107210 */ /* 0x000fe20007f9e0ff */
[----:B------:R0:W3:Y:S01]  /*6360*/  LDG.E.U16 R18, desc[UR4][R94.64] ;  /* 0x000000045e127981 */ /* 0x0000e2000c1e1500 */
[----:B------:R-:W-:-:S02]  /*6370*/  LEA.HI.X.SX32 R115, R93, R153, 0x1, P2 ;  /* 0x000000995d737211 */ /* 0x000fc400010f0eff */
[-C--:B------:R-:W-:Y:S02]  /*6380*/  LEA.HI.X.SX32 R99, R17, R153.reuse, 0x1, P3 ;  /* 0x0000009911637211 */ /* 0x080fe400018f0eff */
[----:B------:R-:W-:Y:S02]  /*6390*/  LEA.HI.X.SX32 R17, R100, R153, 0x1, P4 ;  /* 0x0000009964117211 */ /* 0x000fe400020f0eff */
[-C--:B------:R-:W-:Y:S01]  /*63a0*/  IADD3 R96, P0, R96, R152.reuse, RZ ;  /* 0x0000009860607210 */ /* 0x080fe20007f1e0ff */
[C---:B0-----:R-:W-:Y:S02]  /*63b0*/  IMAD R94, R15.reuse, 0x92, RZ ;  /* 0x000000920f5e7824 */ /* 0x041fe400078e02ff */
[----:B------:R-:W-:Y:S02]  /*63c0*/  IMAD R95, R15, 0x49, RZ ;  /* 0x000000490f5f7824 */ /* 0x000fe400078e02ff */
[----:B------:R-:W-:Y:S01]  /*63d0*/  IMAD.WIDE R114, R14, 0x2, R114 ;  /* 0x000000020e727825 */ /* 0x000fe200078e0272 */
[----:B------:R-:W-:-:S03]  /*63e0*/  IADD3 R94, P1, R94, R152, RZ ;  /* 0x000000985e5e7210 */ /* 0x000fc60007f3e0ff */
[----:B------:R-:W-:Y:S01]  /*63f0*/  IMAD.WIDE R98, R14, 0x2, R98 ;  /* 0x000000020e627825 */ /* 0x000fe200078e0262 */
[-C--:B------:R-:W-:Y:S01]  /*6400*/  LEA.HI.X.SX32 R97, R88, R153.reuse, 0x1, P0 ;  /* 0x0000009958617211 */ /* 0x080fe200000f0eff */
[----:B------:R0:W2:Y:S02]  /*6410*/  LDG.E.U16 R179, desc[UR4][R114.64] ;  /* 0x0000000472b37981 */ /* 0x0000a4000c1e1500 */
[C---:B------:R-:W-:Y:S01]  /*6420*/  IMAD.WIDE R16, R14.reuse, 0x2, R16 ;  /* 0x000000020e107825 */ /* 0x040fe200078e0210 */
[----:B------:R-:W-:Y:S01]  /*6430*/  LEA.HI.X.SX32 R95, R95, R153, 0x1, P1 ;  /* 0x000000995f5f7211 */ /* 0x000fe200008f0eff */
[----:B------:R1:W3:Y:S02]  /*6440*/  LDG.E.U16 R112, desc[UR4][R98.64] ;  /* 0x0000000462707981 */ /* 0x0002e4000c1e1500 */
[----:B------:R-:W-:Y:S02]  /*6450*/  IMAD.WIDE R96, R14, 0x2, R96 ;  /* 0x000000020e607825 */ /* 0x000fe400078e0260 */
[----:B------:R1:W3:Y:S02]  /*6460*/  LDG.E.U16 R105, desc[UR4][R16.64] ;  /* 0x0000000410697981 */ /* 0x0002e4000c1e1500 */
[----:B0-----:R-:W-:-:S02]  /*6470*/  IMAD R114, R15, 0x94, RZ ;  /* 0x000000940f727824 */ /* 0x001fc400078e02ff */
[C---:B------:R-:W-:Y:S01]  /*6480*/  IMAD R88, R15.reuse, 0x26, RZ ;  /* 0x000000260f587824 */ /* 0x040fe200078e02ff */
[----:B------:R0:W4:Y:S01]  /*6490*/  LDG.E.U16 R146, desc[UR4][R96.64] ;  /* 0x0000000460927981 */ /* 0x000122000c1e1500 */
[C---:B-1----:R-:W-:Y:S02]  /*64a0*/  IMAD R98, R15.reuse, 0x96, RZ ;  /* 0x000000960f627824 */ /* 0x042fe400078e02ff */
[----:B------:R-:W-:Y:S01]  /*64b0*/  IMAD R16, R15, 0x98, RZ ;  /* 0x000000980f107824 */ /* 0x000fe200078e02ff */
[-C--:B------:R-:W-:Y:S01]  /*64c0*/  IADD3 R114, P0, R114, R152.reuse, RZ ;  /* 0x0000009872727210 */ /* 0x080fe20007f1e0ff */
[----:B------:R-:W-:Y:S01]  /*64d0*/  IMAD.WIDE R94, R14, 0x2, R94 ;  /* 0x000000020e5e7825 */ /* 0x000fe200078e025e */
[----:B------:R-:W-:-:S03]  /*64e0*/  IADD3 R98, P1, R98, R152, RZ ;  /* 0x0000009862627210 */ /* 0x000fc60007f3e0ff */
[C---:B------:R-:W-:Y:S01]  /*64f0*/  IMAD R17, R15.reuse, 0x4b, RZ ;  /* 0x0000004b0f117824 */ /* 0x040fe200078e02ff */
[-C--:B------:R-:W-:Y:S01]  /*6500*/  IADD3 R16, P2, R16, R152.reuse, RZ ;  /* 0x0000009810107210 */ /* 0x080fe20007f5e0ff */
[C---:B------:R-:W-:Y:S01]  /*6510*/  IMAD R100, R15.reuse, 0x4c, RZ ;  /* 0x0000004c0f647824 */ /* 0x040fe200078e02ff */
[----:B0-----:R-:W-:Y:S01]  /*6520*/  IADD3 R96, P3, R88, R152, RZ ;  /* 0x0000009858607210 */ /* 0x001fe20007f7e0ff */
[----:B------:R-:W-:Y:S01]  /*6530*/  IMAD R93, R15, 0x13, RZ ;  /* 0x000000130f5d7824 */ /* 0x000fe200078e02ff */
[----:B------:R0:W2:Y:S01]  /*6540*/  LDG.E.U16 R139, desc[UR4][R94.64] ;  /* 0x000000045e8b7981 */ /* 0x0000a2000c1e1500 */
[-C--:B------:R-:W-:Y:S02]  /*6550*/  LEA.HI.X.SX32 R115, R22, R153.reuse, 0x1, P0 ;  /* 0x0000009916737211 */ /* 0x080fe400000f0eff */
[-C--:B------:R-:W-:Y:S02]  /*6560*/  LEA.HI.X.SX32 R99, R17, R153.reuse, 0x1, P1 ;  /* 0x0000009911637211 */ /* 0x080fe400008f0eff */
[----:B------:R-:W-:-:S02]  /*6570*/  LEA.HI.X.SX32 R17, R100, R153, 0x1, P2 ;  /* 0x0000009964117211 */ /* 0x000fc400010f0eff */
[----:B------:R-:W-:Y:S02]  /*6580*/  LEA.HI.X.SX32 R97, R93, R153, 0x1, P3 ;  /* 0x000000995d617211 */ /* 0x000fe400018f0eff */
[----:B0-----:R-:W-:Y:S01]  /*6590*/  IADD3 R94, P4, R100, R152, RZ ;  /* 0x00000098645e7210 */ /* 0x001fe20007f9e0ff */
[----:B------:R-:W-:-:S03]  /*65a0*/  IMAD.WIDE R114, R14, 0x2, R114 ;  /* 0x000000020e727825 */ /* 0x000fc600078e0272 */
[----:B------:R-:W-:Y:S01]  /*65b0*/  LEA.HI.X.SX32 R95, R88, R153, 0x1, P4 ;  /* 0x00000099585f7211 */ /* 0x000fe200020f0eff */
[C---:B------:R-:W-:Y:S01]  /*65c0*/  IMAD.WIDE R16, R14.reuse, 0x2, R16 ;  /* 0x000000020e107825 */ /* 0x040fe200078e0210 */
[----:B------:R0:W3:Y:S03]  /*65d0*/  LDG.E.U16 R127, desc[UR4][R114.64] ;  /* 0x00000004727f7981 */ /* 0x0000e6000c1e1500 */
[C---:B------:R-:W-:Y:S01]  /*65e0*/  IMAD.WIDE R96, R14.reuse, 0x2, R96 ;  /* 0x000000020e607825 */ /* 0x040fe200078e0260 */
[----:B------:R1:W3:Y:S03]  /*65f0*/  LDG.E.U16 R107, desc[UR4][R16.64] ;  /* 0x00000004106b7981 */ /* 0x0002e6000c1e1500 */
[----:B------:R-:W-:Y:S01]  /*6600*/  IMAD.WIDE R94, R14, 0x2, R94 ;  /* 0x000000020e5e7825 */ /* 0x000fe200078e025e */
[----:B------:R1:W3:Y:S03]  /*6610*/  LDG.E.U16 R177, desc[UR4][R96.64] ;  /* 0x0000000460b17981 */ /* 0x0002e6000c1e1500 */
[C---:B0-----:R-:W-:Y:S01]  /*6620*/  IMAD R114, R15.reuse, 0x9a, RZ ;  /* 0x0000009a0f727824 */ /* 0x041fe200078e02ff */
[----:B------:R0:W3:Y:S01]  /*6630*/  LDG.E.U16 R93, desc[UR4][R94.64] ;  /* 0x000000045e5d7981 */ /* 0x0000e2000c1e1500 */
[----:B-1----:R-:W-:-:S02]  /*6640*/  IMAD R16, R15, 0x9e, RZ ;  /* 0x0000009e0f107824 */ /* 0x002fc400078e02ff */
[C---:B------:R-:W-:Y:S02]  /*6650*/  IMAD R17, R15.reuse, 0x4d, RZ ;  /* 0x0000004d0f117824 */ /* 0x040fe400078e02ff */
[----:B------:R-:W-:Y:S01]  /*6660*/  IMAD R96, R15, 0x9c, RZ ;  /* 0x0000009c0f607824 */ /* 0x000fe200078e02ff */
[-C--:B------:R-:W-:Y:S01]  /*6670*/  IADD3 R114, P0, R114, R152.reuse, RZ ;  /* 0x0000009872727210 */ /* 0x080fe20007f1e0ff */
[----:B------:R-:W-:Y:S01]  /*6680*/  IMAD.WIDE R98, R14, 0x2, R98 ;  /* 0x000000020e627825 */ /* 0x000fe200078e0262 */
[----:B------:R-:W-:-:S03]  /*6690*/  IADD3 R16, P2, R16, R152, RZ ;  /* 0x0000009810107210 */ /* 0x000fc60007f5e0ff */
[C---:B0-----:R-:W-:Y:S01]  /*66a0*/  IMAD R95, R15.reuse, 0x4f, RZ ;  /* 0x0000004f0f5f7824 */ /* 0x041fe200078e02ff */
[-C--:B------:R-:W-:Y:S01]  /*66b0*/  IADD3 R96, P1, R96, R152.reuse, RZ ;  /* 0x0000009860607210 */ /* 0x080fe20007f3e0ff */
[----:B------:R-:W-:Y:S01]  /*66c0*/  IMAD R22, R15, 0x4e, RZ ;  /* 0x0000004e0f167824 */ /* 0x000fe200078e02ff */
[-C--:B------:R-:W-:Y:S01]  /*66d0*/  IADD3 R94, P3, R117, R152.reuse, RZ ;  /* 0x00000098755e7210 */ /* 0x080fe20007f7e0ff */
[----:B------:R-:W-:Y:S01]  /*66e0*/  IMAD R100, R15, 0x5, RZ ;  /* 0x000000050f647824 */ /* 0x000fe200078e02ff */
[-C--:B------:R-:W-:Y:S01]  /*66f0*/  LEA.HI.X.SX32 R115, R17, R153.reuse, 0x1, P0 ;  /* 0x0000009911737211 */ /* 0x080fe200000f0eff */
[----:B------:R0:W3:Y:S01]  /*6700*/  LDG.E.U16 R119, desc[UR4][R98.64] ;  /* 0x0000000462777981 */ /* 0x0000e2000c1e1500 */
[-C--:B------:R-:W-:Y:S01]  /*6710*/  LEA.HI.X.SX32 R17, R95, R153.reuse, 0x1, P2 ;  /* 0x000000995f117211 */ /* 0x080fe200010f0eff */
[----:B------:R-:W-:Y:S01]  /*6720*/  IMAD R88, R15, 0x27, RZ ;  /* 0x000000270f587824 */ /* 0x000fe200078e02ff */
[-C--:B------:R-:W-:Y:S02]  /*6730*/  LEA.HI.X.SX32 R97, R22, R153.reuse, 0x1, P1 ;  /* 0x0000009916617211 */ /* 0x080fe400008f0eff */
[----:B------:R-:W-:Y:S01]  /*6740*/  LEA.HI.X.SX32 R95, R100, R153, 0x1, P3 ;  /* 0x00000099645f7211 */ /* 0x000fe200018f0eff */
[----:B------:R-:W-:Y:S01]  /*6750*/  IMAD.WIDE R16, R14, 0x2, R16 ;  /* 0x000000020e107825 */ /* 0x000fe200078e0210 */
[----:B0-----:R-:W-:-:S03]  /*6760*/  IADD3 R98, P4, R22, R152, RZ ;  /* 0x0000009816627210 */ /* 0x001fc60007f9e0ff */
[----:B------:R-:W-:Y:S02]  /*6770*/  IMAD.WIDE R96, R14, 0x2, R96 ;  /* 0x000000020e607825 */ /* 0x000fe400078e0260 */
[----:B------:R-:W3:Y:S01]  /*6780*/  LDG.E.U16 R17, desc[UR4][R16.64] ;  /* 0x0000000410117981 */ /* 0x000ee2000c1e1500 */
[----:B------:R-:W-:Y:S01]  /*6790*/  LEA.HI.X.SX32 R99, R88, R153, 0x1, P4 ;  /* 0x0000009958637211 */ /* 0x000fe200020f0eff */
[C---:B------:R-:W-:Y:S02]  /*67a0*/  IMAD.WIDE R94, R14.reuse, 0x2, R94 ;  /* 0x000000020e5e7825 */ /* 0x040fe400078e025e */
[----:B------:R0:W3:Y:S02]  /*67b0*/  LDG.E.U16 R88, desc[UR4][R96.64] ;  /* 0x0000000460587981 */ /* 0x0000e4000c1e1500 */
[C---:B------:R-:W-:Y:S02]  /*67c0*/  IMAD.WIDE R114, R14.reuse, 0x2, R114 ;  /* 0x000000020e727825 */ /* 0x040fe400078e0272 */
[----:B------:R1:W3:Y:S02]  /*67d0*/  LDG.E.U16 R199, desc[UR4][R94.64] ;  /* 0x000000045ec77981 */ /* 0x0002e4000c1e1500 */
[----:B------:R-:W-:-:S02]  /*67e0*/  IMAD.WIDE R98, R14, 0x2, R98 ;  /* 0x000000020e627825 */ /* 0x000fc400078e0262 */
[----:B------:R1:W3:Y:S02]  /*67f0*/  LDG.E.U16 R100, desc[UR4][R114.64] ;  /* 0x0000000472647981 */ /* 0x0002e4000c1e1500 */
[C---:B0-----:R-:W-:Y:S02]  /*6800*/  IMAD R97, R15.reuse, 0x28, RZ ;  /* 0x000000280f617824 */ /* 0x041fe400078e02ff */
[----:B------:R0:W3:Y:S01]  /*6810*/  LDG.E.U16 R22, desc[UR4][R98.64] ;  /* 0x0000000462167981 */ /* 0x0000e2000c1e1500 */
[C---:B------:R-:W-:Y:S02]  /*6820*/  IMAD R16, R15.reuse, 0x14, RZ ;  /* 0x000000140f107824 */ /* 0x040fe400078e02ff */
[C---:B-1----:R-:W-:Y:S02]  /*6830*/  IMAD R95, R15.reuse, 0x50, RZ ;  /* 0x000000500f5f7824 */ /* 0x042fe400078e02ff */
[C---:B------:R-:W-:Y:S02]  /*6840*/  IMAD R96, R15.reuse, 0xa0, RZ ;  /* 0x000000a00f607824 */ /* 0x040fe400078e02ff */
[----:B------:R-:W-:Y:S01]  /*6850*/  IMAD R94, R15, 0xa2, RZ ;  /* 0x000000a20f5e7824 */ /* 0x000fe200078e02ff */
[----:B------:R-:W-:-:S02]  /*6860*/  IADD3 R114, P3, R97, R152, RZ ;  /* 0x0000009861727210 */ /* 0x000fc40007f7e0ff */
[-C--:B0-----:R-:W-:Y:S02]  /*6870*/  IADD3 R98, P4, R95, R152.reuse, RZ ;  /* 0x000000985f627210 */ /* 0x081fe40007f9e0ff */
[-C--:B------:R-:W-:Y:S02]  /*6880*/  IADD3 R96, P0, R96, R152.reuse, RZ ;  /* 0x0000009860607210 */ /* 0x080fe40007f1e0ff */
[-C--:B------:R-:W-:Y:S02]  /*6890*/  IADD3 R116, P2, R16, R152.reuse, RZ ;  /* 0x0000009810747210 */ /* 0x080fe40007f5e0ff */
[----:B------:R-:W-:Y:S02]  /*68a0*/  IADD3 R94, P1, R94, R152, RZ ;  /* 0x000000985e5e7210 */ /* 0x000fe40007f3e0ff */
[-C--:B------:R-:W-:Y:S02]  /*68b0*/  LEA.HI.X.SX32 R115, R16, R153.reuse, 0x1, P3 ;  /* 0x0000009910737211 */ /* 0x080fe400018f0eff */
[----:B------:R-:W-:-:S02]  /*68c0*/  LEA.HI.X.SX32 R99, R97, R153, 0x1, P4 ;  /* 0x0000009961637211 */ /* 0x000fc400020f0eff */
[-C--:B------:R-:W-:Y:S02]  /*68d0*/  LEA.HI.X.SX32 R117, R117, R153.reuse, 0x1, P2 ;  /* 0x0000009975757211 */ /* 0x080fe400010f0eff */
[-C--:B------:R-:W-:Y:S02]  /*68e0*/  LEA.HI.X.SX32 R97, R95, R153.reuse, 0x1, P0 ;  /* 0x000000995f617211 */ /* 0x080fe400000f0eff */
[----:B------:R-:W-:Y:S01]  /*68f0*/  LEA.HI.X.SX32 R95, R118, R153, 0x1, P1 ;  /* 0x00000099765f7211 */ /* 0x000fe200008f0eff */
[----:B------:R-:W-:-:S04]  /*6900*/  IMAD.WIDE R114, R14, 0x2, R114 ;  /* 0x000000020e727825 */ /* 0x000fc800078e0272 */
[C---:B------:R-:W-:Y:S01]  /*6910*/  IMAD.WIDE R116, R14.reuse, 0x2, R116 ;  /* 0x000000020e747825 */ /* 0x040fe200078e0274 */
[----:B------:R0:W3:Y:S03]  /*6920*/  LDG.E.U16 R175, desc[UR4][R114.64] ;  /* 0x0000000472af7981 */ /* 0x0000e6000c1e1500 */
[C---:B------:R-:W-:Y:S01]  /*6930*/  IMAD.WIDE R98, R14.reuse, 0x2, R98 ;  /* 0x000000020e627825 */ /* 0x040fe200078e0262 */
[----:B------:R1:W3:Y:S03]  /*6940*/  LDG.E.U16 R192, desc[UR4][R116.64] ;  /* 0x0000000474c07981 */ /* 0x0002e6000c1e1500 */
[C---:B------:R-:W-:Y:S01]  /*6950*/  IMAD.WIDE R94, R14.reuse, 0x2, R94 ;  /* 0x000000020e5e7825 */ /* 0x040fe200078e025e */
[----:B------:R1:W4:Y:S03]  /*6960*/  LDG.E.U16 R150, desc[UR4][R98.64] ;  /* 0x0000000462967981 */ /* 0x000326000c1e1500 */
[C---:B------:R-:W-:Y:S01]  /*6970*/  IMAD.WIDE R96, R14.reuse, 0x2, R96 ;  /* 0x000000020e607825 */ /* 0x040fe200078e0260 */
[----:B------:R1:W3:Y:S03]  /*6980*/  LDG.E.U16 R138, desc[UR4][R94.64] ;  /* 0x000000045e8a7981 */ /* 0x0002e6000c1e1500 */
[----:B------:R-:W-:Y:S01]  /*6990*/  IMAD.WIDE R124, R14, 0x2, R124 ;  /* 0x000000020e7c7825 */ /* 0x000fe200078e027c */
[----:B------:R1:W2:Y:S03]  /*69a0*/  LDG.E.U16 R145, desc[UR4][R96.64] ;  /* 0x0000000460917981 */ /* 0x0002a6000c1e1500 */
[----:B0-----:R-:W-:-:S02]  /*69b0*/  IMAD R114, R15, 0xae, RZ ;  /* 0x000000ae0f727824 */ /* 0x001fc400078e02ff */
[C---:B-1----:R-:W-:Y:S01]  /*69c0*/  IMAD R116, R15.reuse, 0xa6, RZ ;  /* 0x000000a60f747824 */ /* 0x042fe200078e02ff */
[----:B------:R0:W3:Y:S01]  /*69d0*/  LDG.E.U16 R124, desc[UR4][R124.64] ;  /* 0x000000047c7c7981 */ /* 0x0000e2000c1e1500 */
[C---:B------:R-:W-:Y:S02]  /*69e0*/  IMAD R98, R15.reuse, 0xaa, RZ ;  /* 0x000000aa0f627824 */ /* 0x040fe400078e02ff */
[C---:B------:R-:W-:Y:S01]  /*69f0*/  IMAD R94, R15.reuse, 0xb6, RZ ;  /* 0x000000b60f5e7824 */ /* 0x040fe200078e02ff */
[-C--:B------:R-:W-:Y:S01]  /*6a00*/  IADD3 R114, P2, R114, R152.reuse, RZ ;  /* 0x0000009872727210 */ /* 0x080fe20007f5e0ff */
[C---:B------:R-:W-:Y:S01]  /*6a10*/  IMAD R97, R15.reuse, 0x57, RZ ;  /* 0x000000570f617824 */ /* 0x040fe200078e02ff */
[-C--:B------:R-:W-:Y:S01]  /*6a20*/  IADD3 R116, P0, R116, R152.reuse, RZ ;  /* 0x0000009874747210 */ /* 0x080fe20007f1e0ff */
[C---:B------:R-:W-:Y:S01]  /*6a30*/  IMAD R16, R15.reuse, 0x53, RZ ;  /* 0x000000530f107824 */ /* 0x040fe200078e02ff */
[-C--:B------:R-:W-:Y:S01]  /*6a40*/  IADD3 R98, P1, R98, R152.reuse, RZ ;  /* 0x0000009862627210 */ /* 0x080fe20007f3e0ff */
[C---:B------:R-:W-:Y:S01]  /*6a50*/  IMAD R95, R15.reuse, 0x55, RZ ;  /* 0x000000550f5f7824 */ /* 0x040fe200078e02ff */
[----:B------:R-:W-:Y:S01]  /*6a60*/  IADD3 R94, P4, R94, R152, RZ ;  /* 0x000000985e5e7210 */ /* 0x000fe20007f9e0ff */
[----:B------:R-:W-:-:S02]  /*6a70*/  IMAD R96, R15, 0xb2, RZ ;  /* 0x000000b20f607824 */ /* 0x000fc400078e02ff */
[----:B0-----:R-:W-:Y:S01]  /*6a80*/  IMAD R125, R15, 0x5b, RZ ;  /* 0x0000005b0f7d7824 */ /* 0x001fe200078e02ff */
[-C--:B------:R-:W-:Y:S01]  /*6a90*/  LEA.HI.X.SX32 R115, R97, R153.reuse, 0x1, P2 ;  /* 0x0000009961737211 */ /* 0x080fe200010f0eff */
[----:B------:R-:W-:Y:S01]  /*6aa0*/  IMAD R118, R15, 0x59, RZ ;  /* 0x000000590f767824 */ /* 0x000fe200078e02ff */
[-C--:B------:R-:W-:Y:S02]  /*6ab0*/  LEA.HI.X.SX32 R117, R16, R153.reuse, 0x1, P0 ;  /* 0x0000009910757211 */ /* 0x080fe400000f0eff */
[-C--:B------:R-:W-:Y:S02]  /*6ac0*/  LEA.HI.X.SX32 R99, R95, R153.reuse, 0x1, P1 ;  /* 0x000000995f637211 */ /* 0x080fe400008f0eff */
[----:B------:R-:W-:Y:S02]  /*6ad0*/  IADD3 R96, P3, R96, R152, RZ ;  /* 0x0000009860607210 */ /* 0x000fe40007f7e0ff */
[-C--:B------:R-:W-:Y:S01]  /*6ae0*/  LEA.HI.X.SX32 R95, R125, R153.reuse, 0x1, P4 ;  /* 0x000000997d5f7211 */ /* 0x080fe200020f0eff */
[----:B------:R-:W-:Y:S01]  /*6af0*/  IMAD.WIDE R114, R14, 0x2, R114 ;  /* 0x000000020e727825 */ /* 0x000fe200078e0272 */
[----:B------:R-:W-:-:S03]  /*6b00*/  LEA.HI.X.SX32 R97, R118, R153, 0x1, P3 ;  /* 0x0000009976617211 */ /* 0x000fc600018f0eff */
[C---:B------:R-:W-:Y:S01]  /*6b10*/  IMAD.WIDE R116, R14.reuse, 0x2, R116 ;  /* 0x000000020e747825 */ /* 0x040fe200078e0274 */
[----:B------:R0:W3:Y:S03]  /*6b20*/  LDG.E.U16 R16, desc[UR4][R114.64] ;  /* 0x0000000472107981 */ /* 0x0000e6000c1e1500 */
[C---:B------:R-:W-:Y:S01]  /*6b30*/  IMAD.WIDE R94, R14.reuse, 0x2, R94 ;  /* 0x000000020e5e7825 */ /* 0x040fe200078e025e */
[----:B------:R1:W-:Y:S03]  /*6b40*/  STL [R1+0x40], R154 ;  /* 0x0000409a01007387 */ /* 0x0003e60000100800 */
[C---:B------:R-:W-:Y:S01]  /*6b50*/  IMAD.WIDE R98, R14.reuse, 0x2, R98 ;  /* 0x000000020e627825 */ /* 0x040fe200078e0262 */
[----:B------:R1:W3:Y:S03]  /*6b60*/  LDG.E.U16 R118, desc[UR4][R116.64] ;  /* 0x0000000474767981 */ /* 0x0002e6000c1e1500 */
[----:B------:R-:W-:Y:S01]  /*6b70*/  IMAD.WIDE R96, R14, 0x2, R96 ;  /* 0x000000020e607825 */ /* 0x000fe200078e0260 */
[----:B------:R-:W-:Y:S01]  /*6b80*/  IADD3 R134, P1, R134, R152, RZ ;  /* 0x0000009886867210 */ /* 0x000fe20007f3e0ff */
[----:B------:R1:W3:Y:S02]  /*6b90*/  LDG.E.U16 R99, desc[UR4][R98.64] ;  /* 0x0000000462637981 */ /* 0x0002e4000c1e1500 */
[----:B0-----:R-:W-:-:S02]  /*6ba0*/  IMAD R114, R15, 0xc6, RZ ;  /* 0x000000c60f727824 */ /* 0x001fc400078e02ff */
[C---:B-1----:R-:W-:Y:S01]  /*6bb0*/  IMAD R154, R15.reuse, 0xba, RZ ;  /* 0x000000ba0f9a7824 */ /* 0x042fe200078e02ff */
[----:B------:R0:W3:Y:S01]  /*6bc0*/  LDG.E.U16 R117, desc[UR4][R94.64] ;  /* 0x000000045e757981 */ /* 0x0000e2000c1e1500 */
[C---:B------:R-:W-:Y:S01]  /*6bd0*/  IMAD R115, R15.reuse, 0x61, RZ ;  /* 0x000000610f737824 */ /* 0x040fe200078e02ff */
[-C--:B------:R-:W-:Y:S01]  /*6be0*/  IADD3 R114, P2, R114, R152.reuse, RZ ;  /* 0x0000009872727210 */ /* 0x080fe20007f5e0ff */
[C---:B------:R-:W-:Y:S01]  /*6bf0*/  IMAD R116, R15.reuse, 0x69, RZ ;  /* 0x000000690f747824 */ /* 0x040fe200078e02ff */
[----:B------:R1:W3:Y:S01]  /*6c00*/  LDG.E.U16 R137, desc[UR4][R96.64] ;  /* 0x0000000460897981 */ /* 0x0002e2000c1e1500 */
[C---:B------:R-:W-:Y:S01]  /*6c10*/  IMAD R98, R15.reuse, 0x63, RZ ;  /* 0x000000630f627824 */ /* 0x040fe200078e02ff */
[----:B------:R-:W-:Y:S01]  /*6c20*/  IADD3 R154, P0, R154, R152, RZ ;  /* 0x000000989a9a7210 */ /* 0x000fe20007f1e0ff */
[C---:B0-----:R-:W-:Y:S02]  /*6c30*/  IMAD R94, R15.reuse, 0xd2, RZ ;  /* 0x000000d20f5e7824 */ /* 0x041fe400078e02ff */
[----:B------:R-:W-:-:S02]  /*6c40*/  IMAD R95, R15, 0x5d, RZ ;  /* 0x0000005d0f5f7824 */ /* 0x000fc400078e02ff */
[----:B-1----:R-:W-:Y:S01]  /*6c50*/  IMAD R96, R15, 0xca, RZ ;  /* 0x000000ca0f607824 */ /* 0x002fe200078e02ff */
[-C--:B------:R-:W-:Y:S02]  /*6c60*/  IADD3 R94, P4, R94, R152.reuse, RZ ;  /* 0x000000985e5e7210 */ /* 0x080fe40007f9e0ff */
        /* <DEDUP_REMOVED lines=11> */
[----:B------:R1:W3:Y:S03]  /*6d20*/  LDG.E.U16 R98, desc[UR4][R154.64] ;  /* 0x000000049a627981 */ /* 0x0002e6000c1e1500 */
[C---:B------:R-:W-:Y:S01]  /*6d30*/  IMAD.WIDE R94, R14.reuse, 0x2, R94 ;  /* 0x000000020e5e7825 */ /* 0x040fe200078e025e */
[----:B------:R-:W3:Y:S03]  /*6d40*/  LDG.E.U16 R136, desc[UR4][R134.64] ;  /* 0x0000000486887981 */ /* 0x000ee6000c1e1500 */
[----:B------:R-:W-:-:S04]  /*6d50*/  IMAD.WIDE R96, R14, 0x2, R96 ;  /* 0x000000020e607825 */ /* 0x000fc800078e0260 */
[C---:B0-----:R-:W-:Y:S02]  /*6d60*/  IMAD R114, R15.reuse, 0xd6, RZ ;  /* 0x000000d60f727824 */ /* 0x041fe400078e02ff */
[C---:B-1----:R-:W-:Y:S01]  /*6d70*/  IMAD R154, R15.reuse, 0xe2, RZ ;  /* 0x000000e20f9a7824 */ /* 0x042fe200078e02ff */
[----:B------:R0:W3:Y:S01]  /*6d80*/  LDG.E.U16 R135, desc[UR4][R94.64] ;  /* 0x000000045e877981 */ /* 0x0000e2000c1e1500 */
[C---:B------:R-:W-:Y:S02]  /*6d90*/  IMAD R158, R15.reuse, 0xd4, RZ ;  /* 0x000000d40f9e7824 */ /* 0x040fe400078e02ff */
[C---:B------:R-:W-:Y:S01]  /*6da0*/  IMAD R156, R15.reuse, 0xda, RZ ;  /* 0x000000da0f9c7824 */ /* 0x040fe200078e02ff */
[-C--:B------:R-:W-:Y:S01]  /*6db0*/  IADD3 R114, P1, R114, R152.reuse, RZ ;  /* 0x0000009872727210 */ /* 0x080fe20007f3e0ff */
[C---:B------:R-:W-:Y:S01]  /*6dc0*/  IMAD R115, R15.reuse, 0x6b, RZ ;  /* 0x0000006b0f737824 */ /* 0x040fe200078e02ff */
[----:B------:R1:W3:Y:S01]  /*6dd0*/  LDG.E.U16 R97, desc[UR4][R96.64] ;  /* 0x0000000460617981 */ /* 0x0002e2000c1e1500 */
[C---:B0-----:R-:W-:Y:S01]  /*6de0*/  IMAD R94, R15.reuse, 0xe6, RZ ;  /* 0x000000e60f5e7824 */ /* 0x041fe200078e02ff */
[----:B------:R-:W-:Y:S01]  /*6df0*/  IADD3 R154, P3, R154, R152, RZ ;  /* 0x000000989a9a7210 */ /* 0x000fe20007f7e0ff */
[----:B------:R-:W-:-:S02]  /*6e00*/  IMAD R95, R15, 0x71, RZ ;  /* 0x000000710f5f7824 */ /* 0x000fc400078e02ff */
[C---:B------:R-:W-:Y:S01]  /*6e10*/  IMAD R125, R15.reuse, 0x73, RZ ;  /* 0x000000730f7d7824 */ /* 0x040fe200078e02ff */
[-C--:B------:R-:W-:Y:S01]  /*6e20*/  IADD3 R94, P4, R94, R152.reuse, RZ ;  /* 0x000000985e5e7210 */ /* 0x080fe20007f9e0ff */
[----:B-1----:R-:W-:Y:S01]  /*6e30*/  IMAD R96, R15, 0x6d, RZ ;  /* 0x0000006d0f607824 */ /* 0x002fe200078e02ff */
[-C--:B------:R-:W-:Y:S02]  /*6e40*/  IADD3 R158, P0, R158, R152.reuse, RZ ;  /* 0x000000989e9e7210 */ /* 0x080fe40007f1e0ff */
[----:B------:R-:W-:Y:S02]  /*6e50*/  IADD3 R156, P2, R156, R152, RZ ;  /* 0x000000989c9c7210 */ /* 0x000fe40007f5e0ff */
[-C--:B------:R-:W-:Y:S02]  /*6e60*/  LEA.HI.X.SX32 R115, R115, R153.reuse, 0x1, P1 ;  /* 0x0000009973737211 */ /* 0x080fe400008f0eff */
[-C--:B------:R-:W-:Y:S02]  /*6e70*/  LEA.HI.X.SX32 R155, R95, R153.reuse, 0x1, P3 ;  /* 0x000000995f9b7211 */ /* 0x080fe400018f0eff */
[----:B------:R-:W-:-:S02]  /*6e80*/  LEA.HI.X.SX32 R95, R125, R153, 0x1, P4 ;  /* 0x000000997d5f7211 */ /* 0x000fc400020f0eff */
[-C--:B------:R-:W-:Y:S02]  /*6e90*/  LEA.HI.X.SX32 R159, R113, R153.reuse, 0x1, P0 ;  /* 0x00000099719f7211 */ /* 0x080fe400000f0eff */
[----:B------:R-:W-:Y:S01]  /*6ea0*/  LEA.HI.X.SX32 R157, R96, R153, 0x1, P2 ;  /* 0x00000099609d7211 */ /* 0x000fe200010f0eff */
[----:B------:R-:W-:-:S04]  /*6eb0*/  IMAD.WIDE R114, R14, 0x2, R114 ;  /* 0x000000020e727825 */ /* 0x000fc800078e0272 */
[C---:B------:R-:W-:Y:S02]  /*6ec0*/  IMAD.WIDE R94, R14.reuse, 0x2, R94 ;  /* 0x000000020e5e7825 */ /* 0x040fe400078e025e */
[----:B------:R-:W3:Y:S02]  /*6ed0*/  LDG.E.U16 R115, desc[UR4][R114.64] ;  /* 0x0000000472737981 */ /* 0x000ee4000c1e1500 */
[----:B------:R-:W-:-:S04]  /*6ee0*/  IMAD.WIDE R158, R14, 0x2, R158 ;  /* 0x000000020e9e7825 */ /* 0x000fc800078e029e */
        /* <DEDUP_REMOVED lines=8> */
[----:B-1----:R-:W-:-:S03]  /*6f70*/  IMAD R94, R15, 0xea, RZ ;  /* 0x000000ea0f5e7824 */ /* 0x002fc600078e02ff */
[----:B------:R1:W3:Y:S01]  /*6f80*/  LDG.E.U16 R132, desc[UR4][R132.64] ;  /* 0x0000000484847981 */ /* 0x0002e2000c1e1500 */
[C---:B------:R-:W-:Y:S01]  /*6f90*/  IMAD R156, R15.reuse, 0xf6, RZ ;  /* 0x000000f60f9c7824 */ /* 0x040fe200078e02ff */
[-C--:B------:R-:W-:Y:S01]  /*6fa0*/  IADD3 R94, P0, R94, R152.reuse, RZ ;  /* 0x000000985e5e7210 */ /* 0x080fe20007f1e0ff */
[C---:B------:R-:W-:Y:S02]  /*6fb0*/  IMAD R95, R15.reuse, 0x75, RZ ;  /* 0x000000750f5f7824 */ /* 0x040fe400078e02ff */
[C---:B0-----:R-:W-:Y:S01]  /*6fc0*/  IMAD R154, R15.reuse, 0xfa, RZ ;  /* 0x000000fa0f9a7824 */ /* 0x041fe200078e02ff */
[-C--:B------:R-:W-:Y:S01]  /*6fd0*/  IADD3 R158, P1, R158, R152.reuse, RZ ;  /* 0x000000989e9e7210 */ /* 0x080fe20007f3e0ff */
[C---:B------:R-:W-:Y:S01]  /*6fe0*/  IMAD R113, R15.reuse, 0x79, RZ ;  /* 0x000000790f717824 */ /* 0x040fe200078e02ff */
[-C--:B------:R-:W-:Y:S01]  /*6ff0*/  IADD3 R156, P2, R156, R152.reuse, RZ ;  /* 0x000000989c9c7210 */ /* 0x080fe20007f5e0ff */
[C---:B-1----:R-:W-:Y:S01]  /*7000*/  IMAD R133, R15.reuse, 0x7b, RZ ;  /* 0x0000007b0f857824 */ /* 0x042fe200078e02ff */
[----:B------:R-:W-:Y:S01]  /*7010*/  IADD3 R154, P3, R154, R152, RZ ;  /* 0x000000989a9a7210 */ /* 0x000fe20007f7e0ff */
[----:B------:R-:W-:Y:S01]  /*7020*/  IMAD R155, R15, 0x7d, RZ ;  /* 0x0000007d0f9b7824 */ /* 0x000fe200078e02ff */
[----:B------:R-:W-:-:S02]  /*7030*/  LEA.HI.X.SX32 R95, R95, R153, 0x1, P0 ;  /* 0x000000995f5f7211 */ /* 0x000fc400000f0eff */
[-C--:B------:R-:W-:Y:S02]  /*7040*/  LEA.HI.X.SX32 R159, R113, R153.reuse, 0x1, P1 ;  /* 0x00000099719f7211 */ /* 0x080fe400008f0eff */
[-C--:B------:R-:W-:Y:S02]  /*7050*/  LEA.HI.X.SX32 R157, R133, R153.reuse, 0x1, P2 ;  /* 0x00000099859d7211 */ /* 0x080fe400010f0eff */
[----:B------:R-:W-:Y:S01]  /*7060*/  LEA.HI.X.SX32 R155, R155, R153, 0x1, P3 ;  /* 0x000000999b9b7211 */ /* 0x000fe200018f0eff */
[----:B------:R-:W-:Y:S01]  /*7070*/  IMAD.WIDE R94, R14, 0x2, R94 ;  /* 0x000000020e5e7825 */ /* 0x000fe200078e025e */
[----:B------:R-:W-:-:S03]  /*7080*/  IADD3 R194, P4, R126, R152, RZ ;  /* 0x000000987ec27210 */ /* 0x000fc60007f9e0ff */
[C---:B------:R-:W-:Y:S02]  /*7090*/  IMAD.WIDE R158, R14.reuse, 0x2, R158 ;  /* 0x000000020e9e7825 */ /* 0x040fe400078e029e */
[----:B------:R-:W3:Y:S02]  /*70a0*/  LDG.E.U16 R95, desc[UR4][R94.64] ;  /* 0x000000045e5f7981 */ /* 0x000ee4000c1e1500 */
[C---:B------:R-:W-:Y:S02]  /*70b0*/  IMAD.WIDE R156, R14.reuse, 0x2, R156 ;  /* 0x000000020e9c7825 */ /* 0x040fe400078e029c */
[----:B------:R-:W3:Y:S02]  /*70c0*/  LDG.E.U16 R133, desc[UR4][R158.64] ;  /* 0x000000049e857981 */ /* 0x000ee4000c1e1500 */
[C---:B------:R-:W-:Y:S02]  /*70d0*/  IMAD R160, R15.reuse, 0x3, RZ ;  /* 0x000000030fa07824 */ /* 0x040fe400078e02ff */
[----:B------:R-:W-:Y:S01]  /*70e0*/  IMAD.WIDE R154, R14, 0x2, R154 ;  /* 0x000000020e9a7825 */ /* 0x000fe200078e029a */
[----:B------:R0:W3:Y:S03]  /*70f0*/  LDG.E.U16 R113, desc[UR4][R156.64] ;  /* 0x000000049c717981 */ /* 0x0000e6000c1e1500 */
[----:B------:R-:W-:-:S02]  /*7100*/  IMAD R163, R15, 0xe, RZ ;  /* 0x0000000e0fa37824 */ /* 0x000fc400078e02ff */
[C---:B------:R-:W-:Y:S02]  /*7110*/  IMAD R167, R15.reuse, 0x16, RZ ;  /* 0x000000160fa77824 */ /* 0x040fe400078e02ff */
[C---:B------:R-:W-:Y:S02]  /*7120*/  IMAD R164, R15.reuse, 0x18, RZ ;  /* 0x000000180fa47824 */ /* 0x040fe400078e02ff */
[C---:B------:R-:W-:Y:S01]  /*7130*/  IMAD R165, R15.reuse, 0x1a, RZ ;  /* 0x0000001a0fa57824 */ /* 0x040fe200078e02ff */
[----:B------:R-:W-:Y:S01]  /*7140*/  LEA.HI.X.SX32 R195, R160, R153, 0x1, P4 ;  /* 0x00000099a0c37211 */ /* 0x000fe200020f0eff */
[----:B------:R1:W3:Y:S01]  /*7150*/  LDG.E.U16 R94, desc[UR4][R154.64] ;  /* 0x000000049a5e7981 */ /* 0x0002e2000c1e1500 */
[----:B0-----:R-:W-:Y:S01]  /*7160*/  IMAD R157, R15, 0x7, RZ ;  /* 0x000000070f9d7824 */ /* 0x001fe200078e02ff */
[-C--:B------:R-:W-:Y:S01]  /*7170*/  IADD3 R160, P1, R163, R152.reuse, RZ ;  /* 0x00000098a3a07210 */ /* 0x080fe20007f3e0ff */
[----:B------:R-:W-:Y:S01]  /*7180*/  IMAD R159, R15, 0xb, RZ ;  /* 0x0000000b0f9f7824 */ /* 0x000fe200078e02ff */
[-C--:B------:R-:W-:Y:S01]  /*7190*/  IADD3 R158, P2, R167, R152.reuse, RZ ;  /* 0x00000098a79e7210 */ /* 0x080fe20007f5e0ff */
[C---:B------:R-:W-:Y:S01]  /*71a0*/  IMAD R162, R15.reuse, 0xd, RZ ;  /* 0x0000000d0fa27824 */ /* 0x040fe200078e02ff */
[-C--:B------:R-:W-:Y:S01]  /*71b0*/  IADD3 R156, P3, R164, R152.reuse, RZ ;  /* 0x00000098a49c7210 */ /* 0x080fe20007f7e0ff */
[----:B-1----:R-:W-:Y:S01]  /*71c0*/  IMAD R155, R15, 0xc, RZ ;  /* 0x0000000c0f9b7824 */ /* 0x002fe200078e02ff */
[----:B------:R-:W-:-:S02]  /*71d0*/  IADD3 R154, P4, R165, R152, RZ ;  /* 0x00000098a59a7210 */ /* 0x000fc40007f9e0ff */
[-C--:B------:R-:W-:Y:S02]  /*71e0*/  LEA.HI.X.SX32 R161, R157, R153.reuse, 0x1, P1 ;  /* 0x000000999da17211 */ /* 0x080fe400008f0eff */
[-C--:B------:R-:W-:Y:S02]  /*71f0*/  LEA.HI.X.SX32 R159, R159, R153.reuse, 0x1, P2 ;  /* 0x000000999f9f7211 */ /* 0x080fe400010f0eff */
[C---:B------:R-:W-:Y:S02]  /*7200*/  IADD3 R188, P0, R155.reuse, R152, RZ ;  /* 0x000000989bbc7210 */ /* 0x040fe40007f1e0ff */
[-C--:B------:R-:W-:Y:S02]  /*7210*/  LEA.HI.X.SX32 R157, R155, R153.reuse, 0x1, P3 ;  /* 0x000000999b9d7211 */ /* 0x080fe400018f0eff */
[----:B------:R-:W-:Y:S01]  /*7220*/  LEA.HI.X.SX32 R155, R162, R153, 0x1, P4 ;  /* 0x00000099a29b7211 */ /* 0x000fe200020f0eff */
[----:B------:R-:W-:-:S04]  /*7230*/  IMAD.WIDE R158, R14, 0x2, R158 ;  /* 0x000000020e9e7825 */ /* 0x000fc800078e029e */
[----:B------:R-:W-:Y:S01]  /*7240*/  IMAD.WIDE R156, R14, 0x2, R156 ;  /* 0x000000020e9c7825 */ /* 0x000fe200078e029c */
[----:B------:R-:W-:Y:S01]  /*7250*/  LEA.HI.X.SX32 R189, R126, R153, 0x1, P0 ;  /* 0x000000997ebd7211 */ /* 0x000fe200000f0eff */
[----:B------:R0:W3:Y:S02]  /*7260*/  LDG.E.U16 R186, desc[UR4][R158.64] ;  /* 0x000000049eba7981 */ /* 0x0000e4000c1e1500 */
[C---:B------:R-:W-:Y:S02]  /*7270*/  IMAD.WIDE R154, R14.reuse, 0x2, R154 ;  /* 0x000000020e9a7825 */ /* 0x040fe400078e029a */
[----:B------:R1:W3:Y:S02]  /*7280*/  LDG.E.U16 R185, desc[UR4][R156.64] ;  /* 0x000000049cb97981 */ /* 0x0002e4000c1e1500 */
[----:B------:R-:W-:Y:S02]  /*7290*/  IMAD.WIDE R160, R14, 0x2, R160 ;  /* 0x000000020ea07825 */ /* 0x000fe400078e02a0 */
[----:B------:R1:W3:Y:S02]  /*72a0*/  LDG.E.U16 R184, desc[UR4][R154.64] ;  /* 0x000000049ab87981 */ /* 0x0002e4000c1e1500 */
[----:B------:R-:W-:-:S02]  /*72b0*/  IMAD R166, R15, 0x1c, RZ ;  /* 0x0000001c0fa67824 */ /* 0x000fc400078e02ff */
[C---:B------:R-:W-:Y:S01]  /*72c0*/  IMAD R126, R15.reuse, 0x1e, RZ ;  /* 0x0000001e0f7e7824 */ /* 0x040fe200078e02ff */
[----:B------:R1:W3:Y:S01]  /*72d0*/  LDG.E.U16 R187, desc[UR4][R160.64] ;  /* 0x00000004a0bb7981 */ /* 0x0002e2000c1e1500 */
[C---:B0-----:R-:W-:Y:S02]  /*72e0*/  IMAD R158, R15.reuse, 0x2a, RZ ;  /* 0x0000002a0f9e7824 */ /* 0x041fe400078e02ff */
[C---:B-1----:R-:W-:Y:S02]  /*72f0*/  IMAD R156, R15.reuse, 0x2c, RZ ;  /* 0x0000002c0f9c7824 */ /* 0x042fe400078e02ff */
[C---:B------:R-:W-:Y:S01]  /*7300*/  IMAD R154, R15.reuse, 0x2e, RZ ;  /* 0x0000002e0f9a7824 */ /* 0x040fe200078e02ff */
[-C--:B------:R-:W-:Y:S01]  /*7310*/  IADD3 R162, P0, R166, R152.reuse, RZ ;  /* 0x00000098a6a27210 */ /* 0x080fe20007f1e0ff */
[C---:B------:R-:W-:Y:S01]  /*7320*/  IMAD R155, R15.reuse, 0xf, RZ ;  /* 0x0000000f0f9b7824 */ /* 0x040fe200078e02ff */
[-C--:B------:R-:W-:Y:S01]  /*7330*/  IADD3 R158, P2, R158, R152.reuse, RZ ;  /* 0x000000989e9e7210 */ /* 0x080fe20007f5e0ff */
[C---:B------:R-:W-:Y:S01]  /*7340*/  IMAD R157, R15.reuse, 0x15, RZ ;  /* 0x000000150f9d7824 */ /* 0x040fe200078e02ff */
[-C--:B------:R-:W-:Y:S01]  /*7350*/  IADD3 R160, P1, R126, R152.reuse, RZ ;  /* 0x000000987ea07210 */ /* 0x080fe20007f3e0ff */
[----:B------:R-:W-:Y:S01]  /*7360*/  IMAD R168, R15, 0x17, RZ ;  /* 0x000000170fa87824 */ /* 0x000fe200078e02ff */
[----:B------:R-:W-:-:S02]  /*7370*/  IADD3 R156, P3, R156, R152, RZ ;  /* 0x000000989c9c7210 */ /* 0x000fc40007f7e0ff */
[----:B------:R-:W-:Y:S02]  /*7380*/  IADD3 R154, P4, R154, R152, RZ ;  /* 0x000000989a9a7210 */ /* 0x000fe40007f9e0ff */
[-C--:B------:R-:W-:Y:S02]  /*7390*/  LEA.HI.X.SX32 R163, R163, R153.reuse, 0x1, P0 ;  /* 0x00000099a3a37211 */ /* 0x080fe400000f0eff */
[-C--:B------:R-:W-:Y:S02]  /*73a0*/  LEA.HI.X.SX32 R161, R155, R153.reuse, 0x1, P1 ;  /* 0x000000999ba17211 */ /* 0x080fe400008f0eff */
        /* <DEDUP_REMOVED lines=15> */
[C---:B----4-:R-:W-:Y:S02]  /*74a0*/  IMAD R158, R15.reuse, 0x34, RZ ;  /* 0x000000340f9e7824 */ /* 0x050fe400078e02ff */
[C---:B--2---:R-:W-:Y:S01]  /*74b0*/  IMAD R156, R15.reuse, 0x36, RZ ;  /* 0x000000360f9c7824 */ /* 0x044fe200078e02ff */
[-C--:B------:R-:W-:Y:S01]  /*74c0*/  IADD3 R162, P0, R162, R152.reuse, RZ ;  /* 0x00000098a2a27210 */ /* 0x080fe20007f1e0ff */
[C---:B0-----:R-:W-:Y:S01]  /*74d0*/  IMAD R154, R15.reuse, 0x38, RZ ;  /* 0x000000380f9a7824 */ /* 0x041fe200078e02ff */
[-C--:B------:R-:W-:Y:S01]  /*74e0*/  IADD3 R160, P1, R160, R152.reuse, RZ ;  /* 0x00000098a0a07210 */ /* 0x080fe20007f3e0ff */
[C---:B------:R-:W-:Y:S01]  /*74f0*/  IMAD R155, R15.reuse, 0x19, RZ ;  /* 0x000000190f9b7824 */ /* 0x040fe200078e02ff */
[-C--:B------:R-:W-:Y:S01]  /*7500*/  IADD3 R158, P2, R158, R152.reuse, RZ ;  /* 0x000000989e9e7210 */ /* 0x080fe20007f5e0ff */
[----:B------:R-:W-:Y:S01]  /*7510*/  IMAD R157, R15, 0x1b, RZ ;  /* 0x0000001b0f9d7824 */ /* 0x000fe200078e02ff */
[-C--:B------:R-:W-:Y:S02]  /*7520*/  IADD3 R156, P3, R156, R152.reuse, RZ ;  /* 0x000000989c9c7210 */ /* 0x080fe40007f7e0ff */
[----:B------:R-:W-:-:S02]  /*7530*/  IADD3 R154, P4, R154, R152, RZ ;  /* 0x000000989a9a7210 */ /* 0x000fc40007f9e0ff */
[-C--:B------:R-:W-:Y:S02]  /*7540*/  LEA.HI.X.SX32 R163, R164, R153.reuse, 0x1, P0 ;  /* 0x00000099a4a37211 */ /* 0x080fe400000f0eff */
[-C--:B------:R-:W-:Y:S02]  /*7550*/  LEA.HI.X.SX32 R161, R155, R153.reuse, 0x1, P1 ;  /* 0x000000999ba17211 */ /* 0x080fe400008f0eff */
[-C--:B------:R-:W-:Y:S02]  /*7560*/  LEA.HI.X.SX32 R159, R165, R153.reuse, 0x1, P2 ;  /* 0x00000099a59f7211 */ /* 0x080fe400010f0eff */
[-C--:B------:R-:W-:Y:S02]  /*7570*/  LEA.HI.X.SX32 R157, R157, R153.reuse, 0x1, P3 ;  /* 0x000000999d9d7211 */ /* 0x080fe400018f0eff */
[----:B------:R-:W-:Y:S01]  /*7580*/  LEA.HI.X.SX32 R155, R166, R153, 0x1, P4 ;  /* 0x00000099a69b7211 */ /* 0x000fe200020f0eff */
[----:B------:R-:W-:-:S04]  /*7590*/  IMAD.WIDE R162, R14, 0x2, R162 ;  /* 0x000000020ea27825 */ /* 0x000fc800078e02a2 */
[C---:B------:R-:W-:Y:S01]  /*75a0*/  IMAD.WIDE R160, R14.reuse, 0x2, R160 ;  /* 0x000000020ea07825 */ /* 0x040fe200078e02a0 */
[----:B------:R0:W2:Y:S03]  /*75b0*/  LDG.E.U16 R170, desc[UR4][R162.64] ;  /* 0x00000004a2aa7981 */ /* 0x0000a6000c1e1500 */
[C---:B------:R-:W-:Y:S01]  /*75c0*/  IMAD.WIDE R158, R14.reuse, 0x2, R158 ;  /* 0x000000020e9e7825 */ /* 0x040fe200078e029e */
[----:B------:R1:W4:Y:S03]  /*75d0*/  LDG.E.U16 R169, desc[UR4][R160.64] ;  /* 0x00000004a0a97981 */ /* 0x000326000c1e1500 */
        /* <DEDUP_REMOVED lines=8> */
[C---:B------:R-:W-:Y:S01]  /*7660*/  IMAD R156, R15.reuse, 0xa4, RZ ;  /* 0x000000a40f9c7824 */ /* 0x040fe200078e02ff */
[-C--:B------:R-:W-:Y:S01]  /*7670*/  IADD3 R162, P2, R162, R152.reuse, RZ ;  /* 0x00000098a2a27210 */ /* 0x080fe20007f5e0ff */
[C---:B------:R-:W-:Y:S02]  /*7680*/  IMAD R157, R15.reuse, 0x1f, RZ ;  /* 0x0000001f0f9d7824 */ /* 0x040fe400078e02ff */
[C---:B0-----:R-:W-:Y:S02]  /*7690*/  IMAD R154, R15.reuse, 0xa8, RZ ;  /* 0x000000a80f9a7824 */ /* 0x041fe400078e02ff */
[----:B------:R-:W-:Y:S01]  /*76a0*/  IMAD R155, R15, 0x1d, RZ ;  /* 0x0000001d0f9b7824 */ /* 0x000fe200078e02ff */
[-C--:B------:R-:W-:Y:S02]  /*76b0*/  IADD3 R160, P3, R160, R152.reuse, RZ ;  /* 0x00000098a0a07210 */ /* 0x080fe40007f7e0ff */
[----:B------:R-:W-:-:S02]  /*76c0*/  IADD3 R158, P4, R158, R152, RZ ;  /* 0x000000989e9e7210 */ /* 0x000fc40007f9e0ff */
[-C--:B------:R-:W-:Y:S02]  /*76d0*/  IADD3 R156, P0, R156, R152.reuse, RZ ;  /* 0x000000989c9c7210 */ /* 0x080fe40007f1e0ff */
[----:B------:R-:W-:Y:S02]  /*76e0*/  IADD3 R154, P1, R154, R152, RZ ;  /* 0x000000989a9a7210 */ /* 0x000fe40007f3e0ff */
[-C--:B------:R-:W-:Y:S02]  /*76f0*/  LEA.HI.X.SX32 R163, R155, R153.reuse, 0x1, P2 ;  /* 0x000000999ba37211 */ /* 0x080fe400010f0eff */
[-C--:B------:R-:W-:Y:S02]  /*7700*/  LEA.HI.X.SX32 R161, R126, R153.reuse, 0x1, P3 ;  /* 0x000000997ea17211 */ /* 0x080fe400018f0eff */
[-C--:B------:R-:W-:Y:S02]  /*7710*/  LEA.HI.X.SX32 R159, R157, R153.reuse, 0x1, P4 ;  /* 0x000000999d9f7211 */ /* 0x080fe400020f0eff */
[----:B------:R-:W-:-:S02]  /*7720*/  LEA.HI.X.SX32 R157, R106, R153, 0x1, P0 ;  /* 0x000000996a9d7211 */ /* 0x000fc400000f0eff */
        /* <DEDUP_REMOVED lines=16> */
[----:B0-----:R-:W-:Y:S01]  /*7830*/  IMAD R154, R15, 0xb0, RZ ;  /* 0x000000b00f9a7824 */ /* 0x001fe200078e02ff */
[-C--:B------:R-:W-:Y:S02]  /*7840*/  IADD3 R160, P3, R160, R152.reuse, RZ ;  /* 0x00000098a0a07210 */ /* 0x080fe40007f7e0ff */
[-C--:B------:R-:W-:Y:S02]  /*7850*/  IADD3 R158, P1, R158, R152.reuse, RZ ;  /* 0x000000989e9e7210 */ /* 0x080fe40007f3e0ff */
        /* <DEDUP_REMOVED lines=9> */
[----:B------:R0:W4:Y:S03]  /*78f0*/  LDG.E.U16 R178, desc[UR4][R162.64] ;  /* 0x00000004a2b27981 */ /* 0x000126000c1e1500 */
        /* <DEDUP_REMOVED lines=23> */
[C---:B------:R-:W-:Y:S02]  /*7a70*/  IMAD.WIDE R162, R14.reuse, 0x2, R162 ;  /* 0x000000020ea27825 */ /* 0x040fe400078e02a2 */
[----:B------:R-:W3:Y:S02]  /*7a80*/  LDG.E.U16 R188, desc[UR4][R188.64] ;  /* 0x00000004bcbc7981 */ /* 0x000ee4000c1e1500 */
[C---:B------:R-:W-:Y:S02]  /*7a90*/  IMAD.WIDE R194, R14.reuse, 0x2, R194 ;  /* 0x000000020ec27825 */ /* 0x040fe400078e02c2 */
[----:B------:R0:W3:Y:S02]  /*7aa0*/  LDG.E.U16 R196, desc[UR4][R162.64] ;  /* 0x00000004a2c47981 */ /* 0x0000e4000c1e1500 */
[C---:B------:R-:W-:Y:S02]  /*7ab0*/  IMAD.WIDE R160, R14.reuse, 0x2, R160 ;  /* 0x000000020ea07825 */ /* 0x040fe400078e02a0 */
[----:B------:R-:W3:Y:S02]  /*7ac0*/  LDG.E.U16 R194, desc[UR4][R194.64] ;  /* 0x00000004c2c27981 */ /* 0x000ee4000c1e1500 */
[----:B------:R-:W-:-:S02]  /*7ad0*/  IMAD.WIDE R156, R14, 0x2, R156 ;  /* 0x000000020e9c7825 */ /* 0x000fc400078e029c */
[----:B------:R1:W3:Y:S02]  /*7ae0*/  LDG.E.U16 R198, desc[UR4][R160.64] ;  /* 0x00000004a0c67981 */ /* 0x0002e4000c1e1500 */
[C---:B------:R-:W-:Y:S02]  /*7af0*/  IMAD.WIDE R158, R14.reuse, 0x2, R158 ;  /* 0x000000020e9e7825 */ /* 0x040fe400078e029e */
[----:B------:R1:W3:Y:S02]  /*7b00*/  LDG.E.U16 R189, desc[UR4][R156.64] ;  /* 0x000000049cbd7981 */ /* 0x0002e4000c1e1500 */
[----:B------:R-:W-:Y:S02]  /*7b10*/  IMAD.WIDE R154, R14, 0x2, R154 ;  /* 0x000000020e9a7825 */ /* 0x000fe400078e029a */
[----:B------:R1:W3:Y:S02]  /*7b20*/  LDG.E.U16 R200, desc[UR4][R158.64] ;  /* 0x000000049ec87981 */ /* 0x0002e4000c1e1500 */
[----:B0-----:R-:W-:-:S02]  /*7b30*/  IMAD R162, R15, 0xd8, RZ ;  /* 0x000000d80fa27824 */ /* 0x001fc400078e02ff */
[C---:B-1----:R-:W-:Y:S01]  /*7b40*/  IMAD R160, R15.reuse, 0xe8, RZ ;  /* 0x000000e80fa07824 */ /* 0x042fe200078e02ff */
[----:B------:R0:W3:Y:S01]  /*7b50*/  LDG.E.U16 R195, desc[UR4][R154.64] ;  /* 0x000000049ac37981 */ /* 0x0000e2000c1e1500 */
[C---:B------:R-:W-:Y:S01]  /*7b60*/  IMAD R156, R15.reuse, 0xf8, RZ ;  /* 0x000000f80f9c7824 */ /* 0x040fe200078e02ff */
[-C--:B------:R-:W-:Y:S01]  /*7b70*/  IADD3 R162, P2, R162, R152.reuse, RZ ;  /* 0x00000098a2a27210 */ /* 0x080fe20007f5e0ff */
[C---:B------:R-:W-:Y:S01]  /*7b80*/  IMAD R158, R15.reuse, 0xc8, RZ ;  /* 0x000000c80f9e7824 */ /* 0x040fe200078e02ff */
[----:B------:R-:W-:Y:S01]  /*7b90*/  IADD3 R160, P3, R160, R152, RZ ;  /* 0x00000098a0a07210 */ /* 0x000fe20007f7e0ff */
[----:B0-----:R-:W-:-:S03]  /*7ba0*/  IMAD R154, R15, 0xb8, RZ ;  /* 0x000000b80f9a7824 */ /* 0x001fc600078e02ff */
[-C--:B------:R-:W-:Y:S02]  /*7bb0*/  IADD3 R158, P1, R158, R152.reuse, RZ ;  /* 0x000000989e9e7210 */ /* 0x080fe40007f3e0ff */
        /* <DEDUP_REMOVED lines=48> */
[C---:B0-----:R-:W-:Y:S01]  /*7ec0*/  IMAD R154, R15.reuse, 0xbe, RZ ;  /* 0x000000be0f9a7824 */ /* 0x041fe200078e02ff */
[-C--:B------:R-:W-:Y:S01]  /*7ed0*/  IADD3 R160, P3, R160, R152.reuse, RZ ;  /* 0x00000098a0a07210 */ /* 0x080fe20007f7e0ff */
[C---:B------:R-:W-:Y:S01]  /*7ee0*/  IMAD R157, R15.reuse, 0x77, RZ ;  /* 0x000000770f9d7824 */ /* 0x040fe200078e02ff */
[-C--:B------:R-:W-:Y:S01]  /*7ef0*/  IADD3 R158, P1, R158, R152.reuse, RZ ;  /* 0x000000989e9e7210 */ /* 0x080fe20007f3e0ff */
[C---:B------:R-:W-:Y:S01]  /*7f00*/  IMAD R159, R15.reuse, 0x67, RZ ;  /* 0x000000670f9f7824 */ /* 0x040fe200078e02ff */
[-C--:B------:R-:W-:Y:S01]  /*7f10*/  IADD3 R156, P4, R156, R152.reuse, RZ ;  /* 0x000000989c9c7210 */ /* 0x080fe20007f9e0ff */
[C---:B------:R-:W-:Y:S01]  /*7f20*/  IMAD R223, R15.reuse, 0x7f, RZ ;  /* 0x0000007f0fdf7824 */ /* 0x040fe200078e02ff */
[----:B------:R-:W-:Y:S01]  /*7f30*/  IADD3 R154, P0, R154, R152, RZ ;  /* 0x000000989a9a7210 */ /* 0x000fe20007f1e0ff */
[----:B------:R-:W-:Y:S01]  /*7f40*/  IMAD R155, R15, 0x5f, RZ ;  /* 0x0000005f0f9b7824 */ /* 0x000fe200078e02ff */
[----:B------:R-:W-:-:S02]  /*7f50*/  LEA.HI.X.SX32 R163, R161, R153, 0x1, P2 ;  /* 0x00000099a1a37211 */ /* 0x000fc400010f0eff */
        /* <DEDUP_REMOVED lines=8> */
[----:B------:R-:W3:Y:S02]  /*7fe0*/  LDG.E.U16 R162, desc[UR4][R162.64] ;  /* 0x00000004a2a27981 */ /* 0x000ee4000c1e1500 */
[C---:B------:R-:W-:Y:S02]  /*7ff0*/  IMAD.WIDE R156, R14.reuse, 0x2, R156 ;  /* 0x000000020e9c7825 */ /* 0x040fe400078e029c */
[----:B------:R-:W3:Y:S02]  /*8000*/  LDG.E.U16 R160, desc[UR4][R160.64] ;  /* 0x00000004a0a07981 */ /* 0x000ee4000c1e1500 */
[----:B------:R-:W-:-:S02]  /*8010*/  IMAD.WIDE R154, R14, 0x2, R154 ;  /* 0x000000020e9a7825 */ /* 0x000fc400078e029a */
[----:B------:R-:W3:Y:S04]  /*8020*/  LDG.E.U16 R156, desc[UR4][R156.64] ;  /* 0x000000049c9c7981 */ /* 0x000ee8000c1e1500 */
[----:B------:R-:W3:Y:S01]  /*8030*/  LDG.E.U16 R223, desc[UR4][R154.64] ;  /* 0x000000049adf7981 */ /* 0x000ee2000c1e1500 */
[----:B------:R-:W-:Y:S06]  /*8040*/  BAR.SYNC.DEFER_BLOCKING 0x0 ;  /* 0x0000000000007b1d */ /* 0x000fec0000010000 */
[----:B------:R-:W0:Y:S01]  /*8050*/  S2R R3, SR_CgaCtaId ;  /* 0x0000000000037919 */ /* 0x000e220000008800 */
[----:B------:R-:W-:Y:S04]  /*8060*/  STS.U16 [R13], R204 ;  /* 0x000000cc0d007388 */ /* 0x000fe80000000400 */
[----:B------:R-:W-:Y:S04]  /*8070*/  STS.U16 [R13+0x400], R197 ;  /* 0x000400c50d007388 */ /* 0x000fe80000000400 */
[----:B------:R-:W-:Y:S04]  /*8080*/  STS.U16 [R13+0x800], R191 ;  /* 0x000800bf0d007388 */ /* 0x000fe80000000400 */
[----:B--2---:R-:W-:Y:S04]  /*8090*/  STS.U16 [R13+0xc00], R170 ;  /* 0x000c00aa0d007388 */ /* 0x004fe80000000400 */
[----:B------:R-:W-:Y:S04]  /*80a0*/  STS.U16 [R13+0x1000], R151 ;  /* 0x001000970d007388 */ /* 0x000fe80000000400 */
[----:B------:R-:W-:Y:S04]  /*80b0*/  STS.U16 [R13+0x1400], R150 ;  /* 0x001400960d007388 */ /* 0x000fe80000000400 */
[----:B------:R-:W-:Y:S04]  /*80c0*/  STS.U16 [R13+0x1800], R149 ;  /* 0x001800950d007388 */ /* 0x000fe80000000400 */
[----:B------:R-:W-:Y:S04]  /*80d0*/  STS.U16 [R13+0x1c00], R148 ;  /* 0x001c00940d007388 */ /* 0x000fe80000000400 */
[----:B------:R-:W-:Y:S04]  /*80e0*/  STS.U16 [R13+0x2000], R147 ;  /* 0x002000930d007388 */ /* 0x000fe80000000400 */
[----:B------:R-:W-:Y:S04]  /*80f0*/  STS.U16 [R13+0x2400], R146 ;  /* 0x002400920d007388 */ /* 0x000fe80000000400 */
[----:B------:R-:W-:Y:S04]  /*8100*/  STS.U16 [R13+0x2800], R145 ;  /* 0x002800910d007388 */ /* 0x000fe80000000400 */
[----:B----4-:R-:W-:Y:S04]  /*8110*/  STS.U16 [R13+0x3400], R178 ;  /* 0x003400b20d007388 */ /* 0x010fe80000000400 */
[----:B---3--:R-:W-:Y:S04]  /*8120*/  STS.U16 [R13+0x3800], R180 ;  /* 0x003800b40d007388 */ /* 0x008fe80000000400 */
        /* <DEDUP_REMOVED lines=114> */
[----:B------:R-:W-:Y:S01]  /*8850*/  STS.U16 [R6+0x3f80], R156 ;  /* 0x003f809c06007388 */ /* 0x000fe20000000400 */
[----:B------:R1:W-:Y:S06]  /*8860*/  MEMBAR.ALL.CTA ;  /* 0x0000000000007992 */ /* 0x0003ec0000008000 */
[----:B-1----:R-:W1:Y:S04]  /*8870*/  FENCE.VIEW.ASYNC.S ;  /* 0x00000000000073c6 */ /* 0x002e680000000000 */
[----:B------:R2:W-:Y:S02]  /*8880*/  STL [R1+0x38], R2 ;  /* 0x0000380201007387 */ /* 0x0005e40000100800 */
[----:B--2---:R-:W-:-:S04]  /*8890*/  MOV R2, 0x400 ;  /* 0x0000040000027802 */ /* 0x004fc80000000f00 */
[----:B0-----:R-:W-:Y:S01]  /*88a0*/  LEA R2, R3, R2, 0x18 ;  /* 0x0000000203027211 */ /* 0x001fe200078ec0ff */
[----:B-1----:R-:W-:Y:S03]  /*88b0*/  BAR.SYNC.DEFER_BLOCKING 0x0 ;  /* 0x0000000000007b1d */ /* 0x002fe60000010000 */
[----:B------:R-:W-:-:S04]  /*88c0*/  SHF.R.U32.HI R2, RZ, 0x4, R2 ;  /* 0x00000004ff027819 */ /* 0x000fc80000011602 */
[----:B------:R-:W-:-:S04]  /*88d0*/  SGXT.U32 R2, R2, 0xe ;  /* 0x0000000e0202781a */ /* 0x000fc80000000000 */
[----:B------:R-:W-:Y:S01]  /*88e0*/  R2UR UR58, R2 ;  /* 0x00000000023a72ca */ /* 0x000fe200000e0000 */
[----:B------:R-:W-:-:S12]  /*88f0*/  WARPGROUP.ARRIVE ;  /* 0x00000000000079c5 */ /* 0x000fd80000000000 */
[----:B------:R-:W-:Y:S01]  /*8900*/  HGMMA.64x64x16.F32 R120, gdesc[UR56].tnspA, RZ, !UPT ;  /* 0x20e00000387879f0 */ /* 0x000fe2000c7008ff */
[----:B------:R-:W-:Y:S02]  /*8910*/  MOV R154, UR5 ;  /* 0x00000005009a7c02 */ /* 0x000fe40008000f00 */
[----:B------:R-:W-:Y:S01]  /*8920*/  MOV R155, UR4 ;  /* 0x00000004009b7c02 */ /* 0x000fe20008000f00 */
[----:B------:R-:W-:Y:S02]  /*8930*/  UIADD3.64 UR4, UR8, 0x80, URZ ;  /* 0x0000008008047897 */ /* 0x000fe4000fffe03f */
[----:B------:R-:W-:Y:S01]  /*8940*/  HGMMA.64x64x16.F32 R120, gdesc[UR8].tnspA, R120 ;  /* 0x20e00000087879f0 */ /* 0x000fe20008700878 */
[----:B------:R-:W-:Y:S01]  /*8950*/  MOV R211, UR50 ;  /* 0x0000003200d37c02 */ /* 0x000fe20008000f00 */
[----:B------:R-:W-:Y:S01]  /*8960*/  UIADD3.64 UR50, UR10, 0x4, URZ ;  /* 0x000000040a327897 */ /* 0x000fe2000fffe03f */
[----:B------:R-:W-:Y:S02]  /*8970*/  MOV R210, UR49 ;  /* 0x0000003100d27c02 */ /* 0x000fe40008000f00 */
[----:B------:R-:W-:Y:S01]  /*8980*/  MOV R209, UR48 ;  /* 0x0000003000d17c02 */ /* 0x000fe20008000f00 */
[----:B------:R-:W-:Y:S01]  /*8990*/  UIADD3.64 UR48, UR8, 0x100, URZ ;  /* 0x0000010008307897 */ /* 0x000fe2000fffe03f */
[----:B------:R-:W-:Y:S01]  /*89a0*/  HGMMA.64x64x16.F32 R120, gdesc[UR4].tnspA, R120 ;  /* 0x20e00000047879f0 */ /* 0x000fe20008700878 */
[----:B------:R-:W-:-:S02]  /*89b0*/  MOV R208, UR55 ;  /* 0x0000003700d07c02 */ /* 0x000fc40008000f00 */
[----:B------:R-:W-:Y:S01]  /*89c0*/  MOV R207, UR54 ;  /* 0x0000003600cf7c02 */ /* 0x000fe20008000f00 */
[----:B------:R-:W-:Y:S01]  /*89d0*/  UIADD3.64 UR54, UR10, 0x3fe, URZ ;  /* 0x000003fe0a367897 */ /* 0x000fe2000fffe03f */
[----:B------:R-:W-:Y:S02]  /*89e0*/  MOV R206, UR53 ;  /* 0x0000003500ce7c02 */ /* 0x000fe40008000f00 */
[----:B------:R-:W-:Y:S01]  /*89f0*/  MOV R205, UR52 ;  /* 0x0000003400cd7c02 */ /* 0x000fe20008000f00 */
[----:B------:R-:W-:Y:S01]  /*8a00*/  UIADD3.64 UR52, UR8, 0x180, URZ ;  /* 0x0000018008347897 */ /* 0x000fe2000fffe03f */
[----:B------:R-:W-:Y:S08]  /*8a10*/  HGMMA.64x64x16.F32 R120, gdesc[UR48].tnspA, R120 ;  /* 0x20e00000307879f0 */ /* 0x000ff00008700878 */
[----:B------:R-:W-:Y:S04]  /*8a20*/  HGMMA.64x64x16.F32 R120, gdesc[UR52].tnspA, R120 ;  /* 0x20e00000347879f0 */ /* 0x000fe80008700878 */
[----:B------:R-:W-:Y:S04]  /*8a30*/  HGMMA.64x64x16.F32 R120, gdesc[UR12].tnspA, R120 ;  /* 0x20e000000c7879f0 */ /* 0x000fe80008700878 */
[----:B------:R-:W-:Y:S04]  /*8a40*/  HGMMA.64x64x16.F32 R120, gdesc[UR16].tnspA, R120 ;  /* 0x20e00000107879f0 */ /* 0x000fe80008700878 */
[----:B------:R-:W-:Y:S04]  /*8a50*/  HGMMA.64x64x16.F32 R120, gdesc[UR20].tnspA, R120 ;  /* 0x20e00000147879f0 */ /* 0x000fe80008700878 */
[----:B------:R-:W-:Y:S04]  /*8a60*/  HGMMA.64x64x16.F32 R120, gdesc[UR24].tnspA, R120 ;  /* 0x20e00000187879f0 */ /* 0x000fe80008700878 */
[----:B------:R-:W-:Y:S04]  /*8a70*/  HGMMA.64x64x16.F32 R120, gdesc[UR28].tnspA, R120 ;  /* 0x20e000001c7879f0 */ /* 0x000fe80008700878 */
[----:B------:R-:W-:Y:S04]  /*8a80*/  HGMMA.64x64x16.F32 R120, gdesc[UR32].tnspA, R120 ;  /* 0x20e00000207879f0 */ /* 0x000fe80008700878 */
[----:B------:R-:W-:Y:S04]  /*8a90*/  HGMMA.64x64x16.F32 R120, gdesc[UR36].tnspA, R120 ;  /* 0x20e00000247879f0 */ /* 0x000fe80008700878 */
[----:B------:R-:W-:Y:S01]  /*8aa0*/  HGMMA.64x64x16.F32 R120, gdesc[UR40].tnspA, R120 ;  /* 0x20e00000287879f0 */ /* 0x000fe20008700878 */
[----:B------:R-:W-:Y:S01]  /*8ab0*/  UMOV UR58, UR48 ;  /* 0x00000030003a7c82 */ /* 0x000fe20008000000 */
[----:B------:R-:W-:Y:S01]  /*8ac0*/  UMOV UR59, UR49 ;  /* 0x00000031003b7c82 */ /* 0x000fe20008000000 */
[----:B------:R-:W-:-:S02]  /*8ad0*/  R2UR UR51, R213 ;  /* 0x00000000d53372ca */ /* 0x000fc400000e0000 */
[----:B------:R-:W-:Y:S02]  /*8ae0*/  R2UR UR50, R211 ;  /* 0x00000000d33272ca */ /* 0x000fe400000e0000 */
[----:B------:R-:W-:Y:S02]  /*8af0*/  R2UR UR49, R210 ;  /* 0x00000000d23172ca */ /* 0x000fe400000e0000 */
[----:B------:R-:W-:Y:S01]  /*8b00*/  R2UR UR48, R209 ;  /* 0x00000000d13072ca */ /* 0x000fe200000e0000 */
[----:B------:R-:W-:Y:S01]  /*8b10*/  HGMMA.64x64x16.F32 R120, gdesc[UR44].tnspA, R120 ;  /* 0x20e000002c7879f0 */ /* 0x000fe20008700878 */
[----:B------:R-:W-:Y:S01]  /*8b20*/  UMOV UR6, UR4 ;  /* 0x0000000400067c82 */ /* 0x000fe20008000000 */
[----:B------:R-:W-:Y:S01]  /*8b30*/  UMOV UR7, UR5 ;  /* 0x0000000500077c82 */ /* 0x000fe20008000000 */
[----:B------:R-:W-:Y:S01]  /*8b40*/  UMOV UR4, UR52 ;  /* 0x0000003400047c82 */ /* 0x000fe20008000000 */
[----:B------:R-:W-:Y:S01]  /*8b50*/  UMOV UR5, UR53 ;  /* 0x0000003500057c82 */ /* 0x000fe20008000000 */
[----:B------:R-:W-:-:S02]  /*8b60*/  R2UR UR55, R208 ;  /* 0x00000000d03772ca */ /* 0x000fc400000e0000 */
[----:B------:R-:W-:Y:S02]  /*8b70*/  R2UR UR54, R207 ;  /* 0x00000000cf3672ca */ /* 0x000fe400000e0000 */
[----:B------:R-:W-:Y:S02]  /*8b80*/  R2UR UR53, R206 ;  /* 0x00000000ce3572ca */ /* 0x000fe400000e0000 */
[----:B------:R-:W-:Y:S01]  /*8b90*/  R2UR UR52, R205 ;  /* 0x00000000cd3472ca */ /* 0x000fe200000e0000 */
[----:B------:R-:W-:Y:S06]  /*8ba0*/  HGMMA.64x64x16.F32 R120, gdesc[UR48].tnspA, R120 ;  /* 0x20e00000307879f0 */ /* 0x000fec0008700878 */
[----:B------:R-:W-:-:S02]  /*8bb0*/  MOV R20, UR55 ;  /* 0x0000003700147c02 */ /* 0x000fc40008000f00 */
[----:B------:R-:W-:Y:S02]  /*8bc0*/  MOV R21, UR54 ;  /* 0x0000003600157c02 */ /* 0x000fe40008000f00 */
[----:B------:R-:W-:Y:S02]  /*8bd0*/  MOV R22, UR53 ;  /* 0x0000003500167c02 */ /* 0x000fe40008000f00 */
[----:B------:R-:W-:Y:S01]  /*8be0*/  MOV R23, UR52 ;  /* 0x0000003400177c02 */ /* 0x000fe20008000f00 */
[----:B------:R-:W-:Y:S01]  /*8bf0*/  HGMMA.64x64x16.F32 R120, gdesc[UR52].tnspA, R120 ;  /* 0x20e00000347879f0 */ /* 0x000fe20008700878 */
[----:B------:R-:W-:Y:S01]  /*8c00*/  UIADD3.64 UR54, UR10, 0x1fe, URZ ;  /* 0x000001fe0a367897 */ /* 0x000fe2000fffe03f */
[----:B------:R-:W-:Y:S01]  /*8c10*/  UMOV UR52, UR56 ;  /* 0x0000003800347c82 */ /* 0x000fe20008000000 */
[----:B------:R-:W-:-:S07]  /*8c20*/  UMOV UR53, UR57 ;  /* 0x0000003900357c82 */ /* 0x000fce0008000000 */
[----:B------:R-:W-:Y:S01]  /*8c30*/  HGMMA.64x64x16.F32 R88, gdesc[UR52].tnspA, RZ, !UPT ;  /* 0x20e00000345879f0 */ /* 0x000fe2000c7008ff */
[----:B------:R-:W-:Y:S02]  /*8c40*/  MOV R16, UR51 ;  /* 0x0000003300107c02 */ /* 0x000fe40008000f00 */
[----:B------:R-:W-:Y:S01]  /*8c50*/  MOV R17, UR50 ;  /* 0x0000003200117c02 */ /* 0x000fe20008000f00 */
[----:B------:R-:W-:Y:S01]  /*8c60*/  UIADD3.64 UR50, UR10, 0x200, URZ ;  /* 0x000002000a327897 */ /* 0x000fe2000fffe03f */
[----:B------:R-:W-:Y:S01]  /*8c70*/  MOV R18, UR49 ;  /* 0x0000003100127c02 */ /* 0x000fe20008000f00 */
[----:B------:R-:W-:Y:S01]  /*8c80*/  UMOV UR49, UR9 ;  /* 0x0000000900317c82 */ /* 0x000fe20008000000 */
[----:B------:R-:W-:Y:S01]  /*8c90*/  MOV R19, UR48 ;  /* 0x0000003000137c02 */ /* 0x000fe20008000f00 */
[----:B------:R-:W-:Y:S01]  /*8ca0*/  UMOV UR48, UR8 ;  /* 0x0000000800307c82 */ /* 0x000fe20008000000 */
[----:B------:R-:W-:-:S04]  /*8cb0*/  UIADD3.64 UR54, UR10, 0x202, URZ ;  /* 0x000002020a367897 */ /* 0x000fc8000fffe03f */
[----:B------:R-:W-:Y:S01]  /*8cc0*/  HGMMA.64x64x16.F32 R88, gdesc[UR48].tnspA, R88 ;  /* 0x20e00000305879f0 */ /* 0x000fe20008700858 */
[----:B------:R-:W-:Y:S01]  /*8cd0*/  UMOV UR52, UR6 ;  /* 0x0000000600347c82 */ /* 0x000fe20008000000 */
[----:B------:R-:W-:Y:S01]  /*8ce0*/  UMOV UR53, UR7 ;  /* 0x0000000700357c82 */ /* 0x000fe20008000000 */
[----:B------:R-:W-:Y:S02]  /*8cf0*/  UIADD3.64 UR50, UR10, 0x204, URZ ;  /* 0x000002040a327897 */ /* 0x000fe4000fffe03f */
[----:B------:R-:W-:Y:S01]  /*8d00*/  HGMMA.64x64x16.F32 R88, gdesc[UR52].tnspA, R88 ;  /* 0x20e00000345879f0 */ /* 0x000fe20008700858 */
[----:B------:R-:W-:Y:S01]  /*8d10*/  UMOV UR48, UR58 ;  /* 0x0000003a00307c82 */ /* 0x000fe20008000000 */
[----:B------:R-:W-:Y:S01]  /*8d20*/  UMOV UR49, UR59 ;  /* 0x0000003b00317c82 */ /* 0x000fe20008000000 */
[----:B------:R-:W-:-:S04]  /*8d30*/  UIADD3.64 UR6, UR10, 0x5fe, URZ ;  /* 0x000005fe0a067897 */ /* 0x000fc8000fffe03f */
[----:B------:R-:W-:Y:S01]  /*8d40*/  HGMMA.64x64x16.F32 R88, gdesc[UR48].tnspA, R88 ;  /* 0x20e00000305879f0 */ /* 0x000fe20008700858 */
        /* <DEDUP_REMOVED lines=28> */
[----:B------:R-:W-:Y:S04]  /*8f10*/  STL [R1+0x508], R15 ;  /* 0x0005080f01007387 */ /* 0x000fe80000100800 */
        /* <DEDUP_REMOVED lines=8> */
[----:B------:R0:W-:Y:S04]  /*8fa0*/  STL [R1+0x52c], R8 ;  /* 0x00052c0801007387 */ /* 0x0001e80000100800 */
[----:B------:R-:W-:Y:S04]  /*8fb0*/  STL [R1+0x530], R7 ;  /* 0x0005300701007387 */ /* 0x000fe80000100800 */
[----:B------:R1:W-:Y:S04]  /*8fc0*/  STL [R1+0x534], R6 ;  /* 0x0005340601007387 */ /* 0x0003e80000100800 */
[----:B0-----:R-:W2:Y:S04]  /*8fd0*/  LDL.64 R8, [R1+0x4f0] ;  /* 0x0004f00001087983 */ /* 0x001ea80000100a00 */
[----:B------:R-:W3:Y:S04]  /*8fe0*/  LDL.64 R2, [R1+0x4e8] ;  /* 0x0004e80001027983 */ /* 0x000ee80000100a00 */
[----:B------:R-:W4:Y:S04]  /*8ff0*/  LDL.64 R168, [R1+0x4d8] ;  /* 0x0004d80001a87983 */ /* 0x000f280000100a00 */
[----:B-1----:R-:W3:Y:S01]  /*9000*/  LDL.64 R6, [R1+0x4c8] ;  /* 0x0004c80001067983 */ /* 0x002ee20000100a00 */
[----:B------:R-:W-:Y:S01]  /*9010*/  UIADD3.64 UR6, UR10, 0xdfe, URZ ;  /* 0x00000dfe0a067897 */ /* 0x000fe2000fffe03f */
[----:B------:R-:W-:Y:S01]  /*9020*/  UMOV UR4, UR40 ;  /* 0x0000002800047c82 */ /* 0x000fe20008000000 */
[----:B------:R-:W-:Y:S01]  /*9030*/  UMOV UR5, UR41 ;  /* 0x0000002900057c82 */ /* 0x000fe20008000000 */
[----:B------:R-:W-:Y:S01]  /*9040*/  UIADD3.64 UR54, UR10, 0xe02, URZ ;  /* 0x00000e020a367897 */ /* 0x000fe2000fffe03f */
[----:B------:R-:W3:Y:S04]  /*9050*/  LDL.64 R170, [R1+0x4e0] ;  /* 0x0004e00001aa7983 */ /* 0x000ee80000100a00 */
[----:B------:R-:W3:Y:S01]  /*9060*/  LDL.64 R166, [R1+0x4d0] ;  /* 0x0004d00001a67983 */ /* 0x000ee20000100a00 */
[----:B------:R-:W-:Y:S01]  /*9070*/  HGMMA.64x64x16.F32 R88, gdesc[UR48].tnspA, R88 ;  /* 0x20e00000305879f0 */ /* 0x000fe20008700858 */
[----:B------:R-:W-:-:S02]  /*9080*/  UIADD3.64 UR50, UR10, 0xe00, URZ ;  /* 0x00000e000a327897 */ /* 0x000fc4000fffe03f */
[----:B------:R-:W3:Y:S04]  /*9090*/  LDL.64 R158, [R1+0x4c0] ;  /* 0x0004c000019e7983 */ /* 0x000ee80000100a00 */
[----:B------:R-:W3:Y:S04]  /*90a0*/  LDL.64 R156, [R1+0x4b8] ;  /* 0x0004b800019c7983 */ /* 0x000ee80000100a00 */
[----:B------:R-:W3:Y:S04]  /*90b0*/  LDL.64 R10, [R1+0x4a0] ;  /* 0x0004a000010a7983 */ /* 0x000ee80000100a00 */
[----:B------:R-:W3:Y:S04]  /*90c0*/  LDL.64 R12, [R1+0x4a8] ;  /* 0x0004a800010c7983 */ /* 0x000ee80000100a00 */
[----:B------:R-:W3:Y:S04]  /*90d0*/  LDL.64 R164, [R1+0x498] ;  /* 0x0004980001a47983 */ /* 0x000ee80000100a00 */
[----:B------:R-:W3:Y:S04]  /*90e0*/  LDL.64 R152, [R1+0x4b0] ;  /* 0x0004b00001987983 */ /* 0x000ee80000100a00 */
[----:B------:R-:W3:Y:S04]  /*90f0*/  LDL.64 R162, [R1+0x490] ;  /* 0x0004900001a27983 */ /* 0x000ee80000100a00 */
[----:B------:R-:W3:Y:S01]  /*9100*/  LDL.64 R160, [R1+0x488] ;  /* 0x0004880001a07983 */ /* 0x000ee20000100a00 */
[----:B------:R-:W-:Y:S01]  /*9110*/  HGMMA.64x64x16.F32 R88, gdesc[UR4].tnspA, R88 ;  /* 0x20e00000045879f0 */ /* 0x000fe20008700858 */
[----:B------:R-:W-:Y:S01]  /*9120*/  UMOV UR48, UR44 ;  /* 0x0000002c00307c82 */ /* 0x000fe20008000000 */
[----:B------:R-:W-:-:S02]  /*9130*/  UMOV UR49, UR45 ;  /* 0x0000002d00317c82 */ /* 0x000fc40008000000 */
[----:B------:R-:W-:Y:S01]  /*9140*/  HGMMA.64x64x16.F32 R88, gdesc[UR48].tnspA, R88 ;  /* 0x20e00000305879f0 */ /* 0x000fe20008700858 */
[----:B------:R-:W-:Y:S02]  /*9150*/  R2UR UR49, R18 ;  /* 0x00000000123172ca */ /* 0x000fe400000e0000 */
[----:B------:R-:W-:-:S11]  /*9160*/  R2UR UR48, R19 ;  /* 0x00000000133072ca */ /* 0x000fd600000e0000 */
[----:B------:R-:W-:Y:S02]  /*9170*/  UMOV UR53, UR49 ;  /* 0x0000003100357c82 */ /* 0x000fe40008000000 */
[----:B------:R-:W-:Y:S02]  /*9180*/  UMOV UR52, UR48 ;  /* 0x0000003000347c82 */ /* 0x000fe40008000000 */
[----:B------:R-:W-:Y:S01]  /*9190*/  HGMMA.64x64x16.F32 R88, gdesc[UR52].tnspA, R88 ;  /* 0x20e00000345879f0 */ /* 0x000fe20008700858 */
[----:B------:R-:W-:Y:S02]  /*91a0*/  R2UR UR53, R22 ;  /* 0x00000000163572ca */ /* 0x000fe400000e0000 */
[----:B------:R-:W-:Y:S01]  /*91b0*/  R2UR UR52, R23 ;  /* 0x00000000173472ca */ /* 0x000fe200000e0000 */
[----:B------:R-:W-:-:S10]  /*91c0*/  UIADD3.64 UR6, UR10, 0xe04, URZ ;  /* 0x00000e040a067897 */ /* 0x000fd4000fffe03f */
[----:B------:R-:W-:Y:S02]  /*91d0*/  UMOV UR5, UR53 ;  /* 0x0000003500057c82 */ /* 0x000fe40008000000 */
[----:B------:R-:W-:Y:S01]  /*91e0*/  UMOV UR4, UR52 ;  /* 0x0000003400047c82 */ /* 0x000fe20008000000 */
[----:B------:R-:W-:Y:S02]  /*91f0*/  R2UR UR51, R16 ;  /* 0x00000000103372ca */ /* 0x000fe400000e0000 */
[----:B------:R-:W-:Y:S02]  /*9200*/  R2UR UR50, R17 ;  /* 0x00000000113272ca */ /* 0x000fe400000e0000 */
[----:B------:R-:W-:Y:S02]  /*9210*/  R2UR UR55, R20 ;  /* 0x00000000143772ca */ /* 0x000fe400000e0000 */
[----:B------:R-:W-:Y:S01]  /*9220*/  R2UR UR54, R21 ;  /* 0x00000000153672ca */ /* 0x000fe200000e0000 */
[----:B--2---:R-:W-:-:S02]  /*9230*/  IMAD.WIDE R16, R0, 0x2, R8 ;  /* 0x0000000200107825 */ /* 0x004fc400078e0208 */
[----:B------:R-:W2:Y:S02]  /*9240*/  LDL.64 R8, [R1+0x480] ;  /* 0x0004800001087983 */ /* 0x000ea40000100a00 */
[----:B----4-:R-:W-:Y:S01]  /*9250*/  IMAD.WIDE R20, R0, 0x2, R168 ;  /* 0x0000000200147825 */ /* 0x010fe200078e02a8 */
[----:B------:R-:W-:Y:S01]  /*9260*/  HGMMA.64x64x16.F32 R88, gdesc[UR4].tnspA, R88, gsb0 ;  /* 0x20e00000045879f0 */ /* 0x000fe20008000858 */
[----:B------:R-:W-:Y:S02]  /*9270*/  R2UR UR5, R154 ;  /* 0x000000009a0572ca */ /* 0x000fe400000e0000 */
[----:B------:R-:W-:Y:S01]  /*9280*/  R2UR UR4, R155 ;  /* 0x000000009b0472ca */ /* 0x000fe200000e0000 */
[C---:B---3--:R-:W-:Y:S02]  /*9290*/  IMAD.WIDE R154, R0.reuse, 0x2, R2 ;  /* 0x00000002009a7825 */ /* 0x048fe400078e0202 */
[----:B------:R-:W3:Y:S10]  /*92a0*/  LDL.64 R2, [R1+0x478] ;  /* 0x0004780001027983 */ /* 0x000ef40000100a00 */
[----:B------:R0:W4:Y:S01]  /*92b0*/  LDG.E.U16 R14, desc[UR4][R16.64] ;  /* 0x00000004100e7981 */ /* 0x000122000c1e1500 */
[----:B------:R-:W-:-:S03]  /*92c0*/  IMAD.WIDE R22, R0, 0x2, R170 ;  /* 0x0000000200167825 */ /* 0x000fc600078e02aa */
[----:B------:R1:W4:Y:S01]  /*92d0*/  LDG.E.U16 R172, desc[UR4][R154.64] ;  /* 0x000000049aac7981 */ /* 0x000322000c1e1500 */
[----:B------:R-:W-:-:S03]  /*92e0*/  IMAD.WIDE R18, R0, 0x2, R166 ;  /* 0x0000000200127825 */ /* 0x000fc600078e02a6 */
[----:B------:R1:W4:Y:S01]  /*92f0*/  LDG.E.U16 R171, desc[UR4][R22.64] ;  /* 0x0000000416ab7981 */ /* 0x000322000c1e1500 */
[----:B0-----:R-:W-:-:S03]  /*9300*/  IMAD.WIDE R16, R0, 0x2, R6 ;  /* 0x0000000200107825 */ /* 0x001fc600078e0206 */
[----:B------:R-:W2:Y:S01]  /*9310*/  LDG.E.U16 R6, desc[UR4][R20.64] ;  /* 0x0000000414067981 */ /* 0x000ea2000c1e1500 */
[----:B-1----:R-:W-:-:S03]  /*9320*/  IMAD.WIDE R154, R0, 0x2, R158 ;  /* 0x00000002009a7825 */ /* 0x002fc600078e029e */
[----:B------:R0:W4:Y:S01]  /*9330*/  LDG.E.U16 R170, desc[UR4][R16.64] ;  /* 0x0000000410aa7981 */ /* 0x000122000c1e1500 */
[----:B------:R-:W-:-:S03]  /*9340*/  IMAD.WIDE R22, R0, 0x2, R156 ;  /* 0x0000000200167825 */ /* 0x000fc600078e029c */
[----:B------:R1:W4:Y:S04]  /*9350*/  LDG.E.U16 R4, desc[UR4][R18.64] ;  /* 0x0000000412047981 */ /* 0x000328000c1e1500 */
[----:B------:R1:W4:Y:S01]  /*9360*/  LDG.E.U16 R15, desc[UR4][R154.64] ;  /* 0x000000049a0f7981 */ /* 0x000322000c1e1500 */
[----:B0-----:R-:W-:-:S03]  /*9370*/  IMAD.WIDE R16, R0, 0x2, R10 ;  /* 0x0000000200107825 */ /* 0x001fc600078e020a */
[----:B------:R-:W4:Y:S01]  /*9380*/  LDG.E.U16 R7, desc[UR4][R22.64] ;  /* 0x0000000416077981 */ /* 0x000f22000c1e1500 */
[----:B-1----:R-:W-:-:S03]  /*9390*/  IMAD.WIDE R18, R0, 0x2, R12 ;  /* 0x0000000200127825 */ /* 0x002fc600078e020c */
[----:B------:R3:W4:Y:S01]  /*93a0*/  LDG.E.U16 R168, desc[UR4][R16.64] ;  /* 0x0000000410a87981 */ /* 0x000722000c1e1500 */
[----:B------:R-:W-:-:S03]  /*93b0*/  IMAD.WIDE R154, R0, 0x2, R164 ;  /* 0x00000002009a7825 */ /* 0x000fc600078e02a4 */
[----:B------:R0:W4:Y:S01]  /*93c0*/  LDG.E.U16 R169, desc[UR4][R18.64] ;  /* 0x0000000412a97981 */ /* 0x000122000c1e1500 */
[----:B------:R-:W-:-:S03]  /*93d0*/  IMAD.WIDE R20, R0, 0x2, R152 ;  /* 0x0000000200147825 */ /* 0x000fc600078e0298 */
[----:B--2---:R-:W-:Y:S01]  /*93e0*/  STL [R1+0x53c], R6 ;  /* 0x00053c0601007387 */ /* 0x004fe20000100800 */
[----:B---3--:R-:W-:-:S03]  /*93f0*/  IMAD.WIDE R16, R0, 0x2, R2 ;  /* 0x0000000200107825 */ /* 0x008fc600078e0202 */
[----:B------:R-:W2:Y:S01]  /*9400*/  LDL.64 R152, [R1+0x460] ;  /* 0x0004600001987983 */ /* 0x000ea20000100a00 */
[----:B0-----:R-:W-:-:S03]  /*9410*/  IMAD.WIDE R18, R0, 0x2, R8 ;  /* 0x0000000200127825 */ /* 0x001fc600078e0208 */
[----:B------:R-:W3:Y:S04]  /*9420*/  LDG.E.U16 R8, desc[UR4][R154.64] ;  /* 0x000000049a087981 */ /* 0x000ee8000c1e1500 */
[----:B------:R-:W2:Y:S04]  /*9430*/  LDG.E.U16 R9, desc[UR4][R16.64] ;  /* 0x0000000410097981 */ /* 0x000ea8000c1e1500 */
[----:B------:R-:W2:Y:S04]  /*9440*/  LDL.64 R156, [R1+0x468] ;  /* 0x00046800019c7983 */ /* 0x000ea80000100a00 */
[----:B------:R-:W2:Y:S01]  /*9450*/  LDL.64 R12, [R1+0x458] ;  /* 0x00045800010c7983 */ /* 0x000ea20000100a00 */
[----:B------:R-:W-:-:S03]  /*9460*/  IMAD.WIDE R22, R0, 0x2, R162 ;  /* 0x0000000200167825 */ /* 0x000fc600078e02a2 */
[----:B------:R-:W2:Y:S04]  /*9470*/  LDL.64 R158, [R1+0x470] ;  /* 0x00047000019e7983 */ /* 0x000ea80000100a00 */
[----:B------:R-:W2:Y:S04]  /*9480*/  LDL.64 R10, [R1+0x450] ;  /* 0x00045000010a7983 */ /* 0x000ea80000100a00 */
[----:B----4-:R0:W-:Y:S04]  /*9490*/  STL [R1+0x540], R7 ;  /* 0x0005400701007387 */ /* 0x0101e80000100800 */
[----:B------:R-:W4:Y:S04]  /*94a0*/  LDL.64 R166, [R1+0x440] ;  /* 0x0004400001a67983 */ /* 0x000f280000100a00 */
[----:B------:R-:W4:Y:S04]  /*94b0*/  LDL.64 R174, [R1+0x448] ;  /* 0x0004480001ae7983 */ /* 0x000f280000100a00 */
[----:B------:R-:W4:Y:S04]  /*94c0*/  LDL.64 R162, [R1+0x438] ;  /* 0x0004380001a27983 */ /* 0x000f280000100a00 */
[----:B0-----:R-:W4:Y:S04]  /*94d0*/  LDL.64 R6, [R1+0x430] ;  /* 0x0004300001067983 */ /* 0x001f280000100a00 */
[----:B------:R-:W-:Y:S04]  /*94e0*/  STL [R1+0x10], R172 ;  /* 0x000010ac01007387 */ /* 0x000fe80000100800 */
[----:B------:R0:W4:Y:S04]  /*94f0*/  LDG.E.U16 R249, desc[UR4][R20.64] ;  /* 0x0000000414f97981 */ /* 0x000128000c1e1500 */
[----:B------:R-:W4:Y:S04]  /*9500*/  LDL.64 R2, [R1+0x428] ;  /* 0x0004280001027983 */ /* 0x000f280000100a00 */
[----:B------:R-:W-:Y:S01]  /*9510*/  STL [R1+0x20], R171 ;  /* 0x000020ab01007387 */ /* 0x000fe20000100800 */
[----:B0-----:R-:W-:-:S03]  /*9520*/  IMAD.WIDE R20, R0, 0x2, R160 ;  /* 0x0000000200147825 */ /* 0x001fc600078e02a0 */
[----:B------:R-:W4:Y:S04]  /*9530*/  LDG.E.U16 R176, desc[UR4][R18.64] ;  /* 0x0000000412b07981 */ /* 0x000f28000c1e1500 */
[----:B------:R2:W4:Y:S04]  /*9540*/  LDG.E.U16 R177, desc[UR4][R20.64] ;  /* 0x0000000414b17981 */ /* 0x000528000c1e1500 */
[----:B------:R0:W4:Y:S04]  /*9550*/  LDG.E.U16 R247, desc[UR4][R22.64] ;  /* 0x0000000416f77981 */ /* 0x000128000c1e1500 */
[----:B---3--:R1:W-:Y:S04]  /*9560*/  STL [R1+0x544], R8 ;  /* 0x0005440801007387 */ /* 0x0083e80000100800 */
[----:B------:R3:W-:Y:S01]  /*9570*/  STL [R1+0xc], R170 ;  /* 0x00000caa01007387 */ /* 0x0007e20000100800 */
[----:B--2---:R-:W-:-:S03]  /*9580*/  IMAD.WIDE R20, R0, 0x2, R152 ;  /* 0x0000000200147825 */ /* 0x004fc600078e0298 */
[----:B------:R-:W2:Y:S01]  /*9590*/  LDL.64 R160, [R1+0x418] ;  /* 0x0004180001a07983 */ /* 0x000ea20000100a00 */
[----:B0-----:R-:W-:-:S03]  /*95a0*/  IMAD.WIDE R22, R0, 0x2, R156 ;  /* 0x0000000200167825 */ /* 0x001fc600078e029c */
[----:B-1----:R-:W2:Y:S04]  /*95b0*/  LDG.E.U16 R8, desc[UR4][R20.64] ;  /* 0x0000000414087981 */ /* 0x002ea8000c1e1500 */
[----:B---3--:R-:W3:Y:S04]  /*95c0*/  LDL.64 R170, [R1+0x420] ;  /* 0x0004200001aa7983 */ /* 0x008ee80000100a00 */
[----:B------:R-:W-:Y:S04]  /*95d0*/  STL [R1+0x54c], R9 ;  /* 0x00054c0901007387 */ /* 0x000fe80000100800 */
[----:B------:R-:W3:Y:S04]  /*95e0*/  LDL.64 R164, [R1+0x410] ;  /* 0x0004100001a47983 */ /* 0x000ee80000100a00 */
[----:B------:R0:W-:Y:S04]  /*95f0*/  STL [R1+0x1c], R15 ;  /* 0x00001c0f01007387 */ /* 0x0001e80000100800 */
[----:B------:R-:W2:Y:S01]  /*9600*/  LDL.64 R152, [R1+0x408] ;  /* 0x0004080001987983 */ /* 0x000ea20000100a00 */
[----:B------:R-:W-:-:S03]  /*9610*/  IMAD.WIDE R18, R0, 0x2, R12 ;  /* 0x0000000200127825 */ /* 0x000fc600078e020c */
[----:B------:R-:W3:Y:S04]  /*9620*/  LDL.64 R12, [R1+0x400] ;  /* 0x00040000010c7983 */ /* 0x000ee80000100a00 */
[----:B------:R-:W-:Y:S04]  /*9630*/  STL [R1+0x8], R169 ;  /* 0x000008a901007387 */ /* 0x000fe80000100800 */
[----:B------:R-:W3:Y:S04]  /*9640*/  LDL.64 R172, [R1+0x3f8] ;  /* 0x0003f80001ac7983 */ /* 0x000ee80000100a00 */
[----:B------:R1:W-:Y:S04]  /*9650*/  STL [R1+0x18], R168 ;  /* 0x000018a801007387 */ /* 0x0003e80000100800 */
[----:B0-----:R4:W3:Y:S04]  /*9660*/  LDG.E.U16 R15, desc[UR4][R22.64] ;  /* 0x00000004160f7981 */ /* 0x0018e8000c1e1500 */
[----:B------:R-:W3:Y:S01]  /*9670*/  LDL.64 R156, [R1+0x3e8] ;  /* 0x0003e800019c7983 */ /* 0x000ee20000100a00 */
[----:B------:R-:W-:-:S03]  /*9680*/  IMAD.WIDE R16, R0, 0x2, R10 ;  /* 0x0000000200107825 */ /* 0x000fc600078e020a */
[----:B------:R0:W3:Y:S01]  /*9690*/  LDG.E.U16 R10, desc[UR4][R18.64] ;  /* 0x00000004120a7981 */ /* 0x0000e2000c1e1500 */
[----:B----4-:R-:W-:-:S03]  /*96a0*/  IMAD.WIDE R22, R0, 0x2, R166 ;  /* 0x0000000200167825 */ /* 0x010fc600078e02a6 */
[----:B------:R-:W4:Y:S01]  /*96b0*/  LDL.64 R166, [R1+0x3d8] ;  /* 0x0003d80001a67983 */ /* 0x000f220000100a00 */
[----:B------:R-:W-:-:S03]  /*96c0*/  IMAD.WIDE R154, R0, 0x2, R158 ;  /* 0x00000002009a7825 */ /* 0x000fc600078e029e */
[----:B-1----:R-:W4:Y:S01]  /*96d0*/  LDL.64 R168, [R1+0x3f0] ;  /* 0x0003f00001a87983 */ /* 0x002f220000100a00 */
[----:B0-----:R-:W-:-:S03]  /*96e0*/  IMAD.WIDE R18, R0, 0x2, R6 ;  /* 0x0000000200127825 */ /* 0x001fc600078e0206 */
[----:B------:R-:W4:Y:S01]  /*96f0*/  LDL.64 R158, [R1+0x3e0] ;  /* 0x0003e000019e7983 */ /* 0x000f220000100a00 */
[----:B------:R-:W-:-:S03]  /*9700*/  IMAD.WIDE R20, R0, 0x2, R162 ;  /* 0x0000000200147825 */ /* 0x000fc600078e02a2 */
[----:B------:R-:W4:Y:S04]  /*9710*/  LDL.64 R162, [R1+0x3d0] ;  /* 0x0003d00001a27983 */ /* 0x000f280000100a00 */
[----:B------:R-:W-:Y:S04]  /*9720*/  STL [R1+0x4], R177 ;  /* 0x000004b101007387 */ /* 0x000fe80000100800 */
[----:B------:R2:W4:Y:S04]  /*9730*/  LDG.E.U16 R241, desc[UR4][R18.64] ;  /* 0x0000000412f17981 */ /* 0x000528000c1e1500 */
[----:B------:R0:W-:Y:S04]  /*9740*/  STL [R1+0x14], R176 ;  /* 0x000014b001007387 */ /* 0x0001e80000100800 */
[----:B------:R1:W4:Y:S04]  /*9750*/  LDG.E.U16 R245, desc[UR4][R154.64] ;  /* 0x000000049af57981 */ /* 0x000328000c1e1500 */
[----:B------:R0:W4:Y:S04]  /*9760*/  LDG.E.U16 R243, desc[UR4][R16.64] ;  /* 0x0000000410f37981 */ /* 0x000128000c1e1500 */
[----:B------:R0:W4:Y:S04]  /*9770*/  LDG.E.U16 R7, desc[UR4][R22.64] ;  /* 0x0000000416077981 */ /* 0x000128000c1e1500 */
[----:B------:R3:W4:Y:S01]  /*9780*/  LDG.E.U16 R11, desc[UR4][R20.64] ;  /* 0x00000004140b7981 */ /* 0x000722000c1e1500 */
[----:B--2---:R-:W-:-:S03]  /*9790*/  IMAD.WIDE R18, R0, 0x2, R152 ;  /* 0x0000000200127825 */ /* 0x004fc600078e0298 */
[----:B------:R-:W2:Y:S01]  /*97a0*/  LDL.64 R152, [R1+0x3b0] ;  /* 0x0003b00001987983 */ /* 0x000ea20000100a00 */
[----:B-1----:R-:W-:-:S03]  /*97b0*/  IMAD.WIDE R154, R0, 0x2, R174 ;  /* 0x00000002009a7825 */ /* 0x002fc600078e02ae */
[----:B------:R-:W2:Y:S01]  /*97c0*/  LDG.E.U16 R237, desc[UR4][R18.64] ;  /* 0x0000000412ed7981 */ /* 0x000ea2000c1e1500 */
[----:B0-----:R-:W-:-:S03]  /*97d0*/  IMAD.WIDE R16, R0, 0x2, R2 ;  /* 0x0000000200107825 */ /* 0x001fc600078e0202 */
[----:B------:R0:W2:Y:S01]  /*97e0*/  LDG.E.U16 R9, desc[UR4][R154.64] ;  /* 0x000000049a097981 */ /* 0x0000a2000c1e1500 */
[----:B------:R-:W-:-:S03]  /*97f0*/  IMAD.WIDE R22, R0, 0x2, R160 ;  /* 0x0000000200167825 */ /* 0x000fc600078e02a0 */
[----:B------:R-:W2:Y:S01]  /*9800*/  LDL.64 R160, [R1+0x3c0] ;  /* 0x0003c00001a07983 */ /* 0x000ea20000100a00 */
[----:B---3--:R-:W-:-:S03]  /*9810*/  IMAD.WIDE R20, R0, 0x2, R164 ;  /* 0x0000000200147825 */ /* 0x008fc600078e02a4 */
[----:B------:R1:W3:Y:S01]  /*9820*/  LDG.E.U16 R3, desc[UR4][R16.64] ;  /* 0x0000000410037981 */ /* 0x0002e2000c1e1500 */
[----:B0-----:R-:W-:-:S03]  /*9830*/  IMAD.WIDE R154, R0, 0x2, R170 ;  /* 0x00000002009a7825 */ /* 0x001fc600078e02aa */
[----:B------:R-:W3:Y:S04]  /*9840*/  LDL.64 R170, [R1+0x3c8] ;  /* 0x0003c80001aa7983 */ /* 0x000ee80000100a00 */
[----:B------:R-:W3:Y:S01]  /*9850*/  LDL.64 R164, [R1+0x3b8] ;  /* 0x0003b80001a47983 */ /* 0x000ee20000100a00 */
[----:B-1----:R-:W-:-:S03]  /*9860*/  IMAD.WIDE R16, R0, 0x2, R12 ;  /* 0x0000000200107825 */ /* 0x002fc600078e020c */
[----:B------:R0:W3:Y:S04]  /*9870*/  LDG.E.U16 R239, desc[UR4][R20.64] ;  /* 0x0000000414ef7981 */ /* 0x0000e8000c1e1500 */
[----:B------:R-:W-:Y:S04]  /*9880*/  STL [R1], R15 ;  /* 0x0000000f01007387 */ /* 0x000fe80000100800 */
[----:B------:R4:W3:Y:S01]  /*9890*/  LDG.E.U16 R2, desc[UR4][R16.64] ;  /* 0x0000000410027981 */ /* 0x0008e2000c1e1500 */
[----:B0-----:R-:W-:-:S03]  /*98a0*/  IMAD.WIDE R20, R0, 0x2, R156 ;  /* 0x0000000200147825 */ /* 0x001fc600078e029c */
[----:B------:R-:W3:Y:S04]  /*98b0*/  LDL.64 R156, [R1+0x3a8] ;  /* 0x0003a800019c7983 */ /* 0x000ee80000100a00 */
[----:B------:R-:W3:Y:S01]  /*98c0*/  LDL.64 R180, [R1+0x3a0] ;  /* 0x0003a00001b47983 */ /* 0x000ee20000100a00 */
[----:B----4-:R-:W-:-:S03]  /*98d0*/  IMAD.WIDE R16, R0, 0x2, R166 ;  /* 0x0000000200107825 */ /* 0x010fc600078e02a6 */
[----:B------:R-:W4:Y:S04]  /*98e0*/  LDL.64 R166, [R1+0x380] ;  /* 0x0003800001a67983 */ /* 0x000f280000100a00 */
[----:B------:R0:W4:Y:S04]  /*98f0*/  LDG.E.U16 R12, desc[UR4][R22.64] ;  /* 0x00000004160c7981 */ /* 0x000128000c1e1500 */
[----:B------:R2:W4:Y:S04]  /*9900*/  LDG.E.U16 R229, desc[UR4][R16.64] ;  /* 0x0000000410e57981 */ /* 0x000528000c1e1500 */
[----:B------:R1:W4:Y:S01]  /*9910*/  LDG.E.U16 R6, desc[UR4][R154.64] ;  /* 0x000000049a067981 */ /* 0x000322000c1e1500 */
[----:B0-----:R-:W-:-:S03]  /*9920*/  IMAD.WIDE R22, R0, 0x2, R168 ;  /* 0x0000000200167825 */ /* 0x001fc600078e02a8 */
[----:B------:R-:W4:Y:S04]  /*9930*/  LDL.64 R168, [R1+0x378] ;  /* 0x0003780001a87983 */ /* 0x000f280000100a00 */
[----:B------:R-:W4:Y:S04]  /*9940*/  LDL.64 R176, [R1+0x390] ;  /* 0x0003900001b07983 */ /* 0x000f280000100a00 */
[----:B------:R0:W4:Y:S01]  /*9950*/  LDG.E.U16 R233, desc[UR4][R20.64] ;  /* 0x0000000414e97981 */ /* 0x000122000c1e1500 */
[----:B------:R-:W-:-:S03]  /*9960*/  IMAD.WIDE R18, R0, 0x2, R158 ;  /* 0x0000000200127825 */ /* 0x000fc600078e029e */
[----:B------:R3:W4:Y:S04]  /*9970*/  LDG.E.U16 R235, desc[UR4][R22.64] ;  /* 0x0000000416eb7981 */ /* 0x000728000c1e1500 */
[----:B------:R-:W4:Y:S04]  /*9980*/  LDL.64 R178, [R1+0x398] ;  /* 0x0003980001b27983 */ /* 0x000f280000100a00 */
[----:B------:R-:W4:Y:S04]  /*9990*/  LDL.64 R174, [R1+0x360] ;  /* 0x0003600001ae7983 */ /* 0x000f280000100a00 */
[----:B------:R-:W4:Y:S04]  /*99a0*/  LDL.64 R192, [R1+0x2b0] ;  /* 0x0002b00001c07983 */ /* 0x000f280000100a00 */
[----:B------:R-:W4:Y:S04]  /*99b0*/  LDL.64 R190, [R1+0x278] ;  /* 0x0002780001be7983 */ /* 0x000f280000100a00 */
[----:B------:R-:W4:Y:S04]  /*99c0*/  LDL.64 R188, [R1+0x270] ;  /* 0x0002700001bc7983 */ /* 0x000f280000100a00 */
[----:B------:R-:W4:Y:S04]  /*99d0*/  LDL.64 R194, [R1+0x240] ;  /* 0x0002400001c27983 */ /* 0x000f280000100a00 */
[----:B------:R-:W4:Y:S01]  /*99e0*/  LDL.64 R250, [R1+0x220] ;  /* 0x0002200001fa7983 */ /* 0x000f220000100a00 */
[----:B--2---:R-:W-:-:S03]  /*99f0*/  IMAD.WIDE R16, R0, 0x2, R152 ;  /* 0x0000000200107825 */ /* 0x004fc600078e0298 */
[----:B------:R-:W2:Y:S04]  /*9a00*/  LDL.64 R158, [R1+0x388] ;  /* 0x00038800019e7983 */ /* 0x000ea80000100a00 */
[----:B------:R-:W2:Y:S01]  /*9a10*/  LDL.64 R152, [R1+0x358] ;  /* 0x0003580001987983 */ /* 0x000ea20000100a00 */
[----:B-1----:R-:W-:-:S03]  /*9a20*/  IMAD.WIDE R154, R0, 0x2, R172 ;  /* 0x00000002009a7825 */ /* 0x002fc600078e02ac */
[----:B------:R-:W2:Y:S01]  /*9a30*/  LDG.E.U16 R231, desc[UR4][R18.64] ;  /* 0x0000000412e77981 */ /* 0x000ea2000c1e1500 */
[----:B0-----:R-:W-:-:S03]  /*9a40*/  IMAD.WIDE R20, R0, 0x2, R160 ;  /* 0x0000000200147825 */ /* 0x001fc600078e02a0 */
[----:B------:R0:W2:Y:S04]  /*9a50*/  LDG.E.U16 R13, desc[UR4][R154.64] ;  /* 0x000000049a0d7981 */ /* 0x0000a8000c1e1500 */
[----:B------:R-:W2:Y:S01]  /*9a60*/  LDL.64 R160, [R1+0x368] ;  /* 0x0003680001a07983 */ /* 0x000ea20000100a00 */
[----:B---3--:R-:W-:-:S03]  /*9a70*/  IMAD.WIDE R22, R0, 0x2, R170 ;  /* 0x0000000200167825 */ /* 0x008fc600078e02aa */
[----:B------:R-:W3:Y:S01]  /*9a80*/  LDL.64 R172, [R1+0x350] ;  /* 0x0003500001ac7983 */ /* 0x000ee20000100a00 */
[----:B0-----:R-:W-:-:S03]  /*9a90*/  IMAD.WIDE R154, R0, 0x2, R162 ;  /* 0x00000002009a7825 */ /* 0x001fc600078e02a2 */
[----:B------:R-:W3:Y:S04]  /*9aa0*/  LDL.64 R170, [R1+0x348] ;  /* 0x0003480001aa7983 */ /* 0x000ee80000100a00 */
[----:B------:R0:W3:Y:S01]  /*9ab0*/  LDG.E.U16 R227, desc[UR4][R154.64] ;  /* 0x000000049ae37981 */ /* 0x0000e2000c1e1500 */
[----:B------:R-:W-:-:S03]  /*9ac0*/  IMAD.WIDE R18, R0, 0x2, R164 ;  /* 0x0000000200127825 */ /* 0x000fc600078e02a4 */
[----:B------:R1:W3:Y:S04]  /*9ad0*/  LDG.E.U16 R225, desc[UR4][R22.64] ;  /* 0x0000000416e17981 */ /* 0x0002e8000c1e1500 */
[----:B------:R-:W3:Y:S01]  /*9ae0*/  LDL.64 R164, [R1+0x340] ;  /* 0x0003400001a47983 */ /* 0x000ee20000100a00 */
[----:B0-----:R-:W-:-:S03]  /*9af0*/  IMAD.WIDE R154, R0, 0x2, R156 ;  /* 0x00000002009a7825 */ /* 0x001fc600078e029c */
[----:B------:R-:W3:Y:S01]  /*9b00*/  LDL.64 R162, [R1+0x370] ;  /* 0x0003700001a27983 */ /* 0x000ee20000100a00 */
[----:B-1----:R-:W-:-:S03]  /*9b10*/  IMAD.WIDE R22, R0, 0x2, R180 ;  /* 0x0000000200167825 */ /* 0x002fc600078e02b4 */
[----:B------:R4:W3:Y:S04]  /*9b20*/  LDG.E.U16 R217, desc[UR4][R154.64] ;  /* 0x000000049ad97981 */ /* 0x0008e8000c1e1500 */
[----:B------:R0:W3:Y:S04]  /*9b30*/  LDG.E.U16 R215, desc[UR4][R22.64] ;  /* 0x0000000416d77981 */ /* 0x0000e8000c1e1500 */
[----:B------:R-:W3:Y:S01]  /*9b40*/  LDL.64 R156, [R1+0x338] ;  /* 0x00033800019c7983 */ /* 0x000ee20000100a00 */
[----:B----4-:R-:W-:-:S03]  /*9b50*/  IMAD.WIDE R154, R0, 0x2, R166 ;  /* 0x00000002009a7825 */ /* 0x010fc600078e02a6 */
[----:B------:R-:W4:Y:S04]  /*9b60*/  LDL.64 R166, [R1+0x328] ;  /* 0x0003280001a67983 */ /* 0x000f280000100a00 */
[----:B------:R-:W4:Y:S01]  /*9b70*/  LDG.E.U16 R221, desc[UR4][R18.64] ;  /* 0x0000000412dd7981 */ /* 0x000f22000c1e1500 */
[----:B0-----:R-:W-:-:S03]  /*9b80*/  IMAD.WIDE R22, R0, 0x2, R168 ;  /* 0x0000000200167825 */ /* 0x001fc600078e02a8 */
[----:B------:R-:W4:Y:S04]  /*9b90*/  LDG.E.U16 R219, desc[UR4][R16.64] ;  /* 0x0000000410db7981 */ /* 0x000f28000c1e1500 */
[----:B------:R2:W4:Y:S04]  /*9ba0*/  LDG.E.U16 R205, desc[UR4][R22.64] ;  /* 0x0000000416cd7981 */ /* 0x000528000c1e1500 */
[----:B------:R-:W4:Y:S04]  /*9bb0*/  LDL.64 R168, [R1+0x320] ;  /* 0x0003200001a87983 */ /* 0x000f280000100a00 */
[----:B------:R0:W4:Y:S04]  /*9bc0*/  LDG.E.U16 R223, desc[UR4][R20.64] ;  /* 0x0000000414df7981 */ /* 0x000128000c1e1500 */
[----:B------:R-:W4:Y:S01]  /*9bd0*/  LDG.E.U16 R207, desc[UR4][R154.64] ;  /* 0x000000049acf7981 */ /* 0x000f22000c1e1500 */
[----:B--2---:R-:W-:-:S03]  /*9be0*/  IMAD.WIDE R22, R0, 0x2, R152 ;  /* 0x0000000200167825 */ /* 0x004fc600078e0298 */
[----:B------:R-:W2:Y:S04]  /*9bf0*/  LDL.64 R154, [R1+0x300] ;  /* 0x00030000019a7983 */ /* 0x000ea80000100a00 */
[----:B------:R-:W2:Y:S01]  /*9c00*/  LDL.64 R152, [R1+0x308] ;  /* 0x0003080001987983 */ /* 0x000ea20000100a00 */
[----:B------:R-:W-:-:S03]  /*9c10*/  IMAD.WIDE R18, R0, 0x2, R176 ;  /* 0x0000000200127825 */ /* 0x000fc600078e02b0 */
[----:B------:R-:W2:Y:S04]  /*9c20*/  LDL.64 R176, [R1+0x2f8] ;  /* 0x0002f80001b07983 */ /* 0x000ea80000100a00 */
[----:B------:R1:W2:Y:S01]  /*9c30*/  LDG.E.U16 R211, desc[UR4][R18.64] ;  /* 0x0000000412d37981 */ /* 0x0002a2000c1e1500 */
[----:B------:R-:W-:-:S03]  /*9c40*/  IMAD.WIDE R16, R0, 0x2, R158 ;  /* 0x0000000200107825 */ /* 0x000fc600078e029e */
[----:B------:R-:W2:Y:S01]  /*9c50*/  LDG.E.U16 R197, desc[UR4][R22.64] ;  /* 0x0000000416c57981 */ /* 0x000ea2000c1e1500 */
[----:B0-----:R-:W-:-:S03]  /*9c60*/  IMAD.WIDE R20, R0, 0x2, R178 ;  /* 0x0000000200147825 */ /* 0x001fc600078e02b2 */
[----:B------:R0:W2:Y:S01]  /*9c70*/  LDG.E.U16 R209, desc[UR4][R16.64] ;  /* 0x0000000410d17981 */ /* 0x0000a2000c1e1500 */
[----:B-1----:R-:W-:-:S03]  /*9c80*/  IMAD.WIDE R18, R0, 0x2, R160 ;  /* 0x0000000200127825 */ /* 0x002fc600078e02a0 */
[----:B------:R-:W2:Y:S04]  /*9c90*/  LDG.E.U16 R213, desc[UR4][R20.64] ;  /* 0x0000000414d57981 */ /* 0x000ea8000c1e1500 */
[----:B------:R1:W2:Y:S01]  /*9ca0*/  LDG.E.U16 R201, desc[UR4][R18.64] ;  /* 0x0000000412c97981 */ /* 0x0002a2000c1e1500 */
[----:B0-----:R-:W-:-:S03]  /*9cb0*/  IMAD.WIDE R16, R0, 0x2, R174 ;  /* 0x0000000200107825 */ /* 0x001fc600078e02ae */
[----:B------:R-:W2:Y:S01]  /*9cc0*/  LDL.64 R160, [R1+0x310] ;  /* 0x0003100001a07983 */ /* 0x000ea20000100a00 */
[----:B---3--:R-:W-:-:S03]  /*9cd0*/  IMAD.WIDE R186, R0, 0x2, R164 ;  /* 0x0000000200ba7825 */ /* 0x008fc600078e02a4 */
[----:B------:R-:W3:Y:S01]  /*9ce0*/  LDL.64 R164, [R1+0x2e8] ;  /* 0x0002e80001a47983 */ /* 0x000ee20000100a00 */
[----:B-1----:R-:W-:-:S03]  /*9cf0*/  IMAD.WIDE R18, R0, 0x2, R170 ;  /* 0x0000000200127825 */ /* 0x002fc600078e02aa */
[----:B------:R0:W3:Y:S04]  /*9d00*/  LDG.E.U16 R199, desc[UR4][R16.64] ;  /* 0x0000000410c77981 */ /* 0x0000e8000c1e1500 */
[----:B------:R4:W3:Y:S01]  /*9d10*/  LDG.E.U16 R23, desc[UR4][R18.64] ;  /* 0x0000000412177981 */ /* 0x0008e2000c1e1500 */
[----:B------:R-:W-:-:S03]  /*9d20*/  IMAD.WIDE R20, R0, 0x2, R162 ;  /* 0x0000000200147825 */ /* 0x000fc600078e02a2 */
[----:B------:R-:W3:Y:S01]  /*9d30*/  LDL.64 R174, [R1+0x2f0] ;  /* 0x0002f00001ae7983 */ /* 0x000ee20000100a00 */
[----:B0-----:R-:W-:-:S03]  /*9d40*/  IMAD.WIDE R16, R0, 0x2, R156 ;  /* 0x0000000200107825 */ /* 0x001fc600078e029c */
[----:B------:R0:W3:Y:S01]  /*9d50*/  LDG.E.U16 R203, desc[UR4][R20.64] ;  /* 0x0000000414cb7981 */ /* 0x0000e2000c1e1500 */
[----:B----4-:R-:W-:-:S03]  /*9d60*/  IMAD.WIDE R18, R0, 0x2, R166 ;  /* 0x0000000200127825 */ /* 0x010fc600078e02a6 */
[----:B------:R-:W4:Y:S04]  /*9d70*/  LDL.64 R166, [R1+0x2d0] ;  /* 0x0002d00001a67983 */ /* 0x000f280000100a00 */
[----:B------:R-:W4:Y:S01]  /*9d80*/  LDL.64 R162, [R1+0x318] ;  /* 0x0003180001a27983 */ /* 0x000f220000100a00 */
[----:B0-----:R-:W-:-:S03]  /*9d90*/  IMAD.WIDE R20, R0, 0x2, R172 ;  /* 0x0000000200147825 */ /* 0x001fc600078e02ac */
[----:B------:R0:W4:Y:S04]  /*9da0*/  LDG.E.U16 R173, desc[UR4][R16.64] ;  /* 0x0000000410ad7981 */ /* 0x000128000c1e1500 */
[----:B------:R1:W4:Y:S04]  /*9db0*/  LDG.E.U16 R196, desc[UR4][R20.64] ;  /* 0x0000000414c47981 */ /* 0x000328000c1e1500 */
[----:B------:R-:W4:Y:S01]  /*9dc0*/  LDL.64 R158, [R1+0x330] ;  /* 0x00033000019e7983 */ /* 0x000f220000100a00 */
[----:B0-----:R-:W-:-:S03]  /*9dd0*/  IMAD.WIDE R16, R0, 0x2, R168 ;  /* 0x0000000200107825 */ /* 0x001fc600078e02a8 */
[----:B------:R-:W4:Y:S04]  /*9de0*/  LDL.64 R168, [R1+0x2c8] ;  /* 0x0002c80001a87983 */ /* 0x000f280000100a00 */
[----:B------:R3:W4:Y:S04]  /*9df0*/  LDG.E.U16 R181, desc[UR4][R16.64] ;  /* 0x0000000410b57981 */ /* 0x000728000c1e1500 */
[----:B------:R-:W4:Y:S04]  /*9e00*/  LDG.E.U16 R186, desc[UR4][R186.64] ;  /* 0x00000004baba7981 */ /* 0x000f28000c1e1500 */
[----:B------:R-:W4:Y:S04]  /*9e10*/  LDL.64 R170, [R1+0x2d8] ;  /* 0x0002d80001aa7983 */ /* 0x000f280000100a00 */
[----:B------:R-:W4:Y:S04]  /*9e20*/  LDL.64 R156, [R1+0x2e0] ;  /* 0x0002e000019c7983 */ /* 0x000f280000100a00 */
[----:B------:R0:W4:Y:S04]  /*9e30*/  LDG.E.U16 R187, desc[UR4][R18.64] ;  /* 0x0000000412bb7981 */ /* 0x000128000c1e1500 */
[----:B------:R-:W4:Y:S01]  /*9e40*/  LDL.64 R178, [R1+0x2a8] ;  /* 0x0002a80001b27983 */ /* 0x000f220000100a00 */
[----:B--2---:R-:W-:-:S03]  /*9e50*/  IMAD.WIDE R184, R0, 0x2, R152 ;  /* 0x0000000200b87825 */ /* 0x004fc600078e0298 */
[----:B------:R-:W2:Y:S01]  /*9e60*/  LDL.64 R152, [R1+0x2c0] ;  /* 0x0002c00001987983 */ /* 0x000ea20000100a00 */
[----:B-1----:R-:W-:-:S03]  /*9e70*/  IMAD.WIDE R20, R0, 0x2, R176 ;  /* 0x0000000200147825 */ /* 0x002fc600078e02b0 */
[----:B------:R-:W2:Y:S04]  /*9e80*/  LDL.64 R176, [R1+0x2a0] ;  /* 0x0002a00001b07983 */ /* 0x000ea80000100a00 */
[----:B------:R4:W2:Y:S01]  /*9e90*/  LDG.E.U16 R172, desc[UR4][R20.64] ;  /* 0x0000000414ac7981 */ /* 0x0008a2000c1e1500 */
[----:B------:R-:W-:-:S03]  /*9ea0*/  IMAD.WIDE R154, R0, 0x2, R154 ;  /* 0x00000002009a7825 */ /* 0x000fc600078e029a */
[----:B------:R-:W2:Y:S04]  /*9eb0*/  LDG.E.U16 R184, desc[UR4][R184.64] ;  /* 0x00000004b8b87981 */ /* 0x000ea8000c1e1500 */
[----:B------:R-:W2:Y:S01]  /*9ec0*/  LDG.E.U16 R185, desc[UR4][R154.64] ;  /* 0x000000049ab97981 */ /* 0x000ea2000c1e1500 */
[----:B------:R-:W-:-:S04]  /*9ed0*/  IMAD.WIDE R160, R0, 0x2, R160 ;  /* 0x0000000200a07825 */ /* 0x000fc800078e02a0 */
[C---:B---3--:R-:W-:Y:S02]  /*9ee0*/  IMAD.WIDE R16, R0.reuse, 0x2, R164 ;  /* 0x0000000200107825 */ /* 0x048fe400078e02a4 */
[----:B------:R-:W3:Y:S04]  /*9ef0*/  LDL.64 R164, [R1+0x2b8] ;  /* 0x0002b80001a47983 */ /* 0x000ee80000100a00 */
[----:B------:R-:W3:Y:S04]  /*9f00*/  LDG.E.U16 R160, desc[UR4][R160.64] ;  /* 0x00000004a0a07981 */ /* 0x000ee8000c1e1500 */
[----:B------:R-:W3:Y:S01]  /*9f10*/  LDG.E.U16 R22, desc[UR4][R16.64] ;  /* 0x0000000410167981 */ /* 0x000ee2000c1e1500 */
[----:B0-----:R-:W-:-:S03]  /*9f20*/  IMAD.WIDE R18, R0, 0x2, R174 ;  /* 0x0000000200127825 */ /* 0x001fc600078e02ae */
[----:B------:R-:W3:Y:S04]  /*9f30*/  LDL.64 R174, [R1+0x290] ;  /* 0x0002900001ae7983 */ /* 0x000ee80000100a00 */
[----:B------:R0:W3:Y:S01]  /*9f40*/  LDG.E.U16 R161, desc[UR4][R18.64] ;  /* 0x0000000412a17981 */ /* 0x0000e2000c1e1500 */
[----:B----4-:R-:W-:-:S03]  /*9f50*/  IMAD.WIDE R20, R0, 0x2, R166 ;  /* 0x0000000200147825 */ /* 0x010fc600078e02a6 */
[----:B------:R-:W4:Y:S01]  /*9f60*/  LDL.64 R166, [R1+0x298] ;  /* 0x0002980001a67983 */ /* 0x000f220000100a00 */
[----:B0-----:R-:W-:-:S03]  /*9f70*/  IMAD.WIDE R18, R0, 0x2, R168 ;  /* 0x0000000200127825 */ /* 0x001fc600078e02a8 */
[----:B------:R-:W4:Y:S01]  /*9f80*/  LDL.64 R168, [R1+0x288] ;  /* 0x0002880001a87983 */ /* 0x000f220000100a00 */
[----:B--2---:R-:W-:-:S03]  /*9f90*/  IMAD.WIDE R16, R0, 0x2, R152 ;  /* 0x0000000200107825 */ /* 0x004fc600078e0298 */
[----:B------:R-:W2:Y:S01]  /*9fa0*/  LDL.64 R152, [R1+0x280] ;  /* 0x0002800001987983 */ /* 0x000ea20000100a00 */
[----:B------:R-:W-:-:S03]  /*9fb0*/  IMAD.WIDE R162, R0, 0x2, R162 ;  /* 0x0000000200a27825 */ /* 0x000fc600078e02a2 */
[----:B------:R-:W2:Y:S01]  /*9fc0*/  LDG.E.U16 R183, desc[UR4][R16.64] ;  /* 0x0000000410b77981 */ /* 0x000ea2000c1e1500 */
[----:B------:R-:W-:-:S03]  /*9fd0*/  IMAD.WIDE R158, R0, 0x2, R158 ;  /* 0x00000002009e7825 */ /* 0x000fc600078e029e */
[----:B------:R-:W2:Y:S01]  /*9fe0*/  LDG.E.U16 R162, desc[UR4][R162.64] ;  /* 0x00000004a2a27981 */ /* 0x000ea2000c1e1500 */
[----:B------:R-:W-:-:S03]  /*9ff0*/  IMAD.WIDE R154, R0, 0x2, R170 ;  /* 0x00000002009a7825 */ /* 0x000fc600078e02aa */
[----:B------:R-:W2:Y:S01]  /*a000*/  LDG.E.U16 R158, desc[UR4][R158.64] ;  /* 0x000000049e9e7981 */ /* 0x000ea2000c1e1500 */
[----:B------:R-:W-:-:S03]  /*a010*/  IMAD.WIDE R156, R0, 0x2, R156 ;  /* 0x00000002009c7825 */ /* 0x000fc600078e029c */
[----:B------:R-:W2:Y:S04]  /*a020*/  LDG.E.U16 R171, desc[UR4][R154.64] ;  /* 0x000000049aab7981 */ /* 0x000ea8000c1e1500 */
[----:B------:R0:W2:Y:S04]  /*a030*/  LDG.E.U16 R163, desc[UR4][R20.64] ;  /* 0x0000000414a37981 */ /* 0x0000a8000c1e1500 */
[----:B------:R1:W2:Y:S01]  /*a040*/  LDG.E.U16 R159, desc[UR4][R18.64] ;  /* 0x00000004129f7981 */ /* 0x0002a2000c1e1500 */
[----:B------:R-:W-:-:S03]  /*a050*/  IMAD.WIDE R194, R0, 0x2, R194 ;  /* 0x0000000200c27825 */ /* 0x000fc600078e02c2 */
[----:B------:R-:W2:Y:S01]  /*a060*/  LDG.E.U16 R156, desc[UR4][R156.64] ;  /* 0x000000049c9c7981 */ /* 0x000ea2000c1e1500 */
[----:B---3--:R-:W-:-:S04]  /*a070*/  IMAD.WIDE R164, R0, 0x2, R164 ;  /* 0x0000000200a47825 */ /* 0x008fc800078e02a4 */
[C---:B0-----:R-:W-:Y:S02]  /*a080*/  IMAD.WIDE R20, R0.reuse, 0x2, R192 ;  /* 0x0000000200147825 */ /* 0x041fe400078e02c0 */
[----:B------:R-:W3:Y:S02]  /*a090*/  LDL.64 R192, [R1+0x238] ;  /* 0x0002380001c07983 */ /* 0x000ee40000100a00 */
[C---:B-1----:R-:W-:Y:S02]  /*a0a0*/  IMAD.WIDE R18, R0.reuse, 0x2, R176 ;  /* 0x0000000200127825 */ /* 0x042fe400078e02b0 */
[----:B------:R-:W3:Y:S04]  /*a0b0*/  LDG.E.U16 R157, desc[UR4][R194.64] ;  /* 0x00000004c29d7981 */ /* 0x000ee8000c1e1500 */
[----:B------:R-:W3:Y:S01]  /*a0c0*/  LDG.E.U16 R182, desc[UR4][R18.64] ;  /* 0x0000000412b67981 */ /* 0x000ee2000c1e1500 */
[----:B----4-:R-:W-:-:S03]  /*a0d0*/  IMAD.WIDE R16, R0, 0x2, R166 ;  /* 0x0000000200107825 */ /* 0x010fc600078e02a6 */
[----:B------:R-:W4:Y:S04]  /*a0e0*/  LDG.E.U16 R167, desc[UR4][R164.64] ;  /* 0x00000004a4a77981 */ /* 0x000f28000c1e1500 */
[----:B------:R0:W4:Y:S04]  /*a0f0*/  LDG.E.U16 R170, desc[UR4][R16.64] ;  /* 0x0000000410aa7981 */ /* 0x000128000c1e1500 */
[----:B------:R1:W4:Y:S01]  /*a100*/  LDG.E.U16 R165, desc[UR4][R20.64] ;  /* 0x0000000414a57981 */ /* 0x000322000c1e1500 */
[----:B0-----:R-:W-:-:S03]  /*a110*/  IMAD.WIDE R16, R0, 0x2, R174 ;  /* 0x0000000200107825 */ /* 0x001fc600078e02ae */
[----:B------:R-:W3:Y:S01]  /*a120*/  LDL.64 R174, [R1+0x250] ;  /* 0x0002500001ae7983 */ /* 0x000ee20000100a00 */
[----:B------:R-:W-:-:S03]  /*a130*/  IMAD.WIDE R176, R0, 0x2, R168 ;  /* 0x0000000200b07825 */ /* 0x000fc600078e02a8 */
[----:B------:R-:W4:Y:S01]  /*a140*/  LDG.E.U16 R17, desc[UR4][R16.64] ;  /* 0x0000000410117981 */ /* 0x000f22000c1e1500 */
[----:B-1----:R-:W-:-:S03]  /*a150*/  IMAD.WIDE R20, R0, 0x2, R190 ;  /* 0x0000000200147825 */ /* 0x002fc600078e02be */
[----:B------:R-:W4:Y:S01]  /*a160*/  LDL.64 R190, [R1+0x230] ;  /* 0x0002300001be7983 */ /* 0x000f220000100a00 */
[----:B------:R-:W-:-:S03]  /*a170*/  IMAD.WIDE R18, R0, 0x2, R188 ;  /* 0x0000000200127825 */ /* 0x000fc600078e02bc */
[----:B------:R-:W4:Y:S04]  /*a180*/  LDL.64 R188, [R1+0x228] ;  /* 0x0002280001bc7983 */ /* 0x000f280000100a00 */
[----:B------:R3:W4:Y:S04]  /*a190*/  LDG.E.U16 R16, desc[UR4][R18.64] ;  /* 0x0000000412107981 */ /* 0x000728000c1e1500 */
[----:B------:R-:W4:Y:S01]  /*a1a0*/  LDG.E.U16 R176, desc[UR4][R176.64] ;  /* 0x00000004b0b07981 */ /* 0x000f22000c1e1500 */
[----:B------:R-:W-:-:S03]  /*a1b0*/  IMAD.WIDE R154, R0, 0x2, R178 ;  /* 0x00000002009a7825 */ /* 0x000fc600078e02b2 */
[----:B------:R-:W4:Y:S04]  /*a1c0*/  LDL.64 R178, [R1+0x260] ;  /* 0x0002600001b27983 */ /* 0x000f280000100a00 */
[----:B------:R-:W4:Y:S04]  /*a1d0*/  LDG.E.U16 R164, desc[UR4][R20.64] ;  /* 0x0000000414a47981 */ /* 0x000f28000c1e1500 */
[----:B------:R-:W4:Y:S04]  /*a1e0*/  LDG.E.U16 R154, desc[UR4][R154.64] ;  /* 0x000000049a9a7981 */ /* 0x000f28000c1e1500 */
[----:B------:R-:W4:Y:S01]  /*a1f0*/  LDL.64 R20, [R1+0x268] ;  /* 0x0002680001147983 */ /* 0x000f220000100a00 */
[----:B--2---:R-:W-:-:S03]  /*a200*/  IMAD.WIDE R168, R0, 0x2, R152 ;  /* 0x0000000200a87825 */ /* 0x004fc600078e0298 */
[----:B------:R-:W2:Y:S04]  /*a210*/  LDL.64 R152, [R1+0x248] ;  /* 0x0002480001987983 */ /* 0x000ea80000100a00 */
[----:B------:R0:W2:Y:S04]  /*a220*/  LDG.E.U16 R177, desc[UR4][R168.64] ;  /* 0x00000004a8b17981 */ /* 0x0000a8000c1e1500 */
[----:B------:R-:W0:Y:S01]  /*a230*/  LDL.64 R168, [R1+0x258] ;  /* 0x0002580001a87983 */ /* 0x000e220000100a00 */
[----:B---3--:R-:W-:-:S06]  /*a240*/  IMAD.WIDE R18, R0, 0x2, R174 ;  /* 0x0000000200127825 */ /* 0x008fcc00078e02ae */
[----:B------:R-:W3:Y:S01]  /*a250*/  LDG.E.U16 R18, desc[UR4][R18.64] ;  /* 0x0000000412127981 */ /* 0x000ee2000c1e1500 */
[----:B----4-:R-:W-:-:S05]  /*a260*/  IMAD.WIDE R190, R0, 0x2, R190 ;  /* 0x0000000200be7825 */ /* 0x010fca00078e02be */
[----:B------:R1:W4:Y:S04]  /*a270*/  LDG.E.U16 R19, desc[UR4][R190.64] ;  /* 0x00000004be137981 */ /* 0x000328000c1e1500 */
[----:B------:R-:W1:Y:S01]  /*a280*/  LDL.64 R190, [R1+0x208] ;  /* 0x0002080001be7983 */ /* 0x000e620000100a00 */
[----:B--2---:R-:W-:-:S03]  /*a290*/  IMAD.WIDE R174, R0, 0x2, R152 ;  /* 0x0000000200ae7825 */ /* 0x004fc600078e0298 */
[----:B------:R-:W2:Y:S01]  /*a2a0*/  LDL.64 R152, [R1+0x218] ;  /* 0x0002180001987983 */ /* 0x000ea20000100a00 */
[----:B------:R-:W-:-:S03]  /*a2b0*/  IMAD.WIDE R188, R0, 0x2, R188 ;  /* 0x0000000200bc7825 */ /* 0x000fc600078e02bc */
[----:B------:R-:W4:Y:S01]  /*a2c0*/  LDG.E.U16 R174, desc[UR4][R174.64] ;  /* 0x00000004aeae7981 */ /* 0x000f22000c1e1500 */
[----:B------:R-:W-:-:S04]  /*a2d0*/  IMAD.WIDE R192, R0, 0x2, R192 ;  /* 0x0000000200c07825 */ /* 0x000fc800078e02c0 */
[C---:B0-----:R-:W-:Y:S01]  /*a2e0*/  IMAD.WIDE R168, R0.reuse, 0x2, R168 ;  /* 0x0000000200a87825 */ /* 0x041fe200078e02a8 */
[----:B------:R0:W4:Y:S05]  /*a2f0*/  LDG.E.U16 R175, desc[UR4][R188.64] ;  /* 0x00000004bcaf7981 */ /* 0x00012a000c1e1500 */
[----:B------:R-:W4:Y:S04]  /*a300*/  LDG.E.U16 R169, desc[UR4][R168.64] ;  /* 0x00000004a8a97981 */ /* 0x000f28000c1e1500 */
[----:B------:R-:W0:Y:S04]  /*a310*/  LDL.64 R188, [R1+0x200] ;  /* 0x0002000001bc7983 */ /* 0x000e280000100a00 */
[----:B------:R-:W4:Y:S04]  /*a320*/  LDG.E.U16 R168, desc[UR4][R192.64] ;  /* 0x00000004c0a87981 */ /* 0x000f28000c1e1500 */
[----:B------:R-:W3:Y:S01]  /*a330*/  LDL.64 R192, [R1+0x210] ;  /* 0x0002100001c07983 */ /* 0x000ee20000100a00 */
[----:B-1----:R-:W-:-:S05]  /*a340*/  IMAD.WIDE R190, R0, 0x2, R190 ;  /* 0x0000000200be7825 */ /* 0x002fca00078e02be */
[----:B------:R-:W4:Y:S04]  /*a350*/  LDG.E.U16 R155, desc[UR4][R190.64] ;  /* 0x00000004be9b7981 */ /* 0x000f28000c1e1500 */
[----:B------:R-:W4:Y:S01]  /*a360*/  LDL.64 R190, [R1+0x1f0] ;  /* 0x0001f00001be7983 */ /* 0x000f220000100a00 */
[----:B--2---:R-:W-:-:S03]  /*a370*/  IMAD.WIDE R194, R0, 0x2, R152 ;  /* 0x0000000200c27825 */ /* 0x004fc600078e0298 */
[----:B------:R-:W2:Y:S04]  /*a380*/  LDL.64 R152, [R1+0x1d0] ;  /* 0x0001d00001987983 */ /* 0x000ea80000100a00 */
[----:B------:R-:W2:Y:S04]  /*a390*/  LDG.E.U16 R166, desc[UR4][R194.64] ;  /* 0x00000004c2a67981 */ /* 0x000ea8000c1e1500 */
[----:B------:R-:W2:Y:S01]  /*a3a0*/  LDL.64 R194, [R1+0x1f8] ;  /* 0x0001f80001c27983 */ /* 0x000ea20000100a00 */
[----:B------:R-:W-:-:S05]  /*a3b0*/  IMAD.WIDE R178, R0, 0x2, R178 ;  /* 0x0000000200b27825 */ /* 0x000fca00078e02b2 */
[----:B------:R1:W2:Y:S01]  /*a3c0*/  LDG.E.U16 R180, desc[UR4][R178.64] ;  /* 0x00000004b2b47981 */ /* 0x0002a2000c1e1500 */
[----:B0-----:R-:W-:-:S04]  /*a3d0*/  IMAD.WIDE R188, R0, 0x2, R188 ;  /* 0x0000000200bc7825 */ /* 0x001fc800078e02bc */
[C---:B-1----:R-:W-:Y:S02]  /*a3e0*/  IMAD.WIDE R178, R0.reuse, 0x2, R250 ;  /* 0x0000000200b27825 */ /* 0x042fe400078e02fa */
[----:B------:R-:W2:Y:S02]  /*a3f0*/  LDL.64 R250, [R1+0x1e8] ;  /* 0x0001e80001fa7983 */ /* 0x000ea40000100a00 */
[C---:B------:R-:W-:Y:S02]  /*a400*/  IMAD.WIDE R20, R0.reuse, 0x2, R20 ;  /* 0x0000000200147825 */ /* 0x040fe400078e0214 */
[----:B------:R-:W2:Y:S02]  /*a410*/  LDG.E.U16 R179, desc[UR4][R178.64] ;  /* 0x00000004b2b37981 */ /* 0x000ea4000c1e1500 */
[C---:B---3--:R-:W-:Y:S02]  /*a420*/  IMAD.WIDE R192, R0.reuse, 0x2, R192 ;  /* 0x0000000200c07825 */ /* 0x048fe400078e02c0 */
[----:B------:R-:W3:Y:S04]  /*a430*/  LDG.E.U16 R21, desc[UR4][R20.64] ;  /* 0x0000000414157981 */ /* 0x000ee8000c1e1500 */
[----:B------:R4:W3:Y:S04]  /*a440*/  LDG.E.U16 R178, desc[UR4][R188.64] ;  /* 0x00000004bcb27981 */ /* 0x0008e8000c1e1500 */
[----:B------:R-:W3:Y:S04]  /*a450*/  LDG.E.U16 R20, desc[UR4][R192.64] ;  /* 0x00000004c0147981 */ /* 0x000ee8000c1e1500 */
[----:B------:R-:W3:Y:S01]  /*a460*/  LDL.64 R192, [R1+0x1d8] ;  /* 0x0001d80001c07983 */ /* 0x000ee20000100a00 */
[----:B----4-:R-:W-:-:S04]  /*a470*/  IMAD.WIDE R188, R0, 0x2, R190 ;  /* 0x0000000200bc7825 */ /* 0x010fc800078e02be */
[----:B--2---:R-:W-:-:S06]  /*a480*/  IMAD.WIDE R194, R0, 0x2, R194 ;  /* 0x0000000200c27825 */ /* 0x004fcc00078e02c2 */
[----:B------:R-:W2:Y:S04]  /*a490*/  LDG.E.U16 R194, desc[UR4][R194.64] ;  /* 0x00000004c2c27981 */ /* 0x000ea8000c1e1500 */
[----:B------:R-:W4:Y:S04]  /*a4a0*/  LDG.E.U16 R195, desc[UR4][R188.64] ;  /* 0x00000004bcc37981 */ /* 0x000f28000c1e1500 */
[----:B------:R-:W2:Y:S01]  /*a4b0*/  LDL.64 R188, [R1+0x1e0] ;  /* 0x0001e00001bc7983 */ /* 0x000ea20000100a00 */
[----:B------:R-:W-:-:S03]  /*a4c0*/  IMAD.WIDE R190, R0, 0x2, R250 ;  /* 0x0000000200be7825 */ /* 0x000fc600078e02fa */
[----:B------:R-:W4:Y:S04]  /*a4d0*/  LDL.64 R250, [R1+0x1a0] ;  /* 0x0001a00001fa7983 */ /* 0x000f280000100a00 */
[----:B------:R3:W4:Y:S02]  /*a4e0*/  LDG.E.U16 R198, desc[UR4][R190.64] ;  /* 0x00000004bec67981 */ /* 0x000724000c1e1500 */
[----:B---3--:R-:W-:-:S05]  /*a4f0*/  IMAD.WIDE R190, R0, 0x2, R192 ;  /* 0x0000000200be7825 */ /* 0x008fca00078e02c0 */
[----:B------:R0:W3:Y:S04]  /*a500*/  LDG.E.U16 R202, desc[UR4][R190.64] ;  /* 0x00000004beca7981 */ /* 0x0000e8000c1e1500 */
[----:B------:R-:W0:Y:S01]  /*a510*/  LDL.64 R190, [R1+0x1c0] ;  /* 0x0001c00001be7983 */ /* 0x000e220000100a00 */
[----:B--2---:R-:W-:-:S05]  /*a520*/  IMAD.WIDE R188, R0, 0x2, R188 ;  /* 0x0000000200bc7825 */ /* 0x004fca00078e02bc */
[----:B------:R1:W2:Y:S04]  /*a530*/  LDG.E.U16 R200, desc[UR4][R188.64] ;  /* 0x00000004bcc87981 */ /* 0x0002a8000c1e1500 */
[----:B------:R-:W1:Y:S01]  /*a540*/  LDL.64 R188, [R1+0x1c8] ;  /* 0x0001c80001bc7983 */ /* 0x000e620000100a00 */
[----:B0-----:R-:W-:-:S05]  /*a550*/  IMAD.WIDE R190, R0, 0x2, R190 ;  /* 0x0000000200be7825 */ /* 0x001fca00078e02be */
[----:B------:R0:W3:Y:S04]  /*a560*/  LDG.E.U16 R208, desc[UR4][R190.64] ;  /* 0x00000004bed07981 */ /* 0x0000e8000c1e1500 */
[----:B------:R-:W0:Y:S01]  /*a570*/  LDL.64 R190, [R1+0x1a8] ;  /* 0x0001a80001be7983 */ /* 0x000e220000100a00 */
[----:B-1----:R-:W-:-:S05]  /*a580*/  IMAD.WIDE R188, R0, 0x2, R188 ;  /* 0x0000000200bc7825 */ /* 0x002fca00078e02bc */
        /* <DEDUP_REMOVED lines=12> */
[----:B------:R1:W3:Y:S04]  /*a650*/  LDG.E.U16 R218, desc[UR4][R188.64] ;  /* 0x00000004bcda7981 */ /* 0x0002e8000c1e1500 */
[----:B------:R-:W1:Y:S01]  /*a660*/  LDL.64 R188, [R1+0x180] ;  /* 0x0001800001bc7983 */ /* 0x000e620000100a00 */
[----:B0-----:R-:W-:-:S05]  /*a670*/  IMAD.WIDE R190, R0, 0x2, R190 ;  /* 0x0000000200be7825 */ /* 0x001fca00078e02be */
[----:B------:R0:W3:Y:S04]  /*a680*/  LDG.E.U16 R226, desc[UR4][R190.64] ;  /* 0x00000004bee27981 */ /* 0x0000e8000c1e1500 */
[----:B------:R-:W0:Y:S01]  /*a690*/  LDL.64 R190, [R1+0x160] ;  /* 0x0001600001be7983 */ /* 0x000e220000100a00 */
[----:B-1----:R-:W-:-:S05]  /*a6a0*/  IMAD.WIDE R188, R0, 0x2, R188 ;  /* 0x0000000200bc7825 */ /* 0x002fca00078e02bc */
[----:B------:R1:W3:Y:S04]  /*a6b0*/  LDG.E.U16 R224, desc[UR4][R188.64] ;  /* 0x00000004bce07981 */ /* 0x0002e8000c1e1500 */
[----:B------:R-:W1:Y:S01]  /*a6c0*/  LDL.64 R188, [R1+0x168] ;  /* 0x0001680001bc7983 */ /* 0x000e620000100a00 */
[----:B------:R-:W-:-:S03]  /*a6d0*/  IMAD.WIDE R192, R0, 0x2, R152 ;  /* 0x0000000200c07825 */ /* 0x000fc600078e0298 */
[----:B------:R-:W2:Y:S04]  /*a6e0*/  LDL.64 R152, [R1+0x188] ;  /* 0x0001880001987983 */ /* 0x000ea80000100a00 */
[----:B------:R4:W3:Y:S04]  /*a6f0*/  LDG.E.U16 R204, desc[UR4][R192.64] ;  /* 0x00000004c0cc7981 */ /* 0x0008e8000c1e1500 */
[----:B------:R-:W4:Y:S01]  /*a700*/  LDL.64 R192, [R1+0x1b8] ;  /* 0x0001b80001c07983 */ /* 0x000f220000100a00 */
[----:B0-----:R-:W-:-:S05]  /*a710*/  IMAD.WIDE R190, R0, 0x2, R190 ;  /* 0x0000000200be7825 */ /* 0x001fca00078e02be */
[----:B------:R-:W3:Y:S04]  /*a720*/  LDG.E.U16 R232, desc[UR4][R190.64] ;  /* 0x00000004bee87981 */ /* 0x000ee8000c1e1500 */
[----:B------:R-:W3:Y:S01]  /*a730*/  LDL.64 R190, [R1+0x148] ;  /* 0x0001480001be7983 */ /* 0x000ee20000100a00 */
[----:B-1----:R-:W-:-:S05]  /*a740*/  IMAD.WIDE R188, R0, 0x2, R188 ;  /* 0x0000000200bc7825 */ /* 0x002fca00078e02bc */
[----:B------:R-:W3:Y:S04]  /*a750*/  LDG.E.U16 R230, desc[UR4][R188.64] ;  /* 0x00000004bce67981 */ /* 0x000ee8000c1e1500 */
[----:B------:R-:W3:Y:S01]  /*a760*/  LDL.64 R188, [R1+0x150] ;  /* 0x0001500001bc7983 */ /* 0x000ee20000100a00 */
[----:B----4-:R-:W-:-:S05]  /*a770*/  IMAD.WIDE R192, R0, 0x2, R192 ;  /* 0x0000000200c07825 */ /* 0x010fca00078e02c0 */
[----:B------:R0:W4:Y:S02]  /*a780*/  LDG.E.U16 R210, desc[UR4][R192.64] ;  /* 0x00000004c0d27981 */ /* 0x000124000c1e1500 */
[C---:B0-----:R-:W-:Y:S02]  /*a790*/  IMAD.WIDE R192, R0.reuse, 0x2, R250 ;  /* 0x0000000200c07825 */ /* 0x041fe400078e02fa */
[----:B------:R-:W4:Y:S04]  /*a7a0*/  LDL.64 R250, [R1+0x158] ;  /* 0x0001580001fa7983 */ /* 0x000f280000100a00 */
[----:B------:R2:W4:Y:S02]  /*a7b0*/  LDG.E.U16 R216, desc[UR4][R192.64] ;  /* 0x00000004c0d87981 */ /* 0x000524000c1e1500 */
[----:B--2---:R-:W-:-:S02]  /*a7c0*/  IMAD.WIDE R192, R0, 0x2, R152 ;  /* 0x0000000200c07825 */ /* 0x004fc400078e0298 */
[----:B------:R-:W2:Y:S04]  /*a7d0*/  LDL.64 R152, [R1+0x140] ;  /* 0x0001400001987983 */ /* 0x000ea80000100a00 */
[----:B------:R0:W2:Y:S01]  /*a7e0*/  LDG.E.U16 R222, desc[UR4][R192.64] ;  /* 0x00000004c0de7981 */ /* 0x0000a2000c1e1500 */
[----:B---3--:R-:W-:-:S05]  /*a7f0*/  IMAD.WIDE R190, R0, 0x2, R190 ;  /* 0x0000000200be7825 */ /* 0x008fca00078e02be */
[----:B------:R1:W3:Y:S04]  /*a800*/  LDG.E.U16 R238, desc[UR4][R190.64] ;  /* 0x00000004beee7981 */ /* 0x0002e8000c1e1500 */
[----:B------:R-:W0:Y:S04]  /*a810*/  LDL.64 R192, [R1+0x170] ;  /* 0x0001700001c07983 */ /* 0x000e280000100a00 */
[----:B------:R-:W1:Y:S01]  /*a820*/  LDL.64 R190, [R1+0x130] ;  /* 0x0001300001be7983 */ /* 0x000e620000100a00 */
[----:B------:R-:W-:-:S05]  /*a830*/  IMAD.WIDE R188, R0, 0x2, R188 ;  /* 0x0000000200bc7825 */ /* 0x000fca00078e02bc */
[----:B------:R-:W3:Y:S04]  /*a840*/  LDG.E.U16 R236, desc[UR4][R188.64] ;  /* 0x00000004bcec7981 */ /* 0x000ee8000c1e1500 */
[----:B------:R-:W3:Y:S01]  /*a850*/  LDL.64 R188, [R1+0x138] ;  /* 0x0001380001bc7983 */ /* 0x000ee20000100a00 */
[----:B0-----:R-:W-:-:S05]  /*a860*/  IMAD.WIDE R192, R0, 0x2, R192 ;  /* 0x0000000200c07825 */ /* 0x001fca00078e02c0 */
[----:B------:R4:W3:Y:S01]  /*a870*/  LDG.E.U16 R228, desc[UR4][R192.64] ;  /* 0x00000004c0e47981 */ /* 0x0008e2000c1e1500 */
[----:B-1----:R-:W-:-:S05]  /*a880*/  IMAD.WIDE R190, R0, 0x2, R190 ;  /* 0x0000000200be7825 */ /* 0x002fca00078e02be */
[----:B------:R-:W3:Y:S01]  /*a890*/  LDG.E.U16 R244, desc[UR4][R190.64] ;  /* 0x00000004bef47981 */ /* 0x000ee2000c1e1500 */
[----:B----4-:R-:W-:-:S03]  /*a8a0*/  IMAD.WIDE R192, R0, 0x2, R250 ;  /* 0x0000000200c07825 */ /* 0x010fc600078e02fa */
[----:B------:R-:W4:Y:S04]  /*a8b0*/  LDL.64 R250, [R1+0x110] ;  /* 0x0001100001fa7983 */ /* 0x000f280000100a00 */
[----:B------:R2:W4:Y:S04]  /*a8c0*/  LDG.E.U16 R234, desc[UR4][R192.64] ;  /* 0x00000004c0ea7981 */ /* 0x000528000c1e1500 */
[----:B------:R-:W4:Y:S01]  /*a8d0*/  LDL.64 R190, [R1+0x118] ;  /* 0x0001180001be7983 */ /* 0x000f220000100a00 */
[----:B--2---:R-:W-:-:S03]  /*a8e0*/  IMAD.WIDE R192, R0, 0x2, R152 ;  /* 0x0000000200c07825 */ /* 0x004fc600078e0298 */
[----:B------:R-:W2:Y:S04]  /*a8f0*/  LDL.64 R152, [R1+0xf8] ;  /* 0x0000f80001987983 */ /* 0x000ea80000100a00 */
[----:B------:R0:W2:Y:S04]  /*a900*/  LDG.E.U16 R240, desc[UR4][R192.64] ;  /* 0x00000004c0f07981 */ /* 0x0000a8000c1e1500 */
[----:B------:R-:W0:Y:S01]  /*a910*/  LDL.64 R192, [R1+0x128] ;  /* 0x0001280001c07983 */ /* 0x000e220000100a00 */
[----:B---3--:R-:W-:-:S05]  /*a920*/  IMAD.WIDE R188, R0, 0x2, R188 ;  /* 0x0000000200bc7825 */ /* 0x008fca00078e02bc */
[----:B------:R-:W3:Y:S04]  /*a930*/  LDG.E.U16 R242, desc[UR4][R188.64] ;  /* 0x00000004bcf27981 */ /* 0x000ee8000c1e1500 */
[----:B------:R-:W2:Y:S01]  /*a940*/  LDL.64 R188, [R1+0x120] ;  /* 0x0001200001bc7983 */ /* 0x000ea20000100a00 */
[----:B----4-:R-:W-:-:S04]  /*a950*/  IMAD.WIDE R190, R0, 0x2, R190 ;  /* 0x0000000200be7825 */ /* 0x010fc800078e02be */
[----:B0-----:R-:W-:-:S05]  /*a960*/  IMAD.WIDE R192, R0, 0x2, R192 ;  /* 0x0000000200c07825 */ /* 0x001fca00078e02c0 */
[----:B------:R0:W4:Y:S02]  /*a970*/  LDG.E.U16 R246, desc[UR4][R192.64] ;  /* 0x00000004c0f67981 */ /* 0x000124000c1e1500 */
[C---:B0-----:R-:W-:Y:S02]  /*a980*/  IMAD.WIDE R192, R0.reuse, 0x2, R250 ;  /* 0x0000000200c07825 */ /* 0x041fe400078e02fa */
[----:B------:R-:W3:Y:S04]  /*a990*/  LDG.E.U16 R250, desc[UR4][R190.64] ;  /* 0x00000004befa7981 */ /* 0x000ee8000c1e1500 */
[----:B------:R0:W4:Y:S04]  /*a9a0*/  LDG.E.U16 R251, desc[UR4][R192.64] ;  /* 0x00000004c0fb7981 */ /* 0x000128000c1e1500 */
[----:B------:R-:W3:Y:S01]  /*a9b0*/  LDL.64 R190, [R1+0x100] ;  /* 0x0001000001be7983 */ /* 0x000ee20000100a00 */
[----:B--2---:R-:W-:-:S05]  /*a9c0*/  IMAD.WIDE R188, R0, 0x2, R188 ;  /* 0x0000000200bc7825 */ /* 0x004fca00078e02bc */
[----:B------:R-:W2:Y:S04]  /*a9d0*/  LDG.E.U16 R248, desc[UR4][R188.64] ;  /* 0x00000004bcf87981 */ /* 0x000ea8000c1e1500 */
[----:B------:R-:W4:Y:S01]  /*a9e0*/  LDL.64 R188, [R1+0x108] ;  /* 0x0001080001bc7983 */ /* 0x000f220000100a00 */
[----:B0-----:R-:W-:Y:S01]  /*a9f0*/  IMAD.WIDE R192, R0, 0x2, R152 ;  /* 0x0000000200c07825 */ /* 0x001fe200078e0298 */
[----:B------:R-:W-:-:S05]  /*aa00*/  WARPGROUP.DEPBAR.LE gsb0, 0x0 ;  /* 0x00008000000079c5 */ /* 0x000fca0000010000 */
[----:B------:R-:W2:Y:S01]  /*aa10*/  LDG.E.U16 R192, desc[UR4][R192.64] ;  /* 0x00000004c0c07981 */ /* 0x000ea2000c1e1500 */
[----:B---3--:R-:W-:-:S06]  /*aa20*/  IMAD.WIDE R190, R0, 0x2, R190 ;  /* 0x0000000200be7825 */ /* 0x008fcc00078e02be */
[----:B------:R0:W3:Y:S02]  /*aa30*/  LDG.E.U16 R190, desc[UR4][R190.64] ;  /* 0x00000004bebe7981 */ /* 0x0000e4000c1e1500 */
[----:B0-----:R-:W-:Y:S01]  /*aa40*/  FMUL R191, R123, R252 ;  /* 0x000000fc7bbf7220 */ /* 0x001fe20000400000 */
[----:B----4-:R-:W-:-:S06]  /*aa50*/  IMAD.WIDE R188, R0, 0x2, R188 ;  /* 0x0000000200bc7825 */ /* 0x010fcc00078e02bc */
[----:B------:R0:W4:Y:S01]  /*aa60*/  LDG.E.U16 R188, desc[UR4][R188.64] ;  /* 0x00000004bcbc7981 */ /* 0x000122000c1e1500 */
[----:B------:R-:W-:Y:S06]  /*aa70*/  BAR.SYNC.DEFER_BLOCKING 0x0 ;  /* 0x0000000000007b1d */ /* 0x000fec0000010000 */
[----:B------:R1:W-:Y:S04]  /*aa80*/  STS.U16 [R5+0x400], R4 ;  /* 0x0004000405007388 */ /* 0x0003e80000000400 */
[----:B-1----:R-:W2:Y:S01]  /*aa90*/  LDL.LU R4, [R1+0x24] ;  /* 0x0000240001047983 */ /* 0x002ea20000300800 */
[----:B0-----:R-:W-:-:S05]  /*aaa0*/  FMUL R189, R122, R252 ;  /* 0x000000fc7abd7220 */ /* 0x001fca0000400000 */
[----:B------:R-:W-:Y:S01]  /*aab0*/  FMNMX R189, R189, R191, !PT ;  /* 0x000000bfbdbd7209 */ /* 0x000fe20007800000 */
[----:B------:R-:W-:-:S05]  /*aac0*/  FMUL R191, R126, R252 ;  /* 0x000000fc7ebf7220 */ /* 0x000fca0000400000 */
        /* <DEDUP_REMOVED lines=58> */
[----:B------:R-:W-:-:S05]  /*ae70*/  FMNMX R189, R191, R189, !PT ;  /* 0x000000bdbfbd7209 */ /* 0x000fca0007800000 */
[----:B------:R-:W0:Y:S01]  /*ae80*/  SHFL.BFLY PT, R191, R189, 0x2, 0x1f ;  /* 0x0c401f00bdbf7f89 */ /* 0x000e2200000e0000 */
[----:B------:R-:W-:-:S03]  /*ae90*/  FMUL R193, R120, R252 ;  /* 0x000000fc78c17220 */ /* 0x000fc60000400000 */
[----:B------:R1:W-:Y:S02]  /*aea0*/  STS.U16 [R5+0x2c00], R211 ;  /* 0x002c00d305007388 */ /* 0x0003e40000000400 */
[----:B-1----:R-:W-:-:S05]  /*aeb0*/  FMUL R211, R121, R252 ;  /* 0x000000fc79d37220 */ /* 0x002fca0000400000 */
[----:B------:R-:W-:Y:S01]  /*aec0*/  FMNMX R193, R193, R211, !PT ;  /* 0x000000d3c1c17209 */ /* 0x000fe20007800000 */
[----:B------:R-:W-:-:S05]  /*aed0*/  FMUL R211, R124, R252 ;  /* 0x000000fc7cd37220 */ /* 0x000fca0000400000 */
[----:B------:R-:W-:Y:S01]  /*aee0*/  FMNMX R193, R211, R193, !PT ;  /* 0x000000c1d3c17209 */ /* 0x000fe20007800000 */
[-C--:B------:R-:W-:Y:S01]  /*aef0*/  FMUL R211, R125, R252.reuse ;  /* 0x000000fc7dd37220 */ /* 0x080fe20000400000 */
[----:B0-----:R-:W-:Y:S01]  /*af00*/  FMNMX R191, R189, R191, !PT ;  /* 0x000000bfbdbf7209 */ /* 0x001fe20007800000 */
[----:B------:R-:W-:-:S03]  /*af10*/  FMUL R189, R128, R252 ;  /* 0x000000fc80bd7220 */ /* 0x000fc60000400000 */
[----:B------:R-:W-:-:S04]  /*af20*/  FMNMX R193, R211, R193, !PT ;  /* 0x000000c1d3c17209 */ /* 0x000fc80007800000 */
[----:B------:R-:W-:Y:S02]  /*af30*/  FMNMX R193, R189, R193, !PT ;  /* 0x000000c1bdc17209 */ /* 0x000fe40007800000 */
[----:B------:R-:W0:Y:S01]  /*af40*/  SHFL.BFLY PT, R189, R191, 0x1, 0x1f ;  /* 0x0c201f00bfbd7f89 */ /* 0x000e2200000e0000 */
[----:B------:R-:W-:-:S05]  /*af50*/  FMUL R211, R129, R252 ;  /* 0x000000fc81d37220 */ /* 0x000fca0000400000 */
[----:B------:R-:W-:Y:S01]  /*af60*/  FMNMX R193, R211, R193, !PT ;  /* 0x000000c1d3c17209 */ /* 0x000fe20007800000 */
[----:B------:R-:W-:-:S05]  /*af70*/  FMUL R211, R132, R252 ;  /* 0x000000fc84d37220 */ /* 0x000fca0000400000 */
[----:B------:R-:W-:Y:S01]  /*af80*/  FMNMX R193, R211, R193, !PT ;  /* 0x000000c1d3c17209 */ /* 0x000fe20007800000 */
[----:B------:R-:W-:-:S05]  /*af90*/  FMUL R211, R133, R252 ;  /* 0x000000fc85d37220 */ /* 0x000fca0000400000 */
[----:B------:R-:W-:Y:S01]  /*afa0*/  FMNMX R193, R211, R193, !PT ;  /* 0x000000c1d3c17209 */ /* 0x000fe20007800000 */
[-C--:B------:R-:W-:Y:S01]  /*afb0*/  FMUL R211, R136, R252.reuse ;  /* 0x000000fc88d37220 */ /* 0x080fe20000400000 */
[----:B0-----:R-:W-:Y:S01]  /*afc0*/  FMNMX R189, R191, R189, !PT ;  /* 0x000000bdbfbd7209 */ /* 0x001fe20007800000 */
[----:B------:R-:W-:-:S03]  /*afd0*/  FMUL R191, R137, R252 ;  /* 0x000000fc89bf7220 */ /* 0x000fc60000400000 */
[----:B------:R-:W-:-:S04]  /*afe0*/  FMNMX R193, R211, R193, !PT ;  /* 0x000000c1d3c17209 */ /* 0x000fc80007800000 */
[----:B------:R-:W-:Y:S01]  /*aff0*/  FMNMX R193, R191, R193, !PT ;  /* 0x000000c1bfc17209 */ /* 0x000fe20007800000 */
[----:B------:R-:W-:Y:S01]  /*b000*/  FMUL R191, R140, R252 ;  /* 0x000000fc8cbf7220 */ /* 0x000fe20000400000 */
[----:B--2---:R-:W-:-:S05]  /*b010*/  FMNMX R189, R189, R4, !PT ;  /* 0x00000004bdbd7209 */ /* 0x004fca0007800000 */
[-CC-:B------:R-:W-:Y:S01]  /*b020*/  FFMA R211, R122, R252.reuse, -R189.reuse ;  /* 0x000000fc7ad37223 */ /* 0x180fe200000008bd */
[----:B------:R-:W-:Y:S01]  /*b030*/  FMNMX R122, R191, R193, !PT ;  /* 0x000000c1bf7a7209 */ /* 0x000fe20007800000 */
[-C--:B------:R-:W-:Y:S01]  /*b040*/  FMUL R191, R141, R252.reuse ;  /* 0x000000fc8dbf7220 */ /* 0x080fe20000400000 */
[----:B------:R-:W-:-:S04]  /*b050*/  FFMA R123, R123, R252, -R189 ;  /* 0x000000fc7b7b7223 */ /* 0x000fc800000008bd */
[----:B------:R-:W-:Y:S01]  /*b060*/  FMNMX R122, R191, R122, !PT ;  /* 0x0000007abf7a7209 */ /* 0x000fe20007800000 */
[----:B------:R-:W-:Y:S01]  /*b070*/  FMUL R191, R123, 1.4426950216293334961 ;  /* 0x3fb8aa3b7bbf7820 */ /* 0x000fe20000400000 */
        /* <DEDUP_REMOVED lines=26> */
[-C--:B------:R-:W-:Y:S01]  /*b220*/  FMUL R123, R105, R252.reuse ;  /* 0x000000fc697b7220 */ /* 0x080fe20000400000 */
[-CC-:B------:R-:W-:Y:S01]  /*b230*/  FFMA R126, R126, R252.reuse, -R189.reuse ;  /* 0x000000fc7e7e7223 */ /* 0x180fe200000008bd */
[----:B------:R-:W-:-:S03]  /*b240*/  FFMA R127, R127, R252, -R189 ;  /* 0x000000fc7f7f7223 */ /* 0x000fc600000008bd */
[----:B------:R-:W-:Y:S01]  /*b250*/  FMNMX R122, R123, R122, !PT ;  /* 0x0000007a7b7a7209 */ /* 0x000fe20007800000 */
[----:B------:R-:W-:Y:S01]  /*b260*/  FMUL R123, R108, R252 ;  /* 0x000000fc6c7b7220 */ /* 0x000fe20000400000 */
[----:B------:R-:W-:Y:S01]  /*b270*/  FMUL R126, R126, 1.4426950216293334961 ;  /* 0x3fb8aa3b7e7e7820 */ /* 0x000fe20000400000 */
[----:B------:R-:W-:-:S03]  /*b280*/  FMUL R127, R127, 1.4426950216293334961 ;  /* 0x3fb8aa3b7f7f7820 */ /* 0x000fc60000400000 */
[----:B------:R-:W-:Y:S01]  /*b290*/  FMNMX R122, R123, R122, !PT ;  /* 0x0000007a7b7a7209 */ /* 0x000fe20007800000 */
[----:B------:R0:W-:Y:S01]  /*b2a0*/  MUFU.EX2 R15, R126 ;  /* 0x0000007e000f7308 */ /* 0x0001e20000000800 */
[-C--:B------:R-:W-:Y:S01]  /*b2b0*/  FMUL R123, R109, R252.reuse ;  /* 0x000000fc6d7b7220 */ /* 0x080fe20000400000 */
[----:B------:R1:W-:Y:S01]  /*b2c0*/  STS.U16 [R5+0x800], R249 ;  /* 0x000800f905007388 */ /* 0x0003e20000000400 */
[----:B0-----:R-:W-:-:S03]  /*b2d0*/  FFMA R126, R90, R252, -R189 ;  /* 0x000000fc5a7e7223 */ /* 0x001fc600000008bd */
[----:B------:R-:W-:Y:S02]  /*b2e0*/  FMNMX R122, R123, R122, !PT ;  /* 0x0000007a7b7a7209 */ /* 0x000fe40007800000 */
[----:B-1----:R0:W-:Y:S01]  /*b2f0*/  MUFU.EX2 R249, R127 ;  /* 0x0000007f00f97308 */ /* 0x0021e20000000800 */
[-C--:B------:R-:W-:Y:S01]  /*b300*/  FMUL R123, R112, R252.reuse ;  /* 0x000000fc707b7220 */ /* 0x080fe20000400000 */
[----:B0-----:R-:W-:Y:S01]  /*b310*/  FMUL R127, R126, 1.4426950216293334961 ;  /* 0x3fb8aa3b7e7f7820 */ /* 0x001fe20000400000 */
[----:B------:R-:W-:-:S03]  /*b320*/  FFMA R126, R91, R252, -R189 ;  /* 0x000000fc5b7e7223 */ /* 0x000fc600000008bd */
[----:B------:R-:W-:Y:S02]  /*b330*/  FMNMX R122, R123, R122, !PT ;  /* 0x0000007a7b7a7209 */ /* 0x000fe40007800000 */
[----:B------:R0:W-:Y:S01]  /*b340*/  MUFU.EX2 R91, R127 ;  /* 0x0000007f005b7308 */ /* 0x0001e20000000800 */
[-C--:B------:R-:W-:Y:S01]  /*b350*/  FMUL R123, R113, R252.reuse ;  /* 0x000000fc717b7220 */ /* 0x080fe20000400000 */
[----:B0-----:R-:W-:Y:S01]  /*b360*/  FMUL R127, R126, 1.4426950216293334961 ;  /* 0x3fb8aa3b7e7f7820 */ /* 0x001fe20000400000 */
[----:B------:R-:W-:-:S05]  /*b370*/  FFMA R126, R94, R252, -R189 ;  /* 0x000000fc5e7e7223 */ /* 0x000fca00000008bd */
[----:B------:R0:W-:Y:S01]  /*b380*/  MUFU.EX2 R94, R127 ;  /* 0x0000007f005e7308 */ /* 0x0001e20000000800 */
[----:B------:R-:W-:Y:S01]  /*b390*/  FMNMX R122, R123, R122, !PT ;  /* 0x0000007a7b7a7209 */ /* 0x000fe20007800000 */
[-C--:B------:R-:W-:Y:S01]  /*b3a0*/  FMUL R123, R116, R252.reuse ;  /* 0x000000fc747b7220 */ /* 0x080fe20000400000 */
[----:B0-----:R-:W-:Y:S01]  /*b3b0*/  FMUL R127, R126, 1.4426950216293334961 ;  /* 0x3fb8aa3b7e7f7820 */ /* 0x001fe20000400000 */
[----:B------:R-:W-:-:S04]  /*b3c0*/  FFMA R126, R95, R252, -R189 ;  /* 0x000000fc5f7e7223 */ /* 0x000fc800000008bd */
[----:B------:R0:W-:Y:S01]  /*b3d0*/  MUFU.EX2 R95, R127 ;  /* 0x0000007f005f7308 */ /* 0x0001e20000000800 */
[----:B------:R-:W-:Y:S01]  /*b3e0*/  FMNMX R122, R123, R122, !PT ;  /* 0x0000007a7b7a7209 */ /* 0x000fe20007800000 */
[-C--:B------:R-:W-:Y:S01]  /*b3f0*/  FMUL R123, R117, R252.reuse ;  /* 0x000000fc757b7220 */ /* 0x080fe20000400000 */
[----:B0-----:R-:W-:Y:S01]  /*b400*/  FMUL R127, R126, 1.4426950216293334961 ;  /* 0x3fb8aa3b7e7f7820 */ /* 0x001fe20000400000 */
[----:B------:R-:W-:-:S04]  /*b410*/  FFMA R126, R98, R252, -R189 ;  /* 0x000000fc627e7223 */ /* 0x000fc800000008bd */
[----:B------:R0:W-:Y:S01]  /*b420*/  MUFU.EX2 R98, R127 ;  /* 0x0000007f00627308 */ /* 0x0001e20000000800 */
[----:B------:R-:W-:Y:S01]  /*b430*/  FMNMX R122, R123, R122, !PT ;  /* 0x0000007a7b7a7209 */ /* 0x000fe20007800000 */
[-CC-:B------:R-:W-:Y:S01]  /*b440*/  FFMA R123, R102, R252.reuse, -R189.reuse ;  /* 0x000000fc667b7223 */ /* 0x180fe200000008bd */
[----:B0-----:R-:W-:Y:S01]  /*b450*/  FMUL R127, R126, 1.4426950216293334961 ;  /* 0x3fb8aa3b7e7f7820 */ /* 0x001fe20000400000 */
[----:B------:R-:W-:-:S04]  /*b460*/  FFMA R126, R99, R252, -R189 ;  /* 0x000000fc637e7223 */ /* 0x000fc800000008bd */
[----:B------:R-:W-:-:S04]  /*b470*/  FMUL R126, R126, 1.4426950216293334961 ;  /* 0x3fb8aa3b7e7e7820 */ /* 0x000fc80000400000 */
[----:B------:R0:W-:Y:S02]  /*b480*/  MUFU.EX2 R102, R126 ;  /* 0x0000007e00667308 */ /* 0x0001e40000000800 */
[----:B0-----:R-:W-:Y:S02]  /*b490*/  FMUL R126, R123, 1.4426950216293334961 ;  /* 0x3fb8aa3b7b7e7820 */ /* 0x001fe40000400000 */
[----:B------:R-:W0:Y:S04]  /*b4a0*/  SHFL.BFLY PT, R123, R122, 0x2, 0x1f ;  /* 0x0c401f007a7b7f89 */ /* 0x000e2800000e0000 */
[----:B------:R1:W-:Y:S02]  /*b4b0*/  MUFU.EX2 R99, R127 ;  /* 0x0000007f00637308 */ /* 0x0003e40000000800 */
[----:B-1----:R-:W-:-:S06]  /*b4c0*/  FFMA R127, R103, R252, -R189 ;  /* 0x000000fc677f7223 */ /* 0x002fcc00000008bd */
[----:B------:R1:W-:Y:S01]  /*b4d0*/  MUFU.EX2 R103, R126 ;  /* 0x0000007e00677308 */ /* 0x0003e20000000800 */
[----:B------:R-:W-:Y:S01]  /*b4e0*/  FMUL R127, R127, 1.4426950216293334961 ;  /* 0x3fb8aa3b7f7f7820 */ /* 0x000fe20000400000 */
[----:B-1----:R-:W-:-:S06]  /*b4f0*/  FFMA R126, R106, R252, -R189 ;  /* 0x000000fc6a7e7223 */ /* 0x002fcc00000008bd */
[----:B------:R1:W-:Y:S01]  /*b500*/  MUFU.EX2 R106, R127 ;  /* 0x0000007f006a7308 */ /* 0x0003e20000000800 */
[----:B------:R-:W-:Y:S01]  /*b510*/  FMUL R126, R126, 1.4426950216293334961 ;  /* 0x3fb8aa3b7e7e7820 */ /* 0x000fe20000400000 */
[----:B0-----:R-:W-:Y:S01]  /*b520*/  FMNMX R123, R122, R123, !PT ;  /* 0x0000007b7a7b7209 */ /* 0x001fe20007800000 */
[----:B-1----:R-:W-:-:S05]  /*b530*/  FFMA R127, R107, R252, -R189 ;  /* 0x000000fc6b7f7223 */ /* 0x002fca00000008bd */
[----:B------:R0:W-:Y:S01]  /*b540*/  MUFU.EX2 R107, R126 ;  /* 0x0000007e006b7308 */ /* 0x0001e20000000800 */
[-CC-:B------:R-:W-:Y:S01]  /*b550*/  FFMA R122, R111, R252.reuse, -R189.reuse ;  /* 0x000000fc6f7a7223 */ /* 0x180fe200000008bd */
[----:B0-----:R-:W-:-:S04]  /*b560*/  FFMA R126, R110, R252, -R189 ;  /* 0x000000fc6e7e7223 */ /* 0x001fc800000008bd */
[----:B------:R-:W-:-:S04]  /*b570*/  FMUL R126, R126, 1.4426950216293334961 ;  /* 0x3fb8aa3b7e7e7820 */ /* 0x000fc80000400000 */
[----:B------:R0:W-:Y:S02]  /*b580*/  MUFU.EX2 R111, R126 ;  /* 0x0000007e006f7308 */ /* 0x0001e40000000800 */
[----:B0-----:R-:W-:Y:S02]  /*b590*/  FMUL R126, R122, 1.4426950216293334961 ;  /* 0x3fb8aa3b7a7e7820 */ /* 0x001fe40000400000 */
[----:B------:R-:W0:Y:S04]  /*b5a0*/  SHFL.BFLY PT, R122, R123, 0x1, 0x1f ;  /* 0x0c201f007b7a7f89 */ /* 0x000e2800000e0000 */
[----:B------:R1:W-:Y:S04]  /*b5b0*/  STS.U16 [R5], R14 ;  /* 0x0000000e05007388 */ /* 0x0003e80000000400 */
[----:B-1----:R-:W2:Y:S01]  /*b5c0*/  LDL.LU R14, [R1+0x2c] ;  /* 0x00002c00010e7983 */ /* 0x002ea20000300800 */
[----:B0-----:R-:W-:Y:S01]  /*b5d0*/  FMNMX R122, R123, R122, !PT ;  /* 0x0000007a7b7a7209 */ /* 0x001fe20007800000 */
[----:B------:R-:W-:-:S02]  /*b5e0*/  FADD R123, -R189, R4 ;  /* 0x00000004bd7b7221 */ /* 0x000fc40000000100 */
[----:B------:R-:W3:Y:S01]  /*b5f0*/  LDL.LU R4, [R1+0x550] ;  /* 0x0005500001047983 */ /* 0x000ee20000300800 */
[----:B------:R-:W-:Y:S01]  /*b600*/  FMUL R127, R127, 1.4426950216293334961 ;  /* 0x3fb8aa3b7f7f7820 */ /* 0x000fe20000400000 */
[----:B------:R-:W-:-:S03]  /*b610*/  FFMA R119, R119, R252, -R189 ;  /* 0x000000fc77777223 */ /* 0x000fc600000008bd */
[----:B------:R0:W-:Y:S01]  /*b620*/  MUFU.EX2 R110, R127 ;  /* 0x0000007f006e7308 */ /* 0x0001e20000000800 */
[----:B------:R-:W-:Y:S01]  /*b630*/  FMUL R119, R119, 1.4426950216293334961 ;  /* 0x3fb8aa3b77777820 */ /* 0x000fe20000400000 */
[----:B------:R1:W-:Y:S01]  /*b640*/  STS.U16 [R5+0x3c00], R160 ;  /* 0x003c00a005007388 */ /* 0x0003e20000000400 */
[----:B0-----:R-:W-:-:S05]  /*b650*/  FFMA R127, R114, R252, -R189 ;  /* 0x000000fc727f7223 */ /* 0x001fca00000008bd */
[----:B-1----:R-:W-:Y:S01]  /*b660*/  MUFU.EX2 R160, R119 ;  /* 0x0000007700a07308 */ /* 0x002fe20000000800 */
[----:B------:R-:W-:Y:S01]  /*b670*/  FMUL R127, R127, 1.4426950216293334961 ;  /* 0x3fb8aa3b7f7f7820 */ /* 0x000fe20000400000 */
[----:B------:R0:W-:Y:S01]  /*b680*/  STS.U16 [R5+0x7000], R228 ;  /* 0x007000e405007388 */ /* 0x0001e20000000400 */
[-CC-:B------:R-:W-:Y:S01]  /*b690*/  FFMA R130, R130, R252.reuse, -R189.reuse ;  /* 0x000000fc82827223 */ /* 0x180fe200000008bd */
[-CC-:B------:R-:W-:Y:S02]  /*b6a0*/  FFMA R131, R131, R252.reuse, -R189.reuse ;  /* 0x000000fc83837223 */ /* 0x180fe400000008bd */
[----:B------:R1:W-:Y:S02]  /*b6b0*/  STS.U16 [R5+0x7400], R236 ;  /* 0x007400ec05007388 */ /* 0x0003e40000000400 */
[----:B------:R4:W-:Y:S01]  /*b6c0*/  MUFU.EX2 R114, R126 ;  /* 0x0000007e00727308 */ /* 0x0009e20000000800 */
[-CC-:B------:R-:W-:Y:S01]  /*b6d0*/  FFMA R134, R134, R252.reuse, -R189.reuse ;  /* 0x000000fc86867223 */ /* 0x180fe200000008bd */
[----:B------:R1:W-:Y:S01]  /*b6e0*/  STS.U16 [R5+0x7800], R244 ;  /* 0x007800f405007388 */ /* 0x0003e20000000400 */
[-CC-:B------:R-:W-:Y:S01]  /*b6f0*/  FFMA R135, R135, R252.reuse, -R189.reuse ;  /* 0x000000fc87877223 */ /* 0x180fe200000008bd */
[----:B------:R-:W-:-:S02]  /*b700*/  FFMA R138, R138, R252, -R189 ;  /* 0x000000fc8a8a7223 */ /* 0x000fc400000008bd */
[----:B0-----:R-:W3:Y:S01]  /*b710*/  LDL.LU R228, [R1+0x8] ;  /* 0x0000080001e47983 */ /* 0x001ee20000300800 */
[-CC-:B------:R-:W-:Y:S01]  /*b720*/  FFMA R139, R139, R252.reuse, -R189.reuse ;  /* 0x000000fc8b8b7223 */ /* 0x180fe200000008bd */
[-CC-:B----4-:R-:W-:Y:S02]  /*b730*/  FFMA R126, R115, R252.reuse, -R189.reuse ;  /* 0x000000fc737e7223 */ /* 0x190fe400000008bd */
[----:B-1----:R-:W4:Y:S01]  /*b740*/  LDL.LU R236, [R1] ;  /* 0x0000000001ec7983 */ /* 0x002f220000300800 */
[----:B------:R0:W-:Y:S01]  /*b750*/  MUFU.EX2 R115, R127 ;  /* 0x0000007f00737308 */ /* 0x0001e20000000800 */
[-CC-:B------:R-:W-:Y:S01]  /*b760*/  FFMA R142, R142, R252.reuse, -R189.reuse ;  /* 0x000000fc8e8e7223 */ /* 0x180fe200000008bd */
[-CC-:B------:R-:W-:Y:S01]  /*b770*/  FFMA R143, R143, R252.reuse, -R189.reuse ;  /* 0x000000fc8f8f7223 */ /* 0x180fe200000008bd */
[-CC-:B------:R-:W-:Y:S01]  /*b780*/  FFMA R146, R146, R252.reuse, -R189.reuse ;  /* 0x000000fc92927223 */ /* 0x180fe200000008bd */
[-CC-:B------:R-:W-:Y:S01]  /*b790*/  FFMA R147, R147, R252.reuse, -R189.reuse ;  /* 0x000000fc93937223 */ /* 0x180fe200000008bd */
[-CC-:B------:R-:W-:Y:S01]  /*b7a0*/  FFMA R150, R150, R252.reuse, -R189.reuse ;  /* 0x000000fc96967223 */ /* 0x180fe200000008bd */
[-CC-:B------:R-:W-:Y:S01]  /*b7b0*/  FFMA R151, R151, R252.reuse, -R189.reuse ;  /* 0x000000fc97977223 */ /* 0x180fe200000008bd */
[----:B------:R-:W4:Y:S01]  /*b7c0*/  LDL.LU R244, [R1+0x4] ;  /* 0x0000040001f47983 */ /* 0x000f220000300800 */
[----:B0-----:R-:W-:-:S03]  /*b7d0*/  FFMA R127, R118, R252, -R189 ;  /* 0x000000fc767f7223 */ /* 0x001fc600000008bd */
[----:B------:R0:W-:Y:S04]  /*b7e0*/  STS.U16 [R5+0x7c00], R251 ;  /* 0x007c00fb05007388 */ /* 0x0001e80000000400 */
        /* <DEDUP_REMOVED lines=23> */
[----:B--2---:R-:W-:-:S05]  /*b960*/  FMNMX R119, R122, R14, !PT ;  /* 0x0000000e7a777209 */ /* 0x004fca0007800000 */
[-CC-:B------:R-:W-:Y:S01]  /*b970*/  FFMA R120, R120, R252.reuse, -R119.reuse ;  /* 0x000000fc78787223 */ /* 0x180fe20000000877 */
        /* <DEDUP_REMOVED lines=12> */
[----:B------:R-:W-:-:S02]  /*ba40*/  FFMA R145, R145, R252, -R119 ;  /* 0x000000fc91917223 */ /* 0x000fc40000000877 */
[----:B------:R-:W2:Y:S04]  /*ba50*/  LDL.LU R252, [R1+0x10] ;  /* 0x0000100001fc7983 */ /* 0x000ea80000300800 */
[----:B0-----:R-:W2:Y:S04]  /*ba60*/  LDL.LU R251, [R1+0xc] ;  /* 0x00000c0001fb7983 */ /* 0x001ea80000300800 */
[----:B---3--:R0:W-:Y:S04]  /*ba70*/  STS.U16 [R4+0x1500], R9 ;  /* 0x0015000904007388 */ /* 0x0081e80000000400 */
[----:B------:R1:W-:Y:S04]  /*ba80*/  STS.U16 [R4+0x1900], R3 ;  /* 0x0019000304007388 */ /* 0x0003e80000000400 */
[----:B0-----:R-:W3:Y:S04]  /*ba90*/  LDL.LU R9, [R1+0x54c] ;  /* 0x00054c0001097983 */ /* 0x001ee80000300800 */
[----:B-1----:R-:W3:Y:S04]  /*baa0*/  LDL.LU R3, [R1+0x548] ;  /* 0x0005480001037983 */ /* 0x002ee80000300800 */
[----:B------:R-:W-:Y:S04]  /*bab0*/  STS.U16 [R4+0x1d00], R237 ;  /* 0x001d00ed04007388 */ /* 0x000fe80000000400 */
[----:B----4-:R-:W-:Y:S04]  /*bac0*/  STS.U16 [R4+0xd00], R244 ;  /* 0x000d00f404007388 */ /* 0x010fe80000000400 */
        /* <DEDUP_REMOVED lines=26> */
[----:B--2---:R0:W-:Y:S04]  /*bc70*/  STS.U16 [R4+0x500], R251 ;  /* 0x000500fb04007388 */ /* 0x0041e80000000400 */
[----:B0-----:R-:W2:Y:S04]  /*bc80*/  LDL.LU R251, [R1+0x18] ;  /* 0x0000180001fb7983 */ /* 0x001ea80000300800 */
[----:B------:R-:W4:Y:S04]  /*bc90*/  LDL.LU R244, [R1+0x14] ;  /* 0x0000140001f47983 */ /* 0x000f280000300800 */
[----:B------:R0:W-:Y:S04]  /*bca0*/  STS.U16 [R4+0x100], R252 ;  /* 0x000100fc04007388 */ /* 0x0001e80000000400 */
[----:B------:R-:W2:Y:S04]  /*bcb0*/  LDL.LU R237, [R1+0x1c] ;  /* 0x00001c0001ed7983 */ /* 0x000ea80000300800 */
[----:B------:R-:W2:Y:S01]  /*bcc0*/  LDL.LU R233, [R1+0x20] ;  /* 0x0000200001e97983 */ /* 0x000ea20000300800 */
[----:B0-----:R-:W0:Y:S03]  /*bcd0*/  LDC R252, c[0x0][0x238] ;  /* 0x00008e00fffc7b82 */ /* 0x001e260000000800 */
[----:B---3--:R1:W-:Y:S04]  /*bce0*/  STS.U16 [R3+0x1200], R8 ;  /* 0x0012000803007388 */ /* 0x0083e80000000400 */
[----:B------:R3:W-:Y:S04]  /*bcf0*/  STS.U16 [R3+0x1600], R7 ;  /* 0x0016000703007388 */ /* 0x0007e80000000400 */
[----:B------:R3:W-:Y:S04]  /*bd00*/  STS.U16 [R3+0x1a00], R6 ;  /* 0x001a000603007388 */ /* 0x0007e80000000400 */
[----:B-1----:R-:W2:Y:S04]  /*bd10*/  LDL.LU R8, [R1+0x544] ;  /* 0x0005440001087983 */ /* 0x002ea80000300800 */
[----:B---3--:R-:W3:Y:S04]  /*bd20*/  LDL.LU R7, [R1+0x540] ;  /* 0x0005400001077983 */ /* 0x008ee80000300800 */
[----:B------:R-:W3:Y:S04]  /*bd30*/  LDL.LU R6, [R1+0x53c] ;  /* 0x00053c0001067983 */ /* 0x000ee80000300800 */
[----:B------:R1:W-:Y:S04]  /*bd40*/  STS.U16 [R3+0x1e00], R2 ;  /* 0x001e000203007388 */ /* 0x0003e80000000400 */
[----:B-1----:R-:W3:Y:S01]  /*bd50*/  LDL.LU R2, [R1+0x538] ;  /* 0x0005380001027983 */ /* 0x002ee20000300800 */
[----:B------:R-:W1:Y:S03]  /*bd60*/  S2R R155, SR_CgaCtaId ;  /* 0x00000000009b7919 */ /* 0x000e660000008800 */
        /* <DEDUP_REMOVED lines=24> */
[-CC-:B0-----:R-:W-:Y:S01]  /*bef0*/  FFMA R92, R92, R252.reuse, -R119.reuse ;  /* 0x000000fc5c5c7223 */ /* 0x181fe20000000877 */
[-CC-:B------:R-:W-:Y:S01]  /*bf00*/  FFMA R96, R96, R252.reuse, -R119.reuse ;  /* 0x000000fc60607223 */ /* 0x180fe20000000877 */
[-CC-:B------:R-:W-:Y:S01]  /*bf10*/  FFMA R100, R100, R252.reuse, -R119.reuse ;  /* 0x000000fc64647223 */ /* 0x180fe20000000877 */
[-CC-:B------:R-:W-:Y:S01]  /*bf20*/  FFMA R104, R104, R252.reuse, -R119.reuse ;  /* 0x000000fc68687223 */ /* 0x180fe20000000877 */
[----:B------:R-:W-:Y:S01]  /*bf30*/  FMUL R23, R92, 1.4426950216293334961 ;  /* 0x3fb8aa3b5c177820 */ /* 0x000fe20000400000 */
[-CC-:B------:R-:W-:Y:S01]  /*bf40*/  FFMA R108, R108, R252.reuse, -R119.reuse ;  /* 0x000000fc6c6c7223 */ /* 0x180fe20000000877 */
[----:B------:R-:W-:Y:S01]  /*bf50*/  FMUL R92, R96, 1.4426950216293334961 ;  /* 0x3fb8aa3b605c7820 */ /* 0x000fe20000400000 */
[-CC-:B------:R-:W-:Y:S01]  /*bf60*/  FFMA R112, R112, R252.reuse, -R119.reuse ;  /* 0x000000fc70707223 */ /* 0x180fe20000000877 */
[-CC-:B------:R-:W-:Y:S01]  /*bf70*/  FFMA R89, R89, R252.reuse, -R119.reuse ;  /* 0x000000fc59597223 */ /* 0x180fe20000000877 */
[----:B------:R-:W-:Y:S01]  /*bf80*/  FMUL R96, R100, 1.4426950216293334961 ;  /* 0x3fb8aa3b64607820 */ /* 0x000fe20000400000 */
[-CC-:B------:R-:W-:Y:S01]  /*bf90*/  FFMA R116, R116, R252.reuse, -R119.reuse ;  /* 0x000000fc74747223 */ /* 0x180fe20000000877 */
[-CC-:B------:R-:W-:Y:S01]  /*bfa0*/  FFMA R93, R93, R252.reuse, -R119.reuse ;  /* 0x000000fc5d5d7223 */ /* 0x180fe20000000877 */
[----:B------:R-:W-:Y:S01]  /*bfb0*/  FMUL R100, R104, 1.4426950216293334961 ;  /* 0x3fb8aa3b68647820 */ /* 0x000fe20000400000 */
[-CC-:B------:R-:W-:Y:S01]  /*bfc0*/  FFMA R97, R97, R252.reuse, -R119.reuse ;  /* 0x000000fc61617223 */ /* 0x180fe20000000877 */
[----:B------:R-:W-:Y:S01]  /*bfd0*/  FMUL R104, R108, 1.4426950216293334961 ;  /* 0x3fb8aa3b6c687820 */ /* 0x000fe20000400000 */
[-CC-:B------:R-:W-:Y:S01]  /*bfe0*/  FFMA R101, R101, R252.reuse, -R119.reuse ;  /* 0x000000fc65657223 */ /* 0x180fe20000000877 */
[----:B------:R-:W-:Y:S01]  /*bff0*/  FMUL R108, R112, 1.4426950216293334961 ;  /* 0x3fb8aa3b706c7820 */ /* 0x000fe20000400000 */
[----:B------:R-:W-:Y:S01]  /*c000*/  FMUL R120, R120, 1.4426950216293334961 ;  /* 0x3fb8aa3b78787820 */ /* 0x000fe20000400000 */
[----:B------:R-:W-:Y:S01]  /*c010*/  FMUL R21, R89, 1.4426950216293334961 ;  /* 0x3fb8aa3b59157820 */ /* 0x000fe20000400000 */
[-CC-:B------:R-:W-:Y:S01]  /*c020*/  FFMA R105, R105, R252.reuse, -R119.reuse ;  /* 0x000000fc69697223 */ /* 0x180fe20000000877 */
[----:B------:R-:W-:Y:S01]  /*c030*/  FMUL R112, R116, 1.4426950216293334961 ;  /* 0x3fb8aa3b74707820 */ /* 0x000fe20000400000 */
[----:B------:R-:W-:Y:S01]  /*c040*/  FMUL R89, R93, 1.4426950216293334961 ;  /* 0x3fb8aa3b5d597820 */ /* 0x000fe20000400000 */
[-CC-:B------:R-:W-:Y:S01]  /*c050*/  FFMA R109, R109, R252.reuse, -R119.reuse ;  /* 0x000000fc6d6d7223 */ /* 0x180fe20000000877 */
[----:B------:R-:W-:Y:S01]  /*c060*/  FADD R116, -R119, R14 ;  /* 0x0000000e77747221 */ /* 0x000fe20000000100 */
[----:B------:R-:W-:Y:S01]  /*c070*/  FMUL R93, R97, 1.4426950216293334961 ;  /* 0x3fb8aa3b615d7820 */ /* 0x000fe20000400000 */
[-CC-:B------:R-:W-:Y:S01]  /*c080*/  FFMA R113, R113, R252.reuse, -R119.reuse ;  /* 0x000000fc71717223 */ /* 0x180fe20000000877 */
[----:B------:R-:W-:Y:S01]  /*c090*/  FMUL R97, R101, 1.4426950216293334961 ;  /* 0x3fb8aa3b65617820 */ /* 0x000fe20000400000 */
[-CC-:B------:R-:W-:Y:S01]  /*c0a0*/  FFMA R117, R117, R252.reuse, -R119.reuse ;  /* 0x000000fc75757223 */ /* 0x180fe20000000877 */
[----:B------:R0:W-:Y:S01]  /*c0b0*/  MUFU.EX2 R163, R120 ;  /* 0x0000007800a37308 */ /* 0x0001e20000000800 */
[----:B------:R-:W-:Y:S01]  /*c0c0*/  FMUL R101, R105, 1.4426950216293334961 ;  /* 0x3fb8aa3b69657820 */ /* 0x000fe20000400000 */
[-CC-:B------:R-:W-:Y:S01]  /*c0d0*/  FFMA R148, R148, R252.reuse, -R119.reuse ;  /* 0x000000fc94947223 */ /* 0x180fe20000000877 */
[-CC-:B------:R-:W-:Y:S01]  /*c0e0*/  FFMA R149, R149, R252.reuse, -R119.reuse ;  /* 0x000000fc95957223 */ /* 0x180fe20000000877 */
[----:B------:R-:W-:Y:S01]  /*c0f0*/  FMUL R105, R109, 1.4426950216293334961 ;  /* 0x3fb8aa3b6d697820 */ /* 0x000fe20000400000 */
[----:B------:R-:W-:Y:S01]  /*c100*/  FMUL R116, R116, 1.4426950216293334961 ;  /* 0x3fb8aa3b74747820 */ /* 0x000fe20000400000 */
[----:B------:R-:W-:Y:S01]  /*c110*/  FMUL R109, R113, 1.4426950216293334961 ;  /* 0x3fb8aa3b716d7820 */ /* 0x000fe20000400000 */
[----:B------:R-:W-:Y:S01]  /*c120*/  FMUL R211, R211, 1.4426950216293334961 ;  /* 0x3fb8aa3bd3d37820 */ /* 0x000fe20000400000 */
[----:B------:R-:W-:Y:S01]  /*c130*/  FMUL R123, R123, 1.4426950216293334961 ;  /* 0x3fb8aa3b7b7b7820 */ /* 0x000fe20000400000 */
[----:B0-----:R-:W-:Y:S01]  /*c140*/  FFMA R120, R88, R252, -R119 ;  /* 0x000000fc58787223 */ /* 0x001fe20000000877 */
[----:B------:R-:W-:Y:S01]  /*c150*/  FMUL R17, R121, 1.4426950216293334961 ;  /* 0x3fb8aa3b79117820 */ /* 0x000fe20000400000 */
        /* <DEDUP_REMOVED lines=30> */
[----:B------:R-:W0:Y:S01]  /*c340*/  MUFU.EX2 R161, R123 ;  /* 0x0000007b00a17308 */ /* 0x000e220000000800 */
[----:B------:R-:W-:Y:S01]  /*c350*/  UMOV UR7, 0x40000040 ;  /* 0x4000004000077882 */ /* 0x000fe20000000000 */
[----:B-1----:R-:W1:Y:S06]  /*c360*/  LDC R156, c[0x0][0x280] ;  /* 0x0000a000ff9c7b82 */ /* 0x002e6c0000000800 */
[----:B------:R-:W1:Y:S08]  /*c370*/  MUFU.EX2 R116, R116 ;  /* 0x0000007400747308 */ /* 0x000e700000000800 */
[----:B------:R-:W-:Y:S08]  /*c380*/  MUFU.EX2 R153, R211 ;  /* 0x000000d300997308 */ /* 0x000ff00000000800 */
[----:B------:R-:W1:Y:S08]  /*c390*/  MUFU.EX2 R152, R191 ;  /* 0x000000bf00987308 */ /* 0x000e700000000800 */
[----:B------:R-:W-:Y:S01]  /*c3a0*/  MUFU.EX2 R247, R130 ;  /* 0x0000008200f77308 */ /* 0x000fe20000000800 */
[----:B----4-:R4:W-:Y:S02]  /*c3b0*/  STS.U16 [R3+0xe00], R244 ;  /* 0x000e00f403007388 */ /* 0x0109e40000000400 */
[----:B----4-:R-:W4:Y:S02]  /*c3c0*/  S2R R244, SR_TID.X ;  /* 0x0000000000f47919 */ /* 0x010f240000002100 */
[----:B--2---:R-:W-:Y:S04]  /*c3d0*/  STS.U16 [R3+0x200], R233 ;  /* 0x000200e903007388 */ /* 0x004fe80000000400 */
[----:B------:R-:W-:Y:S04]  /*c3e0*/  STS.U16 [R3+0x600], R237 ;  /* 0x000600ed03007388 */ /* 0x000fe80000000400 */
[----:B------:R-:W-:Y:S04]  /*c3f0*/  STS.U16 [R3+0xa00], R251 ;  /* 0x000a00fb03007388 */ /* 0x000fe80000000400 */
[----:B---3--:R2:W-:Y:S04]  /*c400*/  STS.U16 [R2+0x300], R6 ;  /* 0x0003000602007388 */ /* 0x0085e80000000400 */
[----:B------:R3:W-:Y:S04]  /*c410*/  STS.U16 [R2+0x700], R7 ;  /* 0x0007000702007388 */ /* 0x0007e80000000400 */
[----:B------:R3:W-:Y:S04]  /*c420*/  STS.U16 [R2+0xb00], R8 ;  /* 0x000b000802007388 */ /* 0x0007e80000000400 */
[----:B------:R3:W-:Y:S04]  /*c430*/  STS.U16 [R2+0xf00], R9 ;  /* 0x000f000902007388 */ /* 0x0007e80000000400 */
[----:B------:R3:W-:Y:S04]  /*c440*/  STS.U16 [R2+0x1300], R10 ;  /* 0x0013000a02007388 */ /* 0x0007e80000000400 */
[----:B------:R3:W-:Y:S04]  /*c450*/  STS.U16 [R2+0x1700], R11 ;  /* 0x0017000b02007388 */ /* 0x0007e80000000400 */
[----:B------:R3:W-:Y:S04]  /*c460*/  STS.U16 [R2+0x1b00], R12 ;  /* 0x001b000c02007388 */ /* 0x0007e80000000400 */
        /* <DEDUP_REMOVED lines=26> */
[----:B0-----:R-:W0:Y:S01]  /*c610*/  FENCE.VIEW.ASYNC.S ;  /* 0x00000000000073c6 */ /* 0x001e220000000000 */
[----:B----4-:R-:W-:Y:S01]  /*c620*/  SHF.R.U32.HI R154, RZ, 0x5, R244 ;  /* 0x00000005ff9a7819 */ /* 0x010fe200000116f4 */
[----:B------:R-:W-:Y:S08]  /*c630*/  MUFU.EX2 R245, R131 ;  /* 0x0000008300f57308 */ /* 0x000ff00000000800 */
[----:B------:R-:W-:Y:S01]  /*c640*/  MUFU.EX2 R243, R134 ;  /* 0x0000008600f37308 */ /* 0x000fe20000000800 */
[----:B------:R-:W-:Y:S01]  /*c650*/  IMAD.SHL.U32 R117, R154, 0x100, RZ ;  /* 0x000001009a757824 */ /* 0x000fe200078e00ff */
[----:B------:R-:W-:-:S06]  /*c660*/  MOV R154, 0x400 ;  /* 0x00000400009a7802 */ /* 0x000fcc0000000f00 */
[----:B------:R-:W-:Y:S01]  /*c670*/  MUFU.EX2 R241, R135 ;  /* 0x0000008700f17308 */ /* 0x000fe20000000800 */
[----:B------:R-:W-:-:S07]  /*c680*/  LOP3.LUT R117, R117, 0x400, RZ, 0xc0, !PT ;  /* 0x0000040075757812 */ /* 0x000fce00078ec0ff */
[----:B------:R-:W-:Y:S01]  /*c690*/  MUFU.EX2 R239, R138 ;  /* 0x0000008a00ef7308 */ /* 0x000fe20000000800 */
[----:B------:R-:W-:-:S07]  /*c6a0*/  LEA R154, R155, R154, 0x18 ;  /* 0x0000009a9b9a7211 */ /* 0x000fce00078ec0ff */
[----:B------:R-:W-:Y:S01]  /*c6b0*/  MUFU.EX2 R235, R139 ;  /* 0x0000008b00eb7308 */ /* 0x000fe20000000800 */
[----:B------:R-:W-:-:S07]  /*c6c0*/  LEA.HI R117, R154, R117, RZ, 0x1c ;  /* 0x000000759a757211 */ /* 0x000fce00078fe0ff */
[----:B------:R-:W-:Y:S08]  /*c6d0*/  MUFU.EX2 R227, R142 ;  /* 0x0000008e00e37308 */ /* 0x000ff00000000800 */
[----:B------:R-:W-:Y:S08]  /*c6e0*/  MUFU.EX2 R219, R143 ;  /* 0x0000008f00db7308 */ /* 0x000ff00000000800 */
[----:B------:R-:W-:Y:S08]  /*c6f0*/  MUFU.EX2 R211, R146 ;  /* 0x0000009200d37308 */ /* 0x000ff00000000800 */
[----:B------:R-:W-:Y:S08]  /*c700*/  MUFU.EX2 R193, R147 ;  /* 0x0000009300c17308 */ /* 0x000ff00000000800 */
[----:B------:R-:W-:Y:S08]  /*c710*/  MUFU.EX2 R191, R150 ;  /* 0x0000009600bf7308 */ /* 0x000ff00000000800 */
[----:B------:R-:W-:Y:S08]  /*c720*/  MUFU.EX2 R90, R151 ;  /* 0x00000097005a7308 */ /* 0x000ff00000000800 */
[----:B------:R-:W-:Y:S08]  /*c730*/  MUFU.EX2 R118, R126 ;  /* 0x0000007e00767308 */ /* 0x000ff00000000800 */
[----:B------:R-:W-:Y:S08]  /*c740*/  MUFU.EX2 R158, R127 ;  /* 0x0000007f009e7308 */ /* 0x000ff00000000800 */
[----:B------:R-:W4:Y:S08]  /*c750*/  MUFU.EX2 R17, R17 ;  /* 0x0000001100117308 */ /* 0x000f300000000800 */
[----:B------:R-:W-:Y:S08]  /*c760*/  MUFU.EX2 R16, R16 ;  /* 0x0000001000107308 */ /* 0x000ff00000000800 */
[----:B------:R-:W3:Y:S08]  /*c770*/  MUFU.EX2 R18, R18 ;  /* 0x0000001200127308 */ /* 0x000ef00000000800 */
[----:B------:R-:W-:Y:S08]  /*c780*/  MUFU.EX2 R19, R19 ;  /* 0x0000001300137308 */ /* 0x000ff00000000800 */
[----:B------:R-:W0:Y:S08]  /*c790*/  MUFU.EX2 R20, R20 ;  /* 0x0000001400147308 */ /* 0x000e300000000800 */
        /* <DEDUP_REMOVED lines=10> */
[----:B------:R4:W-:Y:S08]  /*c840*/  MUFU.EX2 R22, R120 ;  /* 0x0000007800167308 */ /* 0x0009f00000000800 */
        /* <DEDUP_REMOVED lines=14> */
[----:B------:R-:W0:Y:S01]  /*c930*/  MUFU.EX2 R113, R113 ;  /* 0x0000007100717308 */ /* 0x000e220000000800 */
[----:B------:R-:W-:Y:S01]  /*c940*/  LOP3.LUT R117, R117, 0x3fff, RZ, 0xc0, !PT ;  /* 0x00003fff75757812 */ /* 0x000fe200078ec0ff */
[-C--:B------:R-:W-:Y:S01]  /*c950*/  FMUL R26, R26, R161.reuse ;  /* 0x000000a11a1a7220 */ /* 0x080fe20000400000 */
[-C--:B------:R-:W-:Y:S01]  /*c960*/  FMUL R27, R27, R161.reuse ;  /* 0x000000a11b1b7220 */ /* 0x080fe20000400000 */
[-C--:B------:R-:W-:Y:S01]  /*c970*/  FMUL R30, R30, R161.reuse ;  /* 0x000000a11e1e7220 */ /* 0x080fe20000400000 */
[----:B------:R-:W-:Y:S01]  /*c980*/  R2UR UR6, R117 ;  /* 0x00000000750672ca */ /* 0x000fe200000e0000 */
[-C--:B------:R-:W-:Y:S01]  /*c990*/  FMUL R31, R31, R161.reuse ;  /* 0x000000a11f1f7220 */ /* 0x080fe20000400000 */
        /* <DEDUP_REMOVED lines=27> */
[----:B------:R-:W-:Y:S01]  /*cb50*/  FMUL R87, R87, R161 ;  /* 0x000000a157577220 */ /* 0x000fe20000400000 */
[-C--:B-1----:R-:W-:Y:S01]  /*cb60*/  FMUL R24, R24, R116.reuse ;  /* 0x0000007418187220 */ /* 0x082fe20000400000 */
        /* <DEDUP_REMOVED lines=31> */
[----:B------:R-:W-:Y:S01]  /*cd60*/  F2FP.F16.F32.PACK_AB R121, R152, R153 ;  /* 0x000000999879723e */ /* 0x000fe200000000ff */
[----:B--2---:R2:W5:Y:S01]  /*cd70*/  LDL.LU R6, [R1+0x534] ;  /* 0x0005340001067983 */ /* 0x0045620000300800 */
[----:B------:R-:W-:-:S02]  /*cd80*/  F2FP.F16.F32.PACK_AB R123, R249, R15 ;  /* 0x0000000ff97b723e */ /* 0x000fc400000000ff */
[----:B----4-:R-:W-:Y:S02]  /*cd90*/  F2FP.F16.F32.PACK_AB R120, R17, R163 ;  /* 0x000000a31178723e */ /* 0x010fe400000000ff */
[----:B------:R-:W-:Y:S02]  /*cda0*/  F2FP.F16.F32.PACK_AB R125, R245, R247 ;  /* 0x000000f7f57d723e */ /* 0x000fe400000000ff */
[----:B------:R-:W-:Y:S02]  /*cdb0*/  F2FP.F16.F32.PACK_AB R129, R235, R239 ;  /* 0x000000efeb81723e */ /* 0x000fe400000000ff */
[----:B------:R-:W-:Y:S01]  /*cdc0*/  F2FP.F16.F32.PACK_AB R139, R98, R95 ;  /* 0x0000005f628b723e */ /* 0x000fe200000000ff */
[----:B------:R-:W-:Y:S01]  /*cdd0*/  IMAD.MOV.U32 R154, RZ, RZ, RZ ;  /* 0x000000ffff9a7224 */ /* 0x000fe200078e00ff */
[----:B---3--:R-:W-:Y:S01]  /*cde0*/  F2FP.F16.F32.PACK_AB R122, R18, R16 ;  /* 0x00000010127a723e */ /* 0x008fe200000000ff */
[----:B------:R2:W5:Y:S01]  /*cdf0*/  LDL.LU R7, [R1+0x530] ;  /* 0x0005300001077983 */ /* 0x0005620000300800 */
[----:B0-----:R-:W-:-:S02]  /*ce00*/  F2FP.F16.F32.PACK_AB R124, R20, R19 ;  /* 0x00000013147c723e */ /* 0x001fc400000000ff */
[----:B------:R-:W-:Y:S01]  /*ce10*/  F2FP.F16.F32.PACK_AB R126, R195, R165 ;  /* 0x000000a5c37e723e */ /* 0x000fe200000000ff */
[----:B------:R2:W5:Y:S01]  /*ce20*/  LDL.LU R8, [R1+0x52c] ;  /* 0x00052c0001087983 */ /* 0x0005620000300800 */
[----:B------:R-:W-:Y:S02]  /*ce30*/  F2FP.F16.F32.PACK_AB R127, R241, R243 ;  /* 0x000000f3f17f723e */ /* 0x000fe400000000ff */
[----:B------:R-:W-:Y:S01]  /*ce40*/  F2FP.F16.F32.PACK_AB R128, R203, R196 ;  /* 0x000000c4cb80723e */ /* 0x000fe200000000ff */
[----:B------:R2:W5:Y:S01]  /*ce50*/  LDL.LU R9, [R1+0x528] ;  /* 0x0005280001097983 */ /* 0x0005620000300800 */
[----:B------:R-:W-:Y:S02]  /*ce60*/  F2FP.F16.F32.PACK_AB R130, R212, R204 ;  /* 0x000000ccd482723e */ /* 0x000fe400000000ff */
[----:B------:R-:W-:Y:S01]  /*ce70*/  F2FP.F16.F32.PACK_AB R131, R219, R227 ;  /* 0x000000e3db83723e */ /* 0x000fe200000000ff */
[----:B------:R2:W5:Y:S01]  /*ce80*/  LDL.LU R10, [R1+0x524] ;  /* 0x00052400010a7983 */ /* 0x0005620000300800 */
[----:B------:R-:W-:-:S02]  /*ce90*/  F2FP.F16.F32.PACK_AB R132, R228, R220 ;  /* 0x000000dce484723e */ /* 0x000fc400000000ff */
        /* <DEDUP_REMOVED lines=10> */
[----:B------:R-:W3:Y:S01]  /*cf40*/  LDL.LU R14, [R1+0x514] ;  /* 0x00051400010e7983 */ /* 0x000ee20000300800 */
[----:B------:R-:W-:Y:S02]  /*cf50*/  F2FP.F16.F32.PACK_AB R141, R102, R99 ;  /* 0x00000063668d723e */ /* 0x000fe400000000ff */
[----:B------:R-:W-:Y:S02]  /*cf60*/  F2FP.F16.F32.PACK_AB R142, R97, R96 ;  /* 0x00000060618e723e */ /* 0x000fe400000000ff */
[----:B------:R-:W-:Y:S02]  /*cf70*/  F2FP.F16.F32.PACK_AB R143, R106, R103 ;  /* 0x000000676a8f723e */ /* 0x000fe400000000ff */
[----:B------:R-:W-:Y:S02]  /*cf80*/  F2FP.F16.F32.PACK_AB R144, R101, R100 ;  /* 0x000000646590723e */ /* 0x000fe400000000ff */
[----:B------:R-:W-:-:S02]  /*cf90*/  F2FP.F16.F32.PACK_AB R145, R110, R107 ;  /* 0x0000006b6e91723e */ /* 0x000fc400000000ff */
[----:B------:R-:W-:Y:S02]  /*cfa0*/  F2FP.F16.F32.PACK_AB R146, R105, R104 ;  /* 0x000000686992723e */ /* 0x000fe400000000ff */
[----:B------:R-:W-:Y:S02]  /*cfb0*/  F2FP.F16.F32.PACK_AB R147, R114, R111 ;  /* 0x0000006f7293723e */ /* 0x000fe400000000ff */
[----:B------:R-:W-:Y:S02]  /*cfc0*/  F2FP.F16.F32.PACK_AB R148, R109, R108 ;  /* 0x0000006c6d94723e */ /* 0x000fe400000000ff */
[----:B------:R-:W-:Y:S02]  /*cfd0*/  F2FP.F16.F32.PACK_AB R149, R118, R115 ;  /* 0x000000737695723e */ /* 0x000fe400000000ff */
[----:B------:R-:W-:Y:S02]  /*cfe0*/  F2FP.F16.F32.PACK_AB R150, R113, R112 ;  /* 0x000000707196723e */ /* 0x000fe400000000ff */
[----:B------:R-:W-:Y:S01]  /*cff0*/  F2FP.F16.F32.PACK_AB R151, R160, R158 ;  /* 0x0000009ea097723e */ /* 0x000fe200000000ff */
[----:B------:R-:W-:Y:S06]  /*d000*/  BAR.SYNC.DEFER_BLOCKING 0x0 ;  /* 0x0000000000007b1d */ /* 0x000fec0000010000 */
[----:B------:R-:W-:-:S06]  /*d010*/  WARPGROUP.ARRIVE ;  /* 0x00000000000079c5 */ /* 0x000fcc0000000000 */
[----:B------:R-:W-:Y:S01]  /*d020*/  HGMMA.64x128x16.F32 R24, R120, gdesc[UR4], R24 ;  /* 0x01e0000478187df0 */ /* 0x000fe20008700818 */
[----:B------:R-:W-:-:S04]  /*d030*/  IADD3 R117, P0, R117, 0x2, RZ ;  /* 0x0000000275757810 */ /* 0x000fc80007f1e0ff */
[----:B------:R-:W-:Y:S02]  /*d040*/  IADD3.X R154, R154, 0x40000040, RZ, P0, !PT ;  /* 0x400000409a9a7810 */ /* 0x000fe400007fe4ff */
[----:B------:R-:W-:Y:S02]  /*d050*/  R2UR UR58, R117 ;  /* 0x00000000753a72ca */ /* 0x000fe400000e0000 */
[----:B------:R-:W-:-:S13]  /*d060*/  R2UR UR6, R154 ;  /* 0x000000009a0672ca */ /* 0x000fda00000e0000 */
[----:B------:R-:W-:Y:S01]  /*d070*/  UMOV UR7, UR6 ;  /* 0x0000000600077c82 */ /* 0x000fe20008000000 */
[----:B------:R-:W-:Y:S02]  /*d080*/  UMOV UR6, UR58 ;  /* 0x0000003a00067c82 */ /* 0x000fe40008000000 */
[----:B------:R-:W-:Y:S01]  /*d090*/  HGMMA.64x128x16.F32 R24, R124, gdesc[UR4], R24 ;  /* 0x01e000047c187df0 */ /* 0x000fe20008700818 */
[----:B------:R-:W-:-:S11]  /*d0a0*/  UIADD3.64 UR58, UR6, 0x2, URZ ;  /* 0x00000002063a7897 */ /* 0x000fd6000fffe03f */
[----:B------:R-:W-:Y:S01]  /*d0b0*/  HGMMA.64x128x16.F32 R24, R128, gdesc[UR56], R24 ;  /* 0x01e0003880187df0 */ /* 0x000fe20008700818 */
[----:B------:R-:W-:-:S11]  /*d0c0*/  UIADD3.64 UR58, UR6, 0x4, URZ ;  /* 0x00000004063a7897 */ /* 0x000fd6000fffe03f */
[----:B------:R-:W-:Y:S01]  /*d0d0*/  HGMMA.64x128x16.F32 R24, R132, gdesc[UR56], R24 ;  /* 0x01e0003884187df0 */ /* 0x000fe20008700818 */
[----:B------:R-:W-:Y:S01]  /*d0e0*/  UIADD3.64 UR58, UR6, 0x7fe, URZ ;  /* 0x000007fe063a7897 */ /* 0x000fe2000fffe03f */
[----:B------:R-:W-:Y:S02]  /*d0f0*/  FADD R117, R153, R152 ;  /* 0x0000009899757221 */ /* 0x000fe40000000000 */
[----:B------:R2:W5:Y:S02]  /*d100*/  LDL.LU R152, [R1+0x510] ;  /* 0x0005100001987983 */ /* 0x0005640000300800 */
[----:B------:R-:W-:Y:S02]  /*d110*/  FADD R117, R15, R117 ;  /* 0x000000750f757221 */ /* 0x000fe40000000000 */
[----:B------:R2:W5:Y:S04]  /*d120*/  LDL.LU R153, [R1+0x50c] ;  /* 0x00050c0001997983 */ /* 0x0005680000300800 */
[----:B------:R-:W3:Y:S04]  /*d130*/  LDL.LU R15, [R1+0x508] ;  /* 0x00050800010f7983 */ /* 0x000ee80000300800 */
[----:B------:R-:W4:Y:S04]  /*d140*/  LDL.LU R159, [R1+0x30] ;  /* 0x00003000019f7983 */ /* 0x000f280000300800 */
[----:B------:R-:W2:Y:S04]  /*d150*/  LDL.LU R157, [R1+0xf0] ;  /* 0x0000f000019d7983 */ /* 0x000ea80000300800 */
[----:B------:R-:W3:Y:S04]  /*d160*/  LDL.LU R155, [R1+0x28] ;  /* 0x00002800019b7983 */ /* 0x000ee80000300800 */
[----:B------:R-:W2:Y:S01]  /*d170*/  LDL R154, [R1+0x4fc] ;  /* 0x0004fc00019a7983 */ /* 0x000ea20000100800 */
[----:B------:R-:W-:Y:S01]  /*d180*/  HGMMA.64x128x16.F32 R24, R136, gdesc[UR56], R24 ;  /* 0x01e0003888187df0 */ /* 0x000fe20008700818 */
[----:B------:R-:W-:Y:S01]  /*d190*/  UIADD3.64 UR58, UR6, 0x800, URZ ;  /* 0x00000800063a7897 */ /* 0x000fe2000fffe03f */
[----:B------:R-:W-:Y:S01]  /*d1a0*/  FADD R17, R163, R17 ;  /* 0x00000011a3117221 */ /* 0x000fe20000000000 */
[----:B------:R-:W-:-:S03]  /*d1b0*/  FADD R117, R249, R117 ;  /* 0x00000075f9757221 */ /* 0x000fc60000000000 */
[----:B------:R-:W-:-:S06]  /*d1c0*/  FADD R17, R16, R17 ;  /* 0x0000001110117221 */ /* 0x000fcc0000000000 */
[----:B------:R-:W-:Y:S01]  /*d1d0*/  HGMMA.64x128x16.F32 R24, R140, gdesc[UR56], R24 ;  /* 0x01e000388c187df0 */ /* 0x000fe20008700818 */
[----:B------:R-:W-:Y:S01]  /*d1e0*/  UIADD3.64 UR58, UR6, 0x802, URZ ;  /* 0x00000802063a7897 */ /* 0x000fe2000fffe03f */
[----:B------:R-:W-:Y:S01]  /*d1f0*/  FADD R17, R18, R17 ;  /* 0x0000001112117221 */ /* 0x000fe20000000000 */
[----:B------:R-:W-:-:S03]  /*d200*/  FADD R117, R247, R117 ;  /* 0x00000075f7757221 */ /* 0x000fc60000000000 */
        /* <DEDUP_REMOVED lines=23> */
[----:B------:R-:W-:Y:S01]  /*d380*/  HGMMA.64x128x16.F32 R24, R144, gdesc[UR56], R24 ;  /* 0x01e0003890187df0 */ /* 0x000fe20008700818 */
[----:B------:R-:W-:Y:S02]  /*d390*/  FADD R117, R91, R117 ;  /* 0x000000755b757221 */ /* 0x000fe40000000000 */
[----:B------:R-:W-:Y:S02]  /*d3a0*/  FADD R17, R22, R17 ;  /* 0x0000001116117221 */ /* 0x000fe40000000000 */
[----:B------:R-:W-:Y:S02]  /*d3b0*/  FADD R117, R94, R117 ;  /* 0x000000755e757221 */ /* 0x000fe40000000000 */
[----:B------:R-:W-:Y:S02]  /*d3c0*/  FADD R17, R21, R17 ;  /* 0x0000001115117221 */ /* 0x000fe40000000000 */
[----:B------:R-:W-:-:S02]  /*d3d0*/  FADD R117, R95, R117 ;  /* 0x000000755f757221 */ /* 0x000fc40000000000 */
[----:B------:R-:W-:Y:S02]  /*d3e0*/  FADD R17, R23, R17 ;  /* 0x0000001117117221 */ /* 0x000fe40000000000 */
        /* <DEDUP_REMOVED lines=13> */
[----:B------:R-:W-:Y:S01]  /*d4c0*/  FADD R17, R101, R17 ;  /* 0x0000001165117221 */ /* 0x000fe20000000000 */
[----:B------:R-:W-:Y:S01]  /*d4d0*/  UIADD3.64 UR6, UR6, 0x804, URZ ;  /* 0x0000080406067897 */ /* 0x000fe2000fffe03f */
        /* <DEDUP_REMOVED lines=11> */
[----:B------:R-:W-:-:S03]  /*d590*/  FADD R17, R113, R17 ;  /* 0x0000001171117221 */ /* 0x000fc60000000000 */
[----:B------:R-:W0:Y:S04]  /*d5a0*/  SHFL.BFLY PT, R18, R117, 0x2, 0x1f ;  /* 0x0c401f0075127f89 */ /* 0x000e2800000e0000 */
[----:B------:R-:W1:Y:S01]  /*d5b0*/  SHFL.BFLY PT, R16, R17, 0x2, 0x1f ;  /* 0x0c401f0011107f89 */ /* 0x000e6200000e0000 */
[----:B------:R-:W-:Y:S01]  /*d5c0*/  HGMMA.64x128x16.F32 R24, R148, gdesc[UR4], R24, gsb0 ;  /* 0x01e0000494187df0 */ /* 0x000fe20008000818 */
[----:B0-----:R-:W-:Y:S01]  /*d5d0*/  FADD R18, R117, R18 ;  /* 0x0000001275127221 */ /* 0x001fe20000000000 */
[----:B-1----:R-:W-:-:S04]  /*d5e0*/  FADD R16, R17, R16 ;  /* 0x0000001011107221 */ /* 0x002fc80000000000 */
[----:B------:R-:W0:Y:S04]  /*d5f0*/  SHFL.BFLY PT, R19, R18, 0x1, 0x1f ;  /* 0x0c201f0012137f89 */ /* 0x000e2800000e0000 */
[----:B------:R-:W1:Y:S01]  /*d600*/  SHFL.BFLY PT, R17, R16, 0x1, 0x1f ;  /* 0x0c201f0010117f89 */ /* 0x000e6200000e0000 */
[----:B---3--:R-:W-:-:S05]  /*d610*/  IADD3 R155, R155, 0x80, RZ ;  /* 0x000000809b9b7810 */ /* 0x008fca0007ffe0ff */
[----:B------:R3:W-:Y:S01]  /*d620*/  STL [R1+0x28], R155 ;  /* 0x0000289b01007387 */ /* 0x0007e20000100800 */
[----:B0-----:R-:W-:Y:S01]  /*d630*/  FADD R19, R18, R19 ;  /* 0x0000001312137221 */ /* 0x001fe20000000000 */
[----:B-1----:R-:W-:-:S03]  /*d640*/  FADD R17, R16, R17 ;  /* 0x0000001110117221 */ /* 0x002fc60000000000 */
[----:B----4-:R-:W-:Y:S01]  /*d650*/  FFMA R159, R161, R159, R19 ;  /* 0x0000009fa19f7223 */ /* 0x010fe20000000013 */
[----:B--2---:R-:W-:-:S04]  /*d660*/  FFMA R157, R116, R157, R17 ;  /* 0x0000009d749d7223 */ /* 0x004fc80000000011 */
[----:B------:R3:W-:Y:S04]  /*d670*/  STL [R1+0x30], R159 ;  /* 0x0000309f01007387 */ /* 0x0007e80000100800 */
[----:B------:R3:W-:Y:S04]  /*d680*/  STL [R1+0xf0], R157 ;  /* 0x0000f09d01007387 */ /* 0x0007e80000100800 */
[----:B------:R3:W-:Y:S04]  /*d690*/  STL [R1+0x2c], R119 ;  /* 0x00002c7701007387 */ /* 0x0007e80000100800 */
[----:B------:R3:W-:Y:S01]  /*d6a0*/  STL [R1+0x24], R189 ;  /* 0x000024bd01007387 */ /* 0x0007e20000100800 */
[----:B------:R-:W-:Y:S01]  /*d6b0*/  ISETP.GE.AND P0, PT, R155, R156, PT ;  /* 0x0000009c9b00720c */ /* 0x000fe20003f06270 */
[----:B------:R-:W-:Y:S01]  /*d6c0*/  IMAD R0, R154, 0x80, R0 ;  /* 0x000000809a007824 */ /* 0x000fe200078e0200 */
[----:B------:R-:W-:Y:S01]  /*d6d0*/  MOV R17, R119 ;  /* 0x0000007700117202 */ /* 0x000fe20000000f00 */
[----:B------:R-:W-:-:S02]  /*d6e0*/  IMAD R14, R15, 0x80, R14 ;  /* 0x000000800f0e7824 */ /* 0x000fc400078e020e */
[----:B------:R-:W-:Y:S01]  /*d6f0*/  IMAD.MOV.U32 R16, RZ, RZ, R189 ;  /* 0x000000ffff107224 */ /* 0x000fe200078e00bd */
[----:B------:R-:W-:-:S07]  /*d700*/  WARPGROUP.DEPBAR.LE gsb0, 0x0 ;  /* 0x00008000000079c5 */ /* 0x000fce0000010000 */
[----:B---3--:R-:W-:Y:S05]  /*d710*/  @!P0 BRA `(.L_x_1) ;  /* 0xffffff7800708947 */ /* 0x008fea000383ffff */
.L_x_0:
[----:B------:R-:W2:Y:S04]  /*d720*/  LDL.LU R20, [R1+0xf0] ;  /* 0x0000f00001147983 */ /* 0x000ea80000300800 */
[----:B------:R-:W3:Y:S01]  /*d730*/  LDL.LU R18, [R1+0x30] ;  /* 0x0000300001127983 */ /* 0x000ee20000300800 */
[----:B------:R-:W-:Y:S01]  /*d740*/  MOV R21, 0x400 ;  /* 0x0000040000157802 */ /* 0x000fe20000000f00 */
[----:B-----5:R-:W-:Y:S01]  /*d750*/  FMUL R10, R25, 0.25 ;  /* 0x3e800000190a7820 */ /* 0x020fe20000400000 */
[----:B------:R-:W0:Y:S01]  /*d760*/  S2R R154, SR_TID.X ;  /* 0x00000000009a7919 */ /* 0x000e220000002100 */
[----:B------:R-:W1:Y:S01]  /*d770*/  S2R R22, SR_CgaCtaId ;  /* 0x0000000000167919 */ /* 0x000e620000008800 */
[----:B------:R-:W4:Y:S01]  /*d780*/  S2R R162, SR_CTAID.X ;  /* 0x0000000000a27919 */ /* 0x000f220000002500 */
[----:B------:R-:W3:Y:S01]  /*d790*/  S2R R164, SR_CTAID.Y ;  /* 0x0000000000a47919 */ /* 0x000ee20000002600 */
[C---:B0-----:R-:W-:Y:S01]  /*d7a0*/  LOP3.LUT R2, R154.reuse, 0xc0, RZ, 0xc0, !PT ;  /* 0x000000c09a027812 */ /* 0x041fe200078ec0ff */
[C---:B------:R-:W-:Y:S01]  /*d7b0*/  IMAD.SHL.U32 R0, R154.reuse, 0x200, RZ ;  /* 0x000002009a007824 */ /* 0x040fe200078e00ff */
[C---:B------:R-:W-:Y:S01]  /*d7c0*/  SHF.L.U32 R5, R154.reuse, 0x2, RZ ;  /* 0x000000029a057819 */ /* 0x040fe200000006ff */
[----:B------:R-:W-:Y:S01]  /*d7d0*/  IMAD.SHL.U32 R4, R154, 0x800, RZ ;  /* 0x000008009a047824 */ /* 0x000fe200078e00ff */
[----:B------:R-:W-:Y:S01]  /*d7e0*/  ISETP.NE.U32.AND P0, PT, R2, RZ, PT ;  /* 0x000000ff0200720c */ /* 0x000fe20003f05070 */
[C---:B------:R-:W-:Y:S01]  /*d7f0*/  IMAD.SHL.U32 R2, R154.reuse, 0x8, RZ ;  /* 0x000000089a027824 */ /* 0x040fe200078e00ff */
[----:B------:R-:W-:-:S02]  /*d800*/  SHF.L.U32 R3, R154, 0x5, RZ ;  /* 0x000000059a037819 */ /* 0x000fc400000006ff */
[----:B------:R-:W-:Y:S02]  /*d810*/  LOP3.LUT R9, R154, 0x7f, RZ, 0xc0, !PT ;  /* 0x0000007f9a097812 */ /* 0x000fe400078ec0ff */
[----:B------:R-:W-:Y:S02]  /*d820*/  LOP3.LUT R0, R0, 0x3000, RZ, 0xc0, !PT ;  /* 0x0000300000007812 */ /* 0x000fe400078ec0ff */
[----:B------:R-:W-:Y:S02]  /*d830*/  LOP3.LUT R6, R4, 0x3000, RZ, 0xc0, !PT ;  /* 0x0000300004067812 */ /* 0x000fe400078ec0ff */
[C---:B------:R-:W-:Y:S02]  /*d840*/  LOP3.LUT R4, R2.reuse, 0x300, RZ, 0xc0, !PT ;  /* 0x0000030002047812 */ /* 0x040fe400078ec0ff */
[----:B------:R-:W-:Y:S02]  /*d850*/  LOP3.LUT R2, R2, 0x38, RZ, 0xc0, !PT ;  /* 0x0000003802027812 */ /* 0x000fe400078ec0ff */
[----:B------:R-:W-:-:S02]  /*d860*/  LOP3.LUT R7, R5, 0xc0, RZ, 0xc0, !PT ;  /* 0x000000c005077812 */ /* 0x000fc400078ec0ff */
[----:B-1----:R-:W-:Y:S02]  /*d870*/  LEA R21, R22, R21, 0x18 ;  /* 0x0000001516157211 */ /* 0x002fe400078ec0ff */
[----:B------:R-:W-:Y:S01]  /*d880*/  LOP3.LUT R0, R0, 0x60, R3, 0xf8, !PT ;  /* 0x0000006000007812 */ /* 0x000fe200078ef803 */
[----:B------:R-:W-:Y:S01]  /*d890*/  IMAD R3, R9, 0x10, R6 ;  /* 0x0000001009037824 */ /* 0x000fe200078e0206 */
[----:B------:R-:W-:Y:S01]  /*d8a0*/  LOP3.LUT R5, R4, 0x70, R5, 0xf8, !PT ;  /* 0x0000007004057812 */ /* 0x000fe200078ef805 */
[----:B------:R-:W-:Y:S01]  /*d8b0*/  IMAD.SHL.U32 R4, R154, 0x2, RZ ;  /* 0x000000029a047824 */ /* 0x000fe200078e00ff */
[----:B------:R-:W-:Y:S01]  /*d8c0*/  IADD3 R8, R7, R21, R2 ;  /* 0x0000001507087210 */ /* 0x000fe20007ffe002 */
[----:B------:R-:W-:Y:S01]  /*d8d0*/  FMUL R9, R62, 0.25 ;  /* 0x3e8000003e097820 */ /* 0x000fe20000400000 */
[----:B------:R-:W-:Y:S02]  /*d8e0*/  LOP3.LUT R6, R154, 0x80, RZ, 0xc0, !PT ;  /* 0x000000809a067812 */ /* 0x000fe400078ec0ff */
[----:B------:R-:W-:-:S02]  /*d8f0*/  SHF.R.U32.HI R2, RZ, 0x1, R154 ;  /* 0x00000001ff027819 */ /* 0x000fc4000001169a */
[----:B------:R-:W-:Y:S02]  /*d900*/  LOP3.LUT R5, R0, R5, RZ, 0x3c, !PT ;  /* 0x0000000500057212 */ /* 0x000fe400078e3cff */
[----:B------:R-:W-:Y:S02]  /*d910*/  SHF.R.U32.HI R0, RZ, 0x2, R6 ;  /* 0x00000002ff007819 */ /* 0x000fe40000011606 */
[----:B------:R-:W-:Y:S02]  /*d920*/  LOP3.LUT R7, R2, 0x4, RZ, 0xc0, !PT ;  /* 0x0000000402077812 */ /* 0x000fe400078ec0ff */
[----:B------:R-:W-:Y:S02]  /*d930*/  LEA R2, R6, R21, 0x4 ;  /* 0x0000001506027211 */ /* 0x000fe400078e20ff */
[----:B------:R-:W-:Y:S02]  /*d940*/  LOP3.LUT R6, R4, 0xf8, RZ, 0xc0, !PT ;  /* 0x000000f804067812 */ /* 0x000fe400078ec0ff */
[----:B------:R-:W-:Y:S01]  /*d950*/  LOP3.LUT R4, R3, R0, RZ, 0x3c, !PT ;  /* 0x0000000003047212 */ /* 0x000fe200078e3cff */
[----:B------:R-:W-:-:S02]  /*d960*/  IMAD.IADD R19, R5, 0x1, R2 ;  /* 0x0000000105137824 */ /* 0x000fc400078e0202 */
[----:B------:R-:W-:Y:S01]  /*d970*/  FMUL R5, R86, 0.25 ;  /* 0x3e80000056057820 */ /* 0x000fe20000400000 */
[----:B------:R-:W-:Y:S02]  /*d980*/  IMAD.IADD R0, R7, 0x1, R8 ;  /* 0x0000000107007824 */ /* 0x000fe400078e0208 */
[----:B------:R-:W-:Y:S01]  /*d990*/  FMUL R7, R82, 0.25 ;  /* 0x3e80000052077820 */ /* 0x000fe20000400000 */
[C---:B------:R-:W-:Y:S01]  /*d9a0*/  IMAD.IADD R3, R21.reuse, 0x1, R4 ;  /* 0x0000000115037824 */ /* 0x040fe200078e0204 */
[----:B------:R-:W-:Y:S01]  /*d9b0*/  IADD3 R2, R21, R6, RZ ;  /* 0x0000000615027210 */ /* 0x000fe20007ffe0ff */
[----:B------:R-:W-:Y:S01]  /*d9c0*/  FMUL R6, R83, 0.25 ;  /* 0x3e80000053067820 */ /* 0x000fe20000400000 */
[----:B------:R-:W-:Y:S01]  /*d9d0*/  FMUL R8, R71, 0.25 ;  /* 0x3e80000047087820 */ /* 0x000fe20000400000 */
[----:B------:R-:W-:-:S05]  /*d9e0*/  LOP3.LUT R163, R154, 0x3f, RZ, 0xc0, !PT ;  /* 0x0000003f9aa37812 */ /* 0x000fca00078ec0ff */
[----:B----4-:R-:W-:Y:S01]  /*d9f0*/  IMAD R162, R162, 0x40, R163 ;  /* 0x00000040a2a27824 */ /* 0x010fe200078e02a3 */
[----:B------:R-:W-:Y:S01]  /*da00*/  BAR.SYNC.DEFER_BLOCKING 0x0 ;  /* 0x0000000000007b1d */ /* 0x000fe20000010000 */
[----:B--2---:R-:W-:Y:S02]  /*da10*/  IMAD.MOV.U32 R157, RZ, RZ, R20 ;  /* 0x000000ffff9d7224 */ /* 0x004fe400078e0014 */
[----:B---3--:R-:W-:Y:S01]  /*da20*/  IMAD.MOV.U32 R12, RZ, RZ, R18 ;  /* 0x000000ffff0c7224 */ /* 0x008fe200078e0012 */
[----:B------:R-:W-:Y:S01]  /*da30*/  LOP3.LUT R18, R4, 0x40, RZ, 0x3c, !PT ;  /* 0x0000004004127812 */ /* 0x000fe200078e3cff */
[----:B------:R-:W-:Y:S01]  /*da40*/  FMUL R4, R87, 0.25 ;  /* 0x3e80000057047820 */ /* 0x000fe20000400000 */
[----:B------:R-:W-:Y:S02]  /*da50*/  FSETP.GT.AND P2, PT, |R157|, 8.50705917302346158658e+37, PT ;  /* 0x7e8000009d00780b */ /* 0x000fe40003f44200 */
[----:B------:R-:W-:Y:S02]  /*da60*/  FSETP.GT.AND P1, PT, |R12|, 8.50705917302346158658e+37, PT ;  /* 0x7e8000000c00780b */ /* 0x000fe40003f24200 */
[----:B------:R-:W-:-:S02]  /*da70*/  IADD3 R18, R21, R18, RZ ;  /* 0x0000001215127210 */ /* 0x000fc40007ffe0ff */
[----:B------:R-:W-:Y:S01]  /*da80*/  FSEL R87, R4, R87, P1 ;  /* 0x0000005704577208 */ /* 0x000fe20000800000 */
[----:B------:R-:W-:Y:S01]  /*da90*/  FMUL R4, R79, 0.25 ;  /* 0x3e8000004f047820 */ /* 0x000fe20000400000 */
        /* <DEDUP_REMOVED lines=79> */
[----:B------:R-:W-:Y:S01]  /*df90*/  FMUL R4, R157, 8388608 ;  /* 0x4b0000009d047820 */ /* 0x000fe20000400000 */
[----:B------:R-:W-:Y:S01]  /*dfa0*/  FSEL R101, R7, R56, P2 ;  /* 0x0000003807657208 */ /* 0x000fe20001000000 */
[----:B------:R-:W-:Y:S01]  /*dfb0*/  FMUL R7, R48, 0.25 ;  /* 0x3e80000030077820 */ /* 0x000fe20000400000 */
[----:B------:R-:W-:-:S02]  /*dfc0*/  FSETP.GEU.AND P3, PT, R157, 1.175494350822287508e-38, PT ;  /* 0x008000009d00780b */ /* 0x000fc40003f6e000 */
[----:B------:R-:W-:Y:S01]  /*dfd0*/  FSEL R107, R5, R52, P2 ;  /* 0x00000034056b7208 */ /* 0x000fe20001000000 */
[----:B------:R-:W-:Y:S01]  /*dfe0*/  FMUL R5, R40, 0.25 ;  /* 0x3e80000028057820 */ /* 0x000fe20000400000 */
[----:B------:R-:W-:Y:S01]  /*dff0*/  FSEL R65, R6, R65, P2 ;  /* 0x0000004106417208 */ /* 0x000fe20001000000 */
[----:B------:R-:W-:Y:S01]  /*e000*/  FMUL R6, R57, 0.25 ;  /* 0x3e80000039067820 */ /* 0x000fe20000400000 */
[----:B------:R-:W-:Y:S02]  /*e010*/  FSEL R80, R4, R157, !P3 ;  /* 0x0000009d04507208 */ /* 0x000fe40005800000 */
[----:B------:R-:W-:Y:S01]  /*e020*/  FSEL R113, R7, R48, P2 ;  /* 0x0000003007717208 */ /* 0x000fe20001000000 */
[----:B------:R-:W-:Y:S01]  /*e030*/  FMUL R7, R36, 0.25 ;  /* 0x3e80000024077820 */ /* 0x000fe20000400000 */
[----:B------:R-:W-:Y:S01]  /*e040*/  FSEL R127, R5, R40, P2 ;  /* 0x00000028057f7208 */ /* 0x000fe20001000000 */
[C---:B------:R-:W-:Y:S01]  /*e050*/  FMUL R5, R12.reuse, 8388608 ;  /* 0x4b0000000c057820 */ /* 0x040fe20000400000 */
[----:B------:R-:W-:Y:S01]  /*e060*/  FSETP.GEU.AND P5, PT, |R12|, 1.175494350822287508e-38, PT ;  /* 0x008000000c00780b */ /* 0x000fe20003fae200 */
[----:B------:R-:W-:Y:S01]  /*e070*/  VIADD R4, R80, 0xc0cafb0d ;  /* 0xc0cafb0d50047836 */ /* 0x000fe20000000000 */
[----:B------:R-:W-:Y:S01]  /*e080*/  FSEL R57, R6, R57, P2 ;  /* 0x0000003906397208 */ /* 0x000fe20001000000 */
[----:B------:R-:W-:Y:S01]  /*e090*/  FMUL R6, R45, 0.25 ;  /* 0x3e8000002d067820 */ /* 0x000fe20000400000 */
[----:B------:R-:W-:-:S02]  /*e0a0*/  FSETP.GEU.AND P4, PT, R12, 1.175494350822287508e-38, PT ;  /* 0x008000000c00780b */ /* 0x000fc40003f8e000 */
[----:B------:R-:W-:Y:S01]  /*e0b0*/  FSEL R95, R9, R62, P1 ;  /* 0x0000003e095f7208 */ /* 0x000fe20000800000 */
[----:B------:R-:W-:Y:S01]  /*e0c0*/  FMUL R9, R42, 0.25 ;  /* 0x3e8000002a097820 */ /* 0x000fe20000400000 */
[----:B------:R-:W-:Y:S01]  /*e0d0*/  FSEL R135, R7, R36, P2 ;  /* 0x0000002407877208 */ /* 0x000fe20001000000 */
[----:B------:R-:W-:Y:S01]  /*e0e0*/  FMUL R7, R32, 0.25 ;  /* 0x3e80000020077820 */ /* 0x000fe20000400000 */
[----:B------:R-:W-:Y:S01]  /*e0f0*/  FSEL R31, R8, R31, P1 ;  /* 0x0000001f081f7208 */ /* 0x000fe20000800000 */
[----:B------:R-:W-:Y:S01]  /*e100*/  FMUL R8, R73, 0.25 ;  /* 0x3e80000049087820 */ /* 0x000fe20000400000 */
[----:B------:R-:W-:Y:S01]  /*e110*/  FSEL R159, R5, R12, !P4 ;  /* 0x0000000c059f7208 */ /* 0x000fe20006000000 */
[----:B------:R-:W-:Y:S01]  /*e120*/  @P1 FMUL R12, R12, 0.25 ;  /* 0x3e8000000c0c1820 */ /* 0x000fe20000400000 */
[----:B------:R-:W-:Y:S01]  /*e130*/  LOP3.LUT R5, R4, 0xff800000, RZ, 0xc0, !PT ;  /* 0xff80000004057812 */ /* 0x000fe200078ec0ff */
[----:B------:R-:W-:Y:S01]  /*e140*/  @!P5 FMUL R11, R11, 16777216 ;  /* 0x4b8000000b0bd820 */ /* 0x000fe20000400000 */
[----:B------:R-:W-:Y:S01]  /*e150*/  FSEL R45, R6, R45, P2 ;  /* 0x0000002d062d7208 */ /* 0x000fe20001000000 */
[----:B------:R-:W-:Y:S01]  /*e160*/  FMUL R6, R37, 0.25 ;  /* 0x3e80000025067820 */ /* 0x000fe20000400000 */
[----:B------:R-:W-:Y:S01]  /*e170*/  FSEL R123, R9, R42, P1 ;  /* 0x0000002a097b7208 */ /* 0x000fe20000800000 */
[----:B------:R-:W-:Y:S01]  /*e180*/  FMUL R9, R26, 0.25 ;  /* 0x3e8000001a097820 */ /* 0x000fe20000400000 */
[----:B------:R-:W-:Y:S01]  /*e190*/  FSEL R141, R7, R32, P2 ;  /* 0x00000020078d7208 */ /* 0x000fe20001000000 */
[----:B------:R-:W-:Y:S01]  /*e1a0*/  @!P5 FMUL R12, R12, 16777216 ;  /* 0x4b8000000c0cd820 */ /* 0x000fe20000400000 */
[----:B------:R-:W-:Y:S01]  /*e1b0*/  FSEL R4, RZ, -23, P3 ;  /* 0xc1b80000ff047808 */ /* 0x000fe20001800000 */
[----:B------:R-:W-:Y:S01]  /*e1c0*/  @!P5 FMUL R87, R87, 16777216 ;  /* 0x4b8000005757d820 */ /* 0x000fe20000400000 */
[----:B------:R-:W-:Y:S01]  /*e1d0*/  I2FP.F32.S32 R7, R5 ;  /* 0x0000000500077245 */ /* 0x000fe20000201400 */
[----:B------:R-:W-:Y:S01]  /*e1e0*/  @!P5 FMUL R83, R83, 16777216 ;  /* 0x4b8000005353d820 */ /* 0x000fe20000400000 */
[----:B------:R-:W-:Y:S01]  /*e1f0*/  FSEL R73, R8, R73, P2 ;  /* 0x0000004908497208 */ /* 0x000fe20001000000 */
[----:B------:R-:W-:Y:S01]  /*e200*/  FMUL R8, R53, 0.25 ;  /* 0x3e80000035087820 */ /* 0x000fe20000400000 */
[----:B------:R-:W-:Y:S01]  /*e210*/  FSEL R133, R6, R37, P2 ;  /* 0x0000002506857208 */ /* 0x000fe20001000000 */
[----:B------:R-:W-:Y:S01]  /*e220*/  FMUL R6, R29, 0.25 ;  /* 0x3e8000001d067820 */ /* 0x000fe20000400000 */
[----:B------:R-:W-:Y:S01]  /*e230*/  FSEL R151, R9, R26, P1 ;  /* 0x0000001a09977208 */ /* 0x000fe20000800000 */
[----:B------:R-:W-:Y:S01]  /*e240*/  FFMA.FTZ R36, R7, 1.1920928955078125e-07, R4 ;  /* 0x3400000007247823 */ /* 0x000fe20000010004 */
[----:B------:R-:W-:Y:S01]  /*e250*/  FMUL R9, R64, 0.25 ;  /* 0x3e80000040097820 */ /* 0x000fe20000400000 */
[----:B------:R-:W0:Y:S01]  /*e260*/  MUFU.RCP R4, R12 ;  /* 0x0000000c00047308 */ /* 0x000e220000001000 */
[----:B------:R-:W-:Y:S01]  /*e270*/  FSEL R53, R8, R53, P2 ;  /* 0x0000003508357208 */ /* 0x000fe20001000000 */
[----:B------:R-:W-:Y:S01]  /*e280*/  FMUL R8, R33, 0.25 ;  /* 0x3e80000021087820 */ /* 0x000fe20000400000 */
[C---:B------:R-:W-:Y:S01]  /*e290*/  FSETP.GEU.AND P3, PT, |R157|.reuse, 1.175494350822287508e-38, PT ;  /* 0x008000009d00780b */ /* 0x040fe20003f6e200 */
[----:B------:R-:W-:Y:S01]  /*e2a0*/  @P2 FMUL R157, R157, 0.25 ;  /* 0x3e8000009d9d2820 */ /* 0x000fe20000400000 */
[----:B------:R-:W-:Y:S01]  /*e2b0*/  FSEL R145, R6, R29, P2 ;  /* 0x0000001d06917208 */ /* 0x000fe20001000000 */
[----:B------:R-:W-:Y:S01]  /*e2c0*/  @!P5 FMUL R15, R15, 16777216 ;  /* 0x4b8000000f0fd820 */ /* 0x000fe20000400000 */
[----:B------:R-:W-:Y:S01]  /*e2d0*/  IADD3 R6, R159, -0x3f3504f3, RZ ;  /* 0xc0cafb0d9f067810 */ /* 0x000fe20007ffe0ff */
[----:B------:R-:W-:Y:S01]  /*e2e0*/  @!P5 FMUL R79, R79, 16777216 ;  /* 0x4b8000004f4fd820 */ /* 0x000fe20000400000 */
[----:B------:R-:W-:Y:S01]  /*e2f0*/  FSEL R55, R9, R64, P2 ;  /* 0x0000004009377208 */ /* 0x000fe20001000000 */
[----:B------:R-:W-:Y:S01]  /*e300*/  FMUL R9, R44, 0.25 ;  /* 0x3e8000002c097820 */ /* 0x000fe20000400000 */
[----:B------:R-:W-:Y:S01]  /*e310*/  FSEL R139, R8, R33, P2 ;  /* 0x00000021088b7208 */ /* 0x000fe20001000000 */
[----:B------:R-:W-:Y:S01]  /*e320*/  @!P5 FMUL R23, R23, 16777216 ;  /* 0x4b8000001717d820 */ /* 0x000fe20000400000 */
[----:B------:R-:W-:Y:S01]  /*e330*/  LOP3.LUT R8, R6, 0xff800000, RZ, 0xc0, !PT ;  /* 0xff80000006087812 */ /* 0x000fe200078ec0ff */
[----:B------:R-:W-:Y:S01]  /*e340*/  @!P5 FMUL R75, R75, 16777216 ;  /* 0x4b8000004b4bd820 */ /* 0x000fe20000400000 */
[----:B------:R-:W-:Y:S01]  /*e350*/  FSEL R119, R9, R44, P2 ;  /* 0x0000002c09777208 */ /* 0x000fe20001000000 */
[----:B------:R-:W-:Y:S01]  /*e360*/  @!P5 FMUL R89, R89, 16777216 ;  /* 0x4b8000005959d820 */ /* 0x000fe20000400000 */
[----:B------:R-:W-:Y:S01]  /*e370*/  FSEL R6, RZ, -23, P4 ;  /* 0xc1b80000ff067808 */ /* 0x000fe20002000000 */
[----:B------:R-:W-:Y:S01]  /*e380*/  @!P5 FMUL R71, R71, 16777216 ;  /* 0x4b8000004747d820 */ /* 0x000fe20000400000 */
[----:B------:R-:W-:Y:S01]  /*e390*/  I2FP.F32.S32 R9, R8 ;  /* 0x0000000800097245 */ /* 0x000fe20000201400 */
[----:B------:R-:W-:Y:S01]  /*e3a0*/  @!P5 FMUL R91, R91, 16777216 ;  /* 0x4b8000005b5bd820 */ /* 0x000fe20000400000 */
        /* <DEDUP_REMOVED lines=23> */
[----:B------:R-:W-:Y:S01]  /*e520*/  FMUL R33, R24, 0.25 ;  /* 0x3e80000018217820 */ /* 0x000fe20000400000 */
[----:B------:R-:W-:Y:S01]  /*e530*/  FSEL R153, R10, R25, P2 ;  /* 0x000000190a997208 */ /* 0x000fe20001000000 */
[----:B------:R-:W-:Y:S01]  /*e540*/  FFMA.FTZ R37, R9, 1.1920928955078125e-07, R6 ;  /* 0x3400000009257823 */ /* 0x000fe20000010006 */
[C---:B0-----:R-:W-:Y:S01]  /*e550*/  FMUL R43, R4.reuse, R11 ;  /* 0x0000000b042b7220 */ /* 0x041fe20000400000 */
[C---:B------:R-:W-:Y:S01]  /*e560*/  FMUL R25, R4.reuse, R87 ;  /* 0x0000005704197220 */ /* 0x040fe20000400000 */
        /* <DEDUP_REMOVED lines=29> */
[----:B------:R-:W-:Y:S01]  /*e740*/  FMUL R78, R4, R151 ;  /* 0x00000097044e7220 */ /* 0x000fe20000400000 */
[----:B------:R-:W-:Y:S01]  /*e750*/  FSEL R155, R33, R24, P2 ;  /* 0x00000018219b7208 */ /* 0x000fe20001000000 */
[----:B------:R-:W0:Y:S01]  /*e760*/  MUFU.RCP R4, R157 ;  /* 0x0000009d00047308 */ /* 0x000e220000001000 */
[----:B------:R-:W1:Y:S01]  /*e770*/  LDC R24, c[0x0][0x278] ;  /* 0x00009e00ff187b82 */ /* 0x000e620000000800 */
[----:B------:R-:W-:Y:S01]  /*e780*/  @!P3 FMUL R49, R49, 16777216 ;  /* 0x4b8000003131b820 */ /* 0x000fe20000400000 */
[----:B------:R-:W-:Y:S01]  /*e790*/  FMUL R29, R28, 0.25 ;  /* 0x3e8000001c1d7820 */ /* 0x000fe20000400000 */
[----:B------:R-:W-:Y:S01]  /*e7a0*/  @!P3 FMUL R13, R13, 16777216 ;  /* 0x4b8000000d0db820 */ /* 0x000fe20000400000 */
[----:B------:R-:W-:Y:S01]  /*e7b0*/  @!P3 FMUL R53, R53, 16777216 ;  /* 0x4b8000003535b820 */ /* 0x000fe20000400000 */
[----:B------:R-:W-:Y:S01]  /*e7c0*/  @!P3 FMUL R133, R133, 16777216 ;  /* 0x4b8000008585b820 */ /* 0x000fe20000400000 */
[----:B------:R-:W-:Y:S01]  /*e7d0*/  @!P3 FMUL R139, R139, 16777216 ;  /* 0x4b8000008b8bb820 */ /* 0x000fe20000400000 */
[----:B------:R-:W-:Y:S01]  /*e7e0*/  FSEL R147, R29, R28, P2 ;  /* 0x0000001c1d937208 */ /* 0x000fe20001000000 */
[----:B------:R-:W-:Y:S01]  /*e7f0*/  @!P3 FMUL R51, R51, 16777216 ;  /* 0x4b8000003333b820 */ /* 0x000fe20000400000 */
[----:B------:R-:W-:-:S02]  /*e800*/  IMAD.IADD R8, R159, 0x1, -R8 ;  /* 0x000000019f087824 */ /* 0x000fc400078e0a08 */
[----:B------:R-:W-:Y:S01]  /*e810*/  @!P3 FMUL R27, R27, 16777216 ;  /* 0x4b8000001b1bb820 */ /* 0x000fe20000400000 */
[----:B------:R-:W-:Y:S02]  /*e820*/  IMAD.IADD R5, R80, 0x1, -R5 ;  /* 0x0000000150057824 */ /* 0x000fe400078e0a05 */
[----:B------:R-:W-:Y:S01]  /*e830*/  @!P3 FMUL R55, R55, 16777216 ;  /* 0x4b8000003737b820 */ /* 0x000fe20000400000 */
[----:B------:R-:W-:Y:S01]  /*e840*/  @!P3 FMUL R21, R21, 16777216 ;  /* 0x4b8000001515b820 */ /* 0x000fe20000400000 */
[----:B------:R-:W-:Y:S01]  /*e850*/  @!P3 FMUL R85, R85, 16777216 ;  /* 0x4b8000005555b820 */ /* 0x000fe20000400000 */
[----:B------:R-:W-:Y:S01]  /*e860*/  @!P3 FMUL R81, R81, 16777216 ;  /* 0x4b8000005151b820 */ /* 0x000fe20000400000 */
[C---:B0-----:R-:W-:Y:S01]  /*e870*/  FMUL R6, R4.reuse, R49 ;  /* 0x0000003104067220 */ /* 0x041fe20000400000 */
[----:B------:R-:W-:Y:S01]  /*e880*/  SHF.R.U32.HI R49, RZ, 0x6, R154 ;  /* 0x00000006ff317819 */ /* 0x000fe2000001169a */
[C---:B------:R-:W-:Y:S01]  /*e890*/  FMUL R31, R4.reuse, R13 ;  /* 0x0000000d041f7220 */ /* 0x040fe20000400000 */
[C---:B------:R-:W-:Y:S01]  /*e8a0*/  FMUL R15, R4.reuse, R53 ;  /* 0x00000035040f7220 */ /* 0x040fe20000400000 */
[C---:B------:R-:W-:Y:S01]  /*e8b0*/  FMUL R13, R4.reuse, R133 ;  /* 0x00000085040d7220 */ /* 0x040fe20000400000 */
[----:B------:R-:W-:Y:S01]  /*e8c0*/  SGXT.U32 R49, R49, 0x2 ;  /* 0x000000023131781a */ /* 0x000fe20000000000 */
[C---:B------:R-:W-:Y:S01]  /*e8d0*/  FMUL R28, R4.reuse, R139 ;  /* 0x0000008b041c7220 */ /* 0x040fe20000400000 */
[C---:B------:R-:W-:Y:S01]  /*e8e0*/  FMUL R29, R4.reuse, R51 ;  /* 0x00000033041d7220 */ /* 0x040fe20000400000 */
[----:B------:R-:W-:Y:S01]  /*e8f0*/  F2FP.F16.F32.PACK_AB R15, R15, R6 ;  /* 0x000000060f0f723e */ /* 0x000fe200000000ff */
[----:B------:R-:W-:Y:S01]  /*e900*/  FMUL R30, R4, R27 ;  /* 0x0000001b041e7220 */ /* 0x000fe20000400000 */
[----:B-1----:R-:W-:Y:S01]  /*e910*/  IMAD R49, R49, R24, RZ ;  /* 0x0000001831317224 */ /* 0x002fe200078e02ff */
[----:B------:R-:W-:Y:S01]  /*e920*/  F2FP.F16.F32.PACK_AB R13, R13, R28 ;  /* 0x0000001c0d0d723e */ /* 0x000fe200000000ff */
[----:B------:R-:W-:Y:S01]  /*e930*/  FADD R28, R8, -1 ;  /* 0xbf800000081c7421 */ /* 0x000fe20000000000 */
[----:B------:R-:W-:Y:S01]  /*e940*/  MOV R6, 0x3dc6b27f ;  /* 0x3dc6b27f00067802 */ /* 0x000fe20000000f00 */
[----:B------:R-:W-:-:S02]  /*e950*/  IMAD R51, R24, 0x4, R49 ;  /* 0x0000000418337824 */ /* 0x000fc400078e0231 */
[----:B------:R-:W-:Y:S01]  /*e960*/  FADD R27, R5, -1 ;  /* 0xbf800000051b7421 */ /* 0x000fe20000000000 */
[----:B------:R-:W-:Y:S01]  /*e970*/  @!P3 FMUL R77, R77, 16777216 ;  /* 0x4b8000004d4db820 */ /* 0x000fe20000400000 */
[----:B------:R-:W-:Y:S01]  /*e980*/  @!P3 FMUL R73, R73, 16777216 ;  /* 0x4b8000004949b820 */ /* 0x000fe20000400000 */
[----:B------:R-:W-:Y:S02]  /*e990*/  IMAD R53, R24, 0x4, R51 ;  /* 0x0000000418357824 */ /* 0x000fe400078e0233 */
[-C--:B------:R-:W-:Y:S01]  /*e9a0*/  FFMA.FTZ R5, R28, R6.reuse, -0.16845393180847167969 ;  /* 0xbe2c7f301c057423 */ /* 0x080fe20000010006 */
        /* <DEDUP_REMOVED lines=19> */
[C---:B------:R-:W-:Y:S01]  /*eae0*/  FMUL R54, R4.reuse, R55 ;  /* 0x0000003704367220 */ /* 0x040fe20000400000 */
[----:B------:R-:W-:Y:S01]  /*eaf0*/  FMUL R42, R4, R21 ;  /* 0x00000015042a7220 */ /* 0x000fe20000400000 */
[----:B------:R-:W-:Y:S01]  /*eb00*/  FFMA.FTZ R5, R28, R5, 0.1716887056827545166 ;  /* 0x3e2fcf2a1c057423 */ /* 0x000fe20000010005 */
[----:B------:R-:W-:Y:S01]  /*eb10*/  LEA R55, R24, R53, 0x2 ;  /* 0x0000003518377211 */ /* 0x000fe200078e10ff */
        /* <DEDUP_REMOVED lines=23> */
[C---:B------:R-:W-:Y:S01]  /*ec90*/  FFMA.FTZ R4, R27.reuse, R6, -0.16845393180847167969 ;  /* 0xbe2c7f301b047423 */ /* 0x040fe20000010006 */
[----:B------:R-:W-:Y:S01]  /*eca0*/  FFMA.FTZ R5, R28, R5, -0.17900948226451873779 ;  /* 0xbe374e431c057423 */ /* 0x000fe20000010005 */
[----:B------:R-:W-:Y:S01]  /*ecb0*/  IMAD R61, R24, 0x4, R55 ;  /* 0x00000004183d7824 */ /* 0x000fe200078e0237 */
[----:B------:R-:W-:Y:S01]  /*ecc0*/  F2FP.F16.F32.PACK_AB R12, R12, R153 ;  /* 0x000000990c0c723e */ /* 0x000fe200000000ff */
[----:B------:R-:W-:Y:S01]  /*ecd0*/  FFMA.FTZ R6, R27, R4, 0.1716887056827545166 ;  /* 0x3e2fcf2a1b067423 */ /* 0x000fe20000010004 */
[----:B------:R-:W-:Y:S01]  /*ece0*/  F2FP.F16.F32.PACK_AB R4, R7, R76 ;  /* 0x0000004c0704723e */ /* 0x000fe200000000ff */
[----:B------:R-:W-:Y:S01]  /*ecf0*/  FFMA.FTZ R7, R28, R5, 0.20512372255325317383 ;  /* 0x3e520bf41c077423 */ /* 0x000fe20000010005 */
[----:B------:R-:W-:-:S02]  /*ed00*/  IMAD R65, R24, 0x4, R61 ;  /* 0x0000000418417824 */ /* 0x000fc400078e023d */
[----:B------:R-:W-:Y:S01]  /*ed10*/  FFMA.FTZ R6, R27, R6, -0.17900948226451873779 ;  /* 0xbe374e431b067423 */ /* 0x000fe20000010006 */
[----:B------:R-:W-:Y:S01]  /*ed20*/  F2FP.F16.F32.PACK_AB R14, R14, R125 ;  /* 0x0000007d0e0e723e */ /* 0x000fe200000000ff */
[----:B------:R-:W-:Y:S01]  /*ed30*/  FFMA.FTZ R7, R28, R7, -0.24046532809734344482 ;  /* 0xbe763c8b1c077423 */ /* 0x000fe20000010007 */
[----:B------:R-:W-:Y:S01]  /*ed40*/  F2FP.F16.F32.PACK_AB R23, R23, R10 ;  /* 0x0000000a1717723e */ /* 0x000fe200000000ff */
[C---:B------:R-:W-:Y:S01]  /*ed50*/  FFMA.FTZ R6, R27.reuse, R6, 0.20512372255325317383 ;  /* 0x3e520bf41b067423 */ /* 0x040fe20000010006 */
[----:B------:R-:W-:Y:S01]  /*ed60*/  LEA R67, R24, R65, 0x2 ;  /* 0x0000004118437211 */ /* 0x000fe200078e10ff */
[----:B------:R-:W-:Y:S01]  /*ed70*/  FFMA.FTZ R7, R28, R7, 0.28857114911079406738 ;  /* 0x3e93bf991c077423 */ /* 0x000fe20000010007 */
[----:B------:R0:W-:Y:S01]  /*ed80*/  STS.128 [R19+0x400], R12 ;  /* 0x0004000c13007388 */ /* 0x0001e20000000c00 */
[----:B------:R-:W-:Y:S01]  /*ed90*/  FFMA.FTZ R6, R27, R6, -0.24046532809734344482 ;  /* 0xbe763c8b1b067423 */ /* 0x000fe20000010006 */
[----:B------:R-:W-:Y:S01]  /*eda0*/  F2FP.F16.F32.PACK_AB R20, R20, R155 ;  /* 0x0000009b1414723e */ /* 0x000fe200000000ff */
[----:B------:R-:W-:-:S02]  /*edb0*/  IMAD R69, R24, 0x4, R67 ;  /* 0x0000000418457824 */ /* 0x000fc400078e0243 */
[----:B------:R-:W-:Y:S01]  /*edc0*/  FFMA.FTZ R7, R28, R7, -0.36067417263984680176 ;  /* 0xbeb8aa491c077423 */ /* 0x000fe20000010007 */
[----:B------:R-:W-:Y:S01]  /*edd0*/  F2FP.F16.F32.PACK_AB R21, R21, R74 ;  /* 0x0000004a1515723e */ /* 0x000fe200000000ff */
[----:B------:R-:W1:Y:S01]  /*ede0*/  LDC.64 R96, c[0x0][0x270] ;  /* 0x00009c00ff607b82 */ /* 0x000e620000000a00 */
[----:B------:R-:W-:Y:S01]  /*edf0*/  IMAD R75, R24, 0x4, R69 ;  /* 0x00000004184b7824 */ /* 0x000fe200078e0245 */
[----:B------:R-:W-:Y:S02]  /*ee00*/  F2FP.F16.F32.PACK_AB R22, R22, R127 ;  /* 0x0000007f1616723e */ /* 0x000fe400000000ff */
[----:B------:R-:W-:Y:S02]  /*ee10*/  F2FP.F16.F32.PACK_AB R8, R143, R78 ;  /* 0x0000004e8f08723e */ /* 0x000fe400000000ff */
[----:B------:R-:W-:Y:S01]  /*ee20*/  F2FP.F16.F32.PACK_AB R9, R9, R72 ;  /* 0x000000480909723e */ /* 0x000fe200000000ff */
[----:B------:R-:W-:Y:S01]  /*ee30*/  STS.128 [R19], R20 ;  /* 0x0000001413007388 */ /* 0x000fe20000000c00 */
[----:B------:R-:W-:Y:S01]  /*ee40*/  F2FP.F16.F32.PACK_AB R5, R129, R70 ;  /* 0x000000468105723e */ /* 0x000fe200000000ff */
[----:B------:R-:W2:Y:S01]  /*ee50*/  LDC.64 R98, c[0x0][0x228] ;  /* 0x00008a00ff627b82 */ /* 0x000ea20000000a00 */
[----:B0-----:R-:W-:Y:S01]  /*ee60*/  FFMA.FTZ R12, R27, R6, 0.28857114911079406738 ;  /* 0x3e93bf991b0c7423 */ /* 0x001fe20000010006 */
[----:B------:R-:W-:Y:S01]  /*ee70*/  FFMA.FTZ R13, R28, R7, 0.48089820146560668945 ;  /* 0x3ef6384a1c0d7423 */ /* 0x000fe20000010007 */
[----:B------:R-:W-:-:S02]  /*ee80*/  F2FP.F16.F32.PACK_AB R10, R117, R68 ;  /* 0x00000044750a723e */ /* 0x000fc400000000ff */
[----:B------:R-:W-:Y:S01]  /*ee90*/  F2FP.F16.F32.PACK_AB R6, R115, R66 ;  /* 0x000000427306723e */ /* 0x000fe200000000ff */
[----:B------:R-:W-:Y:S01]  /*eea0*/  FFMA.FTZ R12, R27, R12, -0.36067417263984680176 ;  /* 0xbeb8aa491b0c7423 */ /* 0x000fe2000001000c */
[----:B------:R-:W-:Y:S01]  /*eeb0*/  F2FP.F16.F32.PACK_AB R11, R11, R64 ;  /* 0x000000400b0b723e */ /* 0x000fe200000000ff */
[----:B------:R-:W-:Y:S01]  /*eec0*/  FFMA.FTZ R13, R28, R13, -0.72134751081466674805 ;  /* 0xbf38aa3b1c0d7423 */ /* 0x000fe2000001000d */
[----:B------:R-:W-:Y:S01]  /*eed0*/  F2FP.F16.F32.PACK_AB R7, R103, R62 ;  /* 0x0000003e6707723e */ /* 0x000fe200000000ff */
[C---:B------:R-:W-:Y:S01]  /*eee0*/  FFMA.FTZ R12, R27.reuse, R12, 0.48089820146560668945 ;  /* 0x3ef6384a1b0c7423 */ /* 0x040fe2000001000c */
[----:B------:R-:W-:Y:S01]  /*eef0*/  LEA R77, R24, R75, 0x2 ;  /* 0x0000004b184d7211 */ /* 0x000fe200078e10ff */
[----:B------:R0:W-:Y:S01]  /*ef00*/  STS.128 [R19+0x80], R8 ;  /* 0x0000800813007388 */ /* 0x0001e20000000c00 */
[----:B------:R-:W-:Y:S01]  /*ef10*/  ISETP.GE.U32.AND P2, PT, R80, 0x7f800000, PT ;  /* 0x7f8000005000780c */ /* 0x000fe20003f46070 */
[----:B------:R-:W-:Y:S01]  /*ef20*/  FFMA.FTZ R12, R27, R12, -0.72134751081466674805 ;  /* 0xbf38aa3b1b0c7423 */ /* 0x000fe2000001000c */
[----:B------:R-:W-:Y:S01]  /*ef30*/  ISETP.GE.U32.AND P3, PT, R159, 0x7f800000, PT ;  /* 0x7f8000009f00780c */ /* 0x000fe20003f66070 */
[----:B------:R-:W-:Y:S01]  /*ef40*/  STS.128 [R19+0x480], R4 ;  /* 0x0004800413007388 */ /* 0x000fe20000000c00 */
[----:B------:R-:W-:-:S02]  /*ef50*/  IMAD R81, R24, 0x4, R77 ;  /* 0x0000000418517824 */ /* 0x000fc400078e024d */
[C---:B------:R-:W-:Y:S01]  /*ef60*/  FMUL R12, R27.reuse, R12 ;  /* 0x0000000c1b0c7220 */ /* 0x040fe20000400000 */
[----:B------:R-:W-:Y:S01]  /*ef70*/  FMUL R13, R28, R13 ;  /* 0x0000000d1c0d7220 */ /* 0x000fe20000400000 */
[----:B------:R-:W-:Y:S01]  /*ef80*/  BAR.SYNC.DEFER_BLOCKING 0x0 ;  /* 0x0000000000007b1d */ /* 0x000fe20000010000 */
[----:B------:R-:W-:Y:S01]  /*ef90*/  F2FP.F16.F32.PACK_AB R34, R34, R73 ;  /* 0x000000492222723e */ /* 0x000fe200000000ff */
[----:B------:R-:W-:Y:S01]  /*efa0*/  FMUL R12, R27, R12 ;  /* 0x0000000c1b0c7220 */ /* 0x000fe20000400000 */
[----:B------:R-:W-:Y:S01]  /*efb0*/  LEA R83, R24, R81, 0x2 ;  /* 0x0000005118537211 */ /* 0x000fe200078e10ff */
[C---:B------:R-:W-:Y:S01]  /*efc0*/  FMUL R13, R28.reuse, R13 ;  /* 0x0000000d1c0d7220 */ /* 0x040fe20000400000 */
[----:B------:R-:W-:Y:S01]  /*efd0*/  F2FP.F16.F32.PACK_AB R35, R35, R40 ;  /* 0x000000282323723e */ /* 0x000fe200000000ff */
[----:B------:R-:W-:Y:S01]  /*efe0*/  FFMA.FTZ R27, R27, 1.4426950216293334961, R12 ;  /* 0x3fb8aa3b1b1b7823 */ /* 0x000fe2000001000c */
[----:B------:R-:W-:Y:S02]  /*eff0*/  @P2 IMAD.MOV.U32 R12, RZ, RZ, 0x7f800000 ;  /* 0x7f800000ff0c2424 */ /* 0x000fe400078e00ff */
[----:B------:R-:W-:Y:S01]  /*f000*/  FFMA.FTZ R28, R28, 1.4426950216293334961, R13 ;  /* 0x3fb8aa3b1c1c7823 */ /* 0x000fe2000001000d */
[----:B------:R-:W-:-:S02]  /*f010*/  IMAD R85, R24, 0x4, R83 ;  /* 0x0000000418557824 */ /* 0x000fc400078e0253 */
[----:B------:R-:W-:Y:S01]  /*f020*/  FADD R36, R36, R27 ;  /* 0x0000001b24247221 */ /* 0x000fe20000000000 */
[----:B0-----:R-:W-:Y:S02]  /*f030*/  @P3 IMAD.MOV.U32 R8, RZ, RZ, 0x7f800000 ;  /* 0x7f800000ff083424 */ /* 0x001fe400078e00ff */
[----:B------:R-:W-:Y:S01]  /*f040*/  FADD R37, R37, R28 ;  /* 0x0000001c25257221 */ /* 0x000fe20000000000 */
[----:B------:R-:W-:Y:S01]  /*f050*/  @P2 FFMA.FTZ R36, R80, R12, +INF ;  /* 0x7f80000050242423 */ /* 0x000fe2000001000c */
[----:B------:R-:W-:Y:S01]  /*f060*/  LEA R87, R24, R85, 0x2 ;  /* 0x0000005518577211 */ /* 0x000fe200078e10ff */
[----:B------:R-:W-:Y:S01]  /*f070*/  @P3 FFMA.FTZ R37, R159, R8, +INF ;  /* 0x7f8000009f253423 */ /* 0x000fe20000010008 */
[----:B------:R-:W-:Y:S01]  /*f080*/  F2FP.F16.F32.PACK_AB R40, R95, R58 ;  /* 0x0000003a5f28723e */ /* 0x000fe200000000ff */
[----:B-1----:R-:W-:Y:S01]  /*f090*/  IMAD R27, R164, R96, RZ ;  /* 0x00000060a41b7224 */ /* 0x002fe200078e02ff */
[----:B------:R-:W-:Y:S01]  /*f0a0*/  F2FP.F16.F32.PACK_AB R28, R59, R60 ;  /* 0x0000003c3b1c723e */ /* 0x000fe200000000ff */
[----:B------:R-:W-:Y:S01]  /*f0b0*/  IMAD R89, R24, 0x4, R87 ;  /* 0x0000000418597824 */ /* 0x000fe200078e0257 */
[----:B------:R-:W-:Y:S01]  /*f0c0*/  F2FP.F16.F32.PACK_AB R32, R32, R57 ;  /* 0x000000392020723e */ /* 0x000fe200000000ff */
[----:B------:R-:W-:Y:S01]  /*f0d0*/  IMAD R45, R162, R97, RZ ;  /* 0x00000061a22d7224 */ /* 0x000fe200078e02ff */
[----:B------:R-:W-:Y:S01]  /*f0e0*/  F2FP.F16.F32.PACK_AB R29, R29, R54 ;  /* 0x000000361d1d723e */ /* 0x000fe200000000ff */
[----:B------:R-:W-:Y:S01]  /*f0f0*/  IMAD R73, R24, 0x4, R89 ;  /* 0x0000000418497824 */ /* 0x000fe200078e0259 */
[----:B------:R-:W0:Y:S01]  /*f100*/  LDS.128 R12, [R3] ;  /* 0x00000000030c7984 */ /* 0x000e220000000c00 */
[----:B------:R-:W-:-:S02]  /*f110*/  F2FP.F16.F32.PACK_AB R30, R30, R47 ;  /* 0x0000002f1e1e723e */ /* 0x000fc400000000ff */
[----:B------:R-:W-:Y:S01]  /*f120*/  F2FP.F16.F32.PACK_AB R31, R31, R42 ;  /* 0x0000002a1f1f723e */ /* 0x000fe200000000ff */
[----:B------:R-:W-:Y:S01]  /*f130*/  LDS.128 R8, [R3+0x800] ;  /* 0x0008000003087984 */ /* 0x000fe20000000c00 */
[C---:B------:R-:W-:Y:S02]  /*f140*/  LEA R91, R24.reuse, R73, 0x2 ;  /* 0x00000049185b7211 */ /* 0x040fe400078e10ff */
[----:B------:R-:W-:Y:S01]  /*f150*/  F2FP.F16.F32.PACK_AB R57, R71, R48 ;  /* 0x000000304739723e */ /* 0x000fe200000000ff */
[----:B------:R-:W1:Y:S01]  /*f160*/  LDS.128 R20, [R18] ;  /* 0x0000000012147984 */ /* 0x000e620000000c00 */
[----:B------:R-:W-:Y:S01]  /*f170*/  F2FP.F16.F32.PACK_AB R59, R25, R26 ;  /* 0x0000001a193b723e */ /* 0x000fe200000000ff */
[C---:B------:R-:W-:Y:S01]  /*f180*/  IMAD R93, R24.reuse, 0x4, R91 ;  /* 0x00000004185d7824 */ /* 0x040fe200078e025b */
[C---:B------:R-:W-:Y:S01]  /*f190*/  SHF.L.U32 R25, R27.reuse, 0x1, RZ ;  /* 0x000000011b197819 */ /* 0x040fe200000006ff */
[----:B------:R-:W-:Y:S01]  /*f1a0*/  LDS.128 R4, [R18+0x800] ;  /* 0x0008000012047984 */ /* 0x000fe20000000c00 */
[----:B------:R-:W-:Y:S01]  /*f1b0*/  IMAD.HI R26, R27, 0x2, RZ ;  /* 0x000000021b1a7827 */ /* 0x000fe200078e02ff */
[----:B------:R-:W-:Y:S01]  /*f1c0*/  F2FP.F16.F32.PACK_AB R33, R33, R52 ;  /* 0x000000342121723e */ /* 0x000fe200000000ff */
[----:B------:R-:W-:Y:S01]  /*f1d0*/  BAR.SYNC.DEFER_BLOCKING 0x0 ;  /* 0x0000000000007b1d */ /* 0x000fe20000010000 */
[----:B------:R-:W-:-:S02]  /*f1e0*/  LEA R95, R24, R93, 0x2 ;  /* 0x0000005d185f7211 */ /* 0x000fc400078e10ff */
[----:B------:R-:W-:Y:S02]  /*f1f0*/  F2FP.F16.F32.PACK_AB R56, R63, R56 ;  /* 0x000000383f38723e */ /* 0x000fe400000000ff */
[----:B------:R-:W-:Y:S01]  /*f200*/  F2FP.F16.F32.PACK_AB R41, R41, R50 ;  /* 0x000000322929723e */ /* 0x000fe200000000ff */
[----:B------:R-:W-:Y:S01]  /*f210*/  IMAD R71, R24, 0x4, R95 ;  /* 0x0000000418477824 */ /* 0x000fe200078e025f */
[----:B------:R-:W-:Y:S02]  /*f220*/  F2FP.F16.F32.PACK_AB R42, R39, R46 ;  /* 0x0000002e272a723e */ /* 0x000fe400000000ff */
[----:B------:R-:W-:Y:S02]  /*f230*/  F2FP.F16.F32.PACK_AB R58, R79, R44 ;  /* 0x0000002c4f3a723e */ /* 0x000fe400000000ff */
[----:B------:R-:W-:Y:S02]  /*f240*/  F2FP.F16.F32.PACK_AB R43, R43, R38 ;  /* 0x000000262b2b723e */ /* 0x000fe400000000ff */
[----:B------:R-:W-:-:S02]  /*f250*/  FSETP.NEU.AND P1, PT, R80, RZ, PT ;  /* 0x000000ff5000720b */ /* 0x000fc40003f2d000 */
[----:B------:R-:W-:Y:S02]  /*f260*/  FSETP.NEU.AND P2, PT, R159, RZ, PT ;  /* 0x000000ff9f00720b */ /* 0x000fe40003f4d000 */
[----:B------:R-:W-:Y:S02]  /*f270*/  FSEL R36, R36, -INF , P1 ;  /* 0xff80000024247808 */ /* 0x000fe40000800000 */
[----:B------:R-:W-:-:S03]  /*f280*/  FSEL R37, R37, -INF , P2 ;  /* 0xff80000025257808 */ /* 0x000fc60001000000 */
[----:B------:R-:W-:Y:S01]  /*f290*/  FFMA R36, R36, 0.69314718246459960938, R17 ;  /* 0x3f31721824247823 */ /* 0x000fe20000000011 */
[----:B------:R3:W-:Y:S01]  /*f2a0*/  STS.128 [R19], R28 ;  /* 0x0000001c13007388 */ /* 0x0007e20000000c00 */
[----:B------:R-:W-:-:S03]  /*f2b0*/  FFMA R37, R37, 0.69314718246459960938, R16 ;  /* 0x3f31721825257823 */ /* 0x000fc60000000010 */
[----:B------:R4:W-:Y:S04]  /*f2c0*/  STS.128 [R19+0x400], R32 ;  /* 0x0004002013007388 */ /* 0x0009e80000000c00 */
[----:B------:R0:W-:Y:S04]  /*f2d0*/  STS.128 [R19+0x80], R40 ;  /* 0x0000802813007388 */ /* 0x0001e80000000c00 */
[----:B------:R1:W-:Y:S01]  /*f2e0*/  STS.128 [R19+0x480], R56 ;  /* 0x0004803813007388 */ /* 0x0003e20000000c00 */
[----:B---3--:R-:W-:Y:S02]  /*f2f0*/  IMAD R29, R24, 0x4, R71 ;  /* 0x00000004181d7824 */ /* 0x008fe400078e0247 */
[----:B------:R-:W-:-:S02]  /*f300*/  IMAD.SHL.U32 R28, R45, 0x2, RZ ;  /* 0x000000022d1c7824 */ /* 0x000fc400078e00ff */
[----:B------:R-:W-:Y:S02]  /*f310*/  IMAD R31, R24, 0x4, R29 ;  /* 0x00000004181f7824 */ /* 0x000fe400078e021d */
[----:B------:R-:W-:Y:S01]  /*f320*/  IMAD.HI R45, R45, 0x2, RZ ;  /* 0x000000022d2d7827 */ /* 0x000fe200078e02ff */
[----:B------:R-:W-:Y:S01]  /*f330*/  BAR.SYNC.DEFER_BLOCKING 0x0 ;  /* 0x0000000000007b1d */ /* 0x000fe20000010000 */
[----:B--2---:R-:W-:Y:S02]  /*f340*/  IADD3 R28, P3, P4, R28, R98, R25 ;  /* 0x000000621c1c7210 */ /* 0x004fe40007c7e019 */
[C---:B------:R-:W-:Y:S02]  /*f350*/  LEA R25, R24.reuse, R31, 0x2 ;  /* 0x0000001f18197211 */ /* 0x040fe400078e10ff */
[----:B------:R-:W-:Y:S02]  /*f360*/  IADD3.X R26, R45, R99, R26, P3, P4 ;  /* 0x000000632d1a7210 */ /* 0x000fe40001fe841a */
[-C--:B----4-:R-:W-:Y:S01]  /*f370*/  LEA R32, P4, R51, R28.reuse, 0x1 ;  /* 0x0000001c33207211 */ /* 0x090fe200078808ff */
[----:B------:R-:W-:Y:S01]  /*f380*/  IMAD R27, R24, 0x4, R25 ;  /* 0x00000004181b7824 */ /* 0x000fe200078e0219 */
[----:B------:R-:W-:-:S02]  /*f390*/  LEA R34, P5, R53, R28, 0x1 ;  /* 0x0000001c35227211 */ /* 0x000fc400078a08ff */
[----:B------:R-:W-:Y:S01]  /*f3a0*/  LEA R44, P3, R49, R28, 0x1 ;  /* 0x0000001c312c7211 */ /* 0x000fe200078608ff */
[C---:B------:R-:W-:Y:S01]  /*f3b0*/  IMAD R97, R24.reuse, 0x4, R27 ;  /* 0x0000000418617824 */ /* 0x040fe200078e021b */
[-C--:B------:R-:W-:Y:S02]  /*f3c0*/  LEA.HI.X.SX32 R33, R51, R26.reuse, 0x1, P4 ;  /* 0x0000001a33217211 */ /* 0x080fe400020f0eff */
[----:B------:R-:W-:Y:S02]  /*f3d0*/  LEA.HI.X.SX32 R35, R53, R26, 0x1, P5 ;  /* 0x0000001a35237211 */ /* 0x000fe400028f0eff */
[C---:B------:R-:W-:Y:S02]  /*f3e0*/  LEA R99, R24.reuse, R97, 0x2 ;  /* 0x0000006118637211 */ /* 0x040fe400078e10ff */
[-C--:B0-----:R-:W-:Y:S02]  /*f3f0*/  LEA R42, P4, R61, R28.reuse, 0x1 ;  /* 0x0000001c3d2a7211 */ /* 0x081fe400078808ff */
[----:B------:R-:W-:Y:S01]  /*f400*/  LEA R38, P5, R65, R28, 0x1 ;  /* 0x0000001c41267211 */ /* 0x000fe200078a08ff */
[----:B-1----:R-:W-:Y:S01]  /*f410*/  IMAD R19, R24, 0x4, R99 ;  /* 0x0000000418137824 */ /* 0x002fe200078e0263 */
[----:B------:R-:W-:-:S02]  /*f420*/  LEA.HI.X.SX32 R45, R49, R26, 0x1, P3 ;  /* 0x0000001a312d7211 */ /* 0x000fc400018f0eff */
[----:B------:R-:W-:Y:S01]  /*f430*/  LEA R40, P3, R55, R28, 0x1 ;  /* 0x0000001c37287211 */ /* 0x000fe200078608ff */
[C---:B------:R-:W-:Y:S01]  /*f440*/  IMAD R101, R24.reuse, 0x4, R19 ;  /* 0x0000000418657824 */ /* 0x040fe200078e0213 */
[-C--:B------:R-:W-:Y:S01]  /*f450*/  LEA.HI.X.SX32 R43, R61, R26.reuse, 0x1, P4 ;  /* 0x0000001a3d2b7211 */ /* 0x080fe200020f0eff */
[----:B------:R0:W-:Y:S01]  /*f460*/  STG.E.U16 desc[UR4][R44.64], R12 ;  /* 0x0000000c2c007986 */ /* 0x0001e2000c101504 */
[----:B------:R-:W-:Y:S02]  /*f470*/  LEA.HI.X.SX32 R39, R65, R26, 0x1, P5 ;  /* 0x0000001a41277211 */ /* 0x000fe400028f0eff */
[C---:B------:R-:W-:Y:S01]  /*f480*/  LEA R103, R24.reuse, R101, 0x2 ;  /* 0x0000006518677211 */ /* 0x040fe200078e10ff */
[----:B------:R1:W-:Y:S01]  /*f490*/  STG.E.U16 desc[UR4][R32.64], R20 ;  /* 0x0000001420007986 */ /* 0x0003e2000c101504 */
[-C--:B------:R-:W-:Y:S02]  /*f4a0*/  LEA R46, P4, R69, R28.reuse, 0x1 ;  /* 0x0000001c452e7211 */ /* 0x080fe400078808ff */
[----:B------:R-:W-:Y:S01]  /*f4b0*/  LEA R48, P5, R75, R28, 0x1 ;  /* 0x0000001c4b307211 */ /* 0x000fe200078a08ff */
[----:B------:R-:W-:Y:S01]  /*f4c0*/  IMAD R105, R24, 0x4, R103 ;  /* 0x0000000418697824 */ /* 0x000fe200078e0267 */
[----:B------:R-:W-:-:S02]  /*f4d0*/  LEA.HI.X.SX32 R41, R55, R26, 0x1, P3 ;  /* 0x0000001a37297211 */ /* 0x000fc400018f0eff */
[----:B------:R-:W-:Y:S01]  /*f4e0*/  LEA R50, P3, R67, R28, 0x1 ;  /* 0x0000001c43327211 */ /* 0x000fe200078608ff */
[C---:B------:R-:W-:Y:S01]  /*f4f0*/  IMAD R107, R24.reuse, 0x4, R105 ;  /* 0x00000004186b7824 */ /* 0x040fe200078e0269 */
[-C--:B------:R-:W-:Y:S02]  /*f500*/  LEA.HI.X.SX32 R47, R69, R26.reuse, 0x1, P4 ;  /* 0x0000001a452f7211 */ /* 0x080fe400020f0eff */
[----:B------:R-:W-:Y:S02]  /*f510*/  LEA.HI.X.SX32 R49, R75, R26, 0x1, P5 ;  /* 0x0000001a4b317211 */ /* 0x000fe400028f0eff */
[C---:B------:R-:W-:Y:S02]  /*f520*/  LEA R109, R24.reuse, R107, 0x2 ;  /* 0x0000006b186d7211 */ /* 0x040fe400078e10ff */
        /* <DEDUP_REMOVED lines=8> */
[-C--:B------:R-:W-:Y:S02]  /*f5b0*/  LEA R58, P4, R87, R28.reuse, 0x1 ;  /* 0x0000001c573a7211 */ /* 0x080fe400078808ff */
[----:B------:R-:W-:Y:S02]  /*f5c0*/  LEA R62, P5, R89, R28, 0x1 ;  /* 0x0000001c593e7211 */ /* 0x000fe400078a08ff */
[----:B------:R-:W-:-:S02]  /*f5d0*/  LEA R115, R24, R113, 0x2 ;  /* 0x0000007118737211 */ /* 0x000fc400078e10ff */
[----:B------:R-:W-:Y:S02]  /*f5e0*/  LEA.HI.X.SX32 R53, R77, R26, 0x1, P3 ;  /* 0x0000001a4d357211 */ /* 0x000fe400018f0eff */
[----:B------:R-:W-:Y:S01]  /*f5f0*/  LEA R60, P3, R85, R28, 0x1 ;  /* 0x0000001c553c7211 */ /* 0x000fe200078608ff */
[C---:B------:R-:W-:Y:S01]  /*f600*/  IMAD R117, R24.reuse, 0x4, R115 ;  /* 0x0000000418757824 */ /* 0x040fe200078e0273 */
[-C--:B------:R-:W-:Y:S02]  /*f610*/  LEA.HI.X.SX32 R59, R87, R26.reuse, 0x1, P4 ;  /* 0x0000001a573b7211 */ /* 0x080fe400020f0eff */
[----:B------:R-:W-:Y:S01]  /*f620*/  LEA.HI.X.SX32 R63, R89, R26, 0x1, P5 ;  /* 0x0000001a593f7211 */ /* 0x000fe200028f0eff */
[----:B------:R-:W-:Y:S01]  /*f630*/  IMAD R119, R24, 0x4, R117 ;  /* 0x0000000418777824 */ /* 0x000fe200078e0275 */
[-C--:B------:R-:W-:Y:S02]  /*f640*/  LEA R66, P4, R91, R28.reuse, 0x1 ;  /* 0x0000001c5b427211 */ /* 0x080fe400078808ff */
[----:B------:R-:W-:-:S02]  /*f650*/  LEA R64, P5, R93, R28, 0x1 ;  /* 0x0000001c5d407211 */ /* 0x000fc400078a08ff */
[----:B------:R-:W-:Y:S02]  /*f660*/  LEA.HI.X.SX32 R61, R85, R26, 0x1, P3 ;  /* 0x0000001a553d7211 */ /* 0x000fe400018f0eff */
[----:B------:R-:W-:Y:S02]  /*f670*/  LEA R68, P3, R73, R28, 0x1 ;  /* 0x0000001c49447211 */ /* 0x000fe400078608ff */
[-C--:B------:R-:W-:Y:S02]  /*f680*/  LEA.HI.X.SX32 R67, R91, R26.reuse, 0x1, P4 ;  /* 0x0000001a5b437211 */ /* 0x080fe400020f0eff */
[----:B------:R-:W-:Y:S02]  /*f690*/  LEA.HI.X.SX32 R65, R93, R26, 0x1, P5 ;  /* 0x0000001a5d417211 */ /* 0x000fe400028f0eff */
[-C--:B------:R-:W-:Y:S02]  /*f6a0*/  LEA R72, P4, R71, R28.reuse, 0x1 ;  /* 0x0000001c47487211 */ /* 0x080fe400078808ff */
[----:B------:R-:W-:-:S02]  /*f6b0*/  LEA R70, P5, R29, R28, 0x1 ;  /* 0x0000001c1d467211 */ /* 0x000fc400078a08ff */
[-C--:B------:R-:W-:Y:S02]  /*f6c0*/  LEA.HI.X.SX32 R69, R73, R26.reuse, 0x1, P3 ;  /* 0x0000001a49457211 */ /* 0x080fe400018f0eff */
        /* <DEDUP_REMOVED lines=9> */
[----:B------:R-:W-:Y:S02]  /*f760*/  LEA.HI.X.SX32 R79, R27, R26, 0x1, P5 ;  /* 0x0000001a1b4f7211 */ /* 0x000fe400028f0eff */
[----:B------:R-:W-:Y:S02]  /*f770*/  LEA R84, P5, R19, R28, 0x1 ;  /* 0x0000001c13547211 */ /* 0x000fe400078a08ff */
[----:B------:R-:W-:Y:S02]  /*f780*/  LEA R27, R24, R25, 0x2 ;  /* 0x00000019181b7211 */ /* 0x000fe400078e10ff */
[----:B------:R-:W-:Y:S02]  /*f790*/  LEA.HI.X.SX32 R75, R95, R26, 0x1, P3 ;  /* 0x0000001a5f4b7211 */ /* 0x000fe400018f0eff */
[----:B------:R-:W-:-:S02]  /*f7a0*/  LEA R76, P3, R31, R28, 0x1 ;  /* 0x0000001c1f4c7211 */ /* 0x000fc400078608ff */
[-C--:B------:R-:W-:Y:S01]  /*f7b0*/  LEA.HI.X.SX32 R85, R19, R26.reuse, 0x1, P5 ;  /* 0x0000001a13557211 */ /* 0x080fe200028f0eff */
[C---:B------:R-:W-:Y:S01]  /*f7c0*/  IMAD R19, R24.reuse, 0x4, R27 ;  /* 0x0000000418137824 */ /* 0x040fe200078e021b */
[----:B------:R-:W-:Y:S02]  /*f7d0*/  LEA.HI.X.SX32 R77, R31, R26, 0x1, P3 ;  /* 0x0000001a1f4d7211 */ /* 0x000fe400018f0eff */
[-C--:B------:R-:W-:Y:S01]  /*f7e0*/  LEA R82, P4, R99, R28.reuse, 0x1 ;  /* 0x0000001c63527211 */ /* 0x080fe200078808ff */
[C---:B------:R-:W-:Y:S01]  /*f7f0*/  IMAD R31, R24.reuse, 0x4, R19 ;  /* 0x00000004181f7824 */ /* 0x040fe200078e0213 */
[----:B------:R-:W-:Y:S02]  /*f800*/  LEA R86, P3, R97, R28, 0x1 ;  /* 0x0000001c61567211 */ /* 0x000fe400078608ff */
[----:B------:R-:W-:Y:S02]  /*f810*/  LEA.HI.X.SX32 R83, R99, R26, 0x1, P4 ;  /* 0x0000001a63537211 */ /* 0x000fe400020f0eff */
[----:B------:R-:W-:-:S02]  /*f820*/  LEA R125, R24, R31, 0x2 ;  /* 0x0000001f187d7211 */ /* 0x000fc400078e10ff */
[-C--:B------:R-:W-:Y:S02]  /*f830*/  LEA R90, P4, R103, R28.reuse, 0x1 ;  /* 0x0000001c675a7211 */ /* 0x080fe400078808ff */
[----:B------:R-:W-:Y:S01]  /*f840*/  LEA R92, P5, R105, R28, 0x1 ;  /* 0x0000001c695c7211 */ /* 0x000fe200078a08ff */
[C---:B------:R-:W-:Y:S01]  /*f850*/  IMAD R127, R24.reuse, 0x4, R125 ;  /* 0x00000004187f7824 */ /* 0x040fe200078e027d */
[----:B------:R-:W-:Y:S02]  /*f860*/  LEA.HI.X.SX32 R91, R103, R26, 0x1, P4 ;  /* 0x0000001a675b7211 */ /* 0x000fe400020f0eff */
[----:B------:R-:W-:Y:S01]  /*f870*/  LEA R102, P4, R109, R28, 0x1 ;  /* 0x0000001c6d667211 */ /* 0x000fe200078808ff */
[----:B------:R-:W-:Y:S01]  /*f880*/  IMAD R129, R24, 0x4, R127 ;  /* 0x0000000418817824 */ /* 0x000fe200078e027f */
[----:B------:R-:W-:Y:S02]  /*f890*/  LEA.HI.X.SX32 R87, R97, R26, 0x1, P3 ;  /* 0x0000001a61577211 */ /* 0x000fe400018f0eff */
[----:B------:R-:W-:-:S02]  /*f8a0*/  LEA R88, P3, R101, R28, 0x1 ;  /* 0x0000001c65587211 */ /* 0x000fc400078608ff */
[C---:B------:R-:W-:Y:S02]  /*f8b0*/  LEA R131, R24.reuse, R129, 0x2 ;  /* 0x0000008118837211 */ /* 0x040fe400078e10ff */
[----:B------:R-:W-:Y:S02]  /*f8c0*/  LEA.HI.X.SX32 R93, R105, R26, 0x1, P5 ;  /* 0x0000001a695d7211 */ /* 0x000fe400028f0eff */
[----:B------:R-:W-:Y:S01]  /*f8d0*/  LEA R100, P5, R111, R28, 0x1 ;  /* 0x0000001c6f647211 */ /* 0x000fe200078a08ff */
[C---:B------:R-:W-:Y:S01]  /*f8e0*/  IMAD R133, R24.reuse, 0x4, R131 ;  /* 0x0000000418857824 */ /* 0x040fe200078e0283 */
[----:B------:R-:W-:Y:S02]  /*f8f0*/  LEA.HI.X.SX32 R103, R109, R26, 0x1, P4 ;  /* 0x0000001a6d677211 */ /* 0x000fe400020f0eff */
[----:B------:R-:W-:Y:S01]  /*f900*/  LEA R94, P4, R115, R28, 0x1 ;  /* 0x0000001c735e7211 */ /* 0x000fe200078808ff */
[----:B------:R-:W-:Y:S01]  /*f910*/  IMAD R135, R24, 0x4, R133 ;  /* 0x0000000418877824 */ /* 0x000fe200078e0285 */
[----:B------:R-:W-:-:S02]  /*f920*/  LEA.HI.X.SX32 R89, R101, R26, 0x1, P3 ;  /* 0x0000001a65597211 */ /* 0x000fc400018f0eff */
[----:B------:R-:W-:Y:S02]  /*f930*/  LEA.HI.X.SX32 R101, R111, R26, 0x1, P5 ;  /* 0x0000001a6f657211 */ /* 0x000fe400028f0eff */
[-C--:B------:R-:W-:Y:S02]  /*f940*/  LEA R104, P3, R107, R28.reuse, 0x1 ;  /* 0x0000001c6b687211 */ /* 0x080fe400078608ff */
[----:B------:R-:W-:Y:S02]  /*f950*/  LEA R98, P5, R117, R28, 0x1 ;  /* 0x0000001c75627211 */ /* 0x000fe400078a08ff */
[----:B------:R-:W-:Y:S02]  /*f960*/  LEA.HI.X.SX32 R95, R115, R26, 0x1, P4 ;  /* 0x0000001a735f7211 */ /* 0x000fe400020f0eff */
[----:B------:R-:W-:Y:S02]  /*f970*/  LEA R108, P4, R29, R28, 0x1 ;  /* 0x0000001c1d6c7211 */ /* 0x000fe400078808ff */
[----:B------:R-:W-:-:S02]  /*f980*/  LEA.HI.X.SX32 R105, R107, R26, 0x1, P3 ;  /* 0x0000001a6b697211 */ /* 0x000fc400018f0eff */
[----:B------:R-:W-:Y:S02]  /*f990*/  LEA.HI.X.SX32 R99, R117, R26, 0x1, P5 ;  /* 0x0000001a75637211 */ /* 0x000fe400028f0eff */
[-C--:B------:R-:W-:Y:S02]  /*f9a0*/  LEA R96, P3, R113, R28.reuse, 0x1 ;  /* 0x0000001c71607211 */ /* 0x080fe400078608ff */
[----:B------:R-:W-:Y:S02]  /*f9b0*/  LEA R110, P5, R121, R28, 0x1 ;  /* 0x0000001c796e7211 */ /* 0x000fe400078a08ff */
[-C--:B------:R-:W-:Y:S02]  /*f9c0*/  LEA.HI.X.SX32 R109, R29, R26.reuse, 0x1, P4 ;  /* 0x0000001a1d6d7211 */ /* 0x080fe400020f0eff */
[----:B------:R-:W-:Y:S02]  /*f9d0*/  LEA R29, R24, R135, 0x2 ;  /* 0x00000087181d7211 */ /* 0x000fe400078e10ff */
[----:B------:R-:W-:-:S02]  /*f9e0*/  LEA.HI.X.SX32 R97, R113, R26, 0x1, P3 ;  /* 0x0000001a71617211 */ /* 0x000fc400018f0eff */
[----:B------:R-:W-:Y:S01]  /*f9f0*/  LEA.HI.X.SX32 R111, R121, R26, 0x1, P5 ;  /* 0x0000001a796f7211 */ /* 0x000fe200028f0eff */
[C---:B------:R-:W-:Y:S01]  /*fa00*/  IMAD R137, R24.reuse, 0x4, R29 ;  /* 0x0000000418897824 */ /* 0x040fe200078e021d */
[-C--:B------:R-:W-:Y:S02]  /*fa10*/  LEA R106, P3, R119, R28.reuse, 0x1 ;  /* 0x0000001c776a7211 */ /* 0x080fe400078608ff */
[----:B------:R-:W-:Y:S02]  /*fa20*/  LEA R112, P5, R19, R28, 0x1 ;  /* 0x0000001c13707211 */ /* 0x000fe400078a08ff */
[-C--:B------:R-:W-:Y:S02]  /*fa30*/  LEA.HI.X.SX32 R107, R119, R26.reuse, 0x1, P3 ;  /* 0x0000001a776b7211 */ /* 0x080fe400018f0eff */
[----:B------:R-:W-:Y:S01]  /*fa40*/  LEA.HI.X.SX32 R113, R19, R26, 0x1, P5 ;  /* 0x0000001a13717211 */ /* 0x000fe200028f0eff */
[----:B------:R-:W-:Y:S01]  /*fa50*/  IMAD R19, R24, 0x4, R137 ;  /* 0x0000000418137824 */ /* 0x000fe200078e0289 */
[----:B------:R-:W-:-:S02]  /*fa60*/  LEA R116, P3, R25, R28, 0x1 ;  /* 0x0000001c19747211 */ /* 0x000fc400078608ff */
[----:B------:R-:W-:Y:S02]  /*fa70*/  LEA R114, P4, R27, R28, 0x1 ;  /* 0x0000001c1b727211 */ /* 0x000fe400078808ff */
[-C--:B------:R-:W-:Y:S02]  /*fa80*/  LEA.HI.X.SX32 R117, R25, R26.reuse, 0x1, P3 ;  /* 0x0000001a19757211 */ /* 0x080fe400018f0eff */
[C---:B------:R-:W-:Y:S02]  /*fa90*/  LEA R25, R24.reuse, R19, 0x2 ;  /* 0x0000001318197211 */ /* 0x040fe400078e10ff */
[----:B------:R-:W-:Y:S02]  /*faa0*/  LEA.HI.X.SX32 R115, R27, R26, 0x1, P4 ;  /* 0x0000001a1b737211 */ /* 0x000fe400020f0eff */
[-C--:B------:R-:W-:Y:S01]  /*fab0*/  LEA R122, P3, R31, R28.reuse, 0x1 ;  /* 0x0000001c1f7a7211 */ /* 0x080fe200078608ff */
[----:B------:R-:W-:Y:S01]  /*fac0*/  IMAD R27, R24, 0x4, R25 ;  /* 0x00000004181b7824 */ /* 0x000fe200078e0219 */
[----:B------:R-:W-:-:S02]  /*fad0*/  LEA R120, P4, R125, R28, 0x1 ;  /* 0x0000001c7d787211 */ /* 0x000fc400078808ff */
[-C--:B------:R-:W-:Y:S01]  /*fae0*/  LEA.HI.X.SX32 R123, R31, R26.reuse, 0x1, P3 ;  /* 0x0000001a1f7b7211 */ /* 0x080fe200018f0eff */
[C---:B------:R-:W-:Y:S01]  /*faf0*/  IMAD R31, R24.reuse, 0x4, R27 ;  /* 0x00000004181f7824 */ /* 0x040fe200078e021b */
[----:B------:R-:W-:Y:S02]  /*fb00*/  LEA.HI.X.SX32 R121, R125, R26, 0x1, P4 ;  /* 0x0000001a7d797211 */ /* 0x000fe400020f0eff */
[-C--:B------:R-:W-:Y:S02]  /*fb10*/  LEA R124, P3, R129, R28.reuse, 0x1 ;  /* 0x0000001c817c7211 */ /* 0x080fe400078608ff */
[----:B------:R-:W-:Y:S02]  /*fb20*/  LEA R128, P4, R131, R28, 0x1 ;  /* 0x0000001c83807211 */ /* 0x000fe400078808ff */
[----:B------:R-:W-:Y:S02]  /*fb30*/  LEA R143, R24, R31, 0x2 ;  /* 0x0000001f188f7211 */ /* 0x000fe400078e10ff */
[----:B------:R-:W-:-:S02]  /*fb40*/  LEA.HI.X.SX32 R125, R129, R26, 0x1, P3 ;  /* 0x0000001a817d7211 */ /* 0x000fc400018f0eff */
[----:B------:R-:W-:Y:S01]  /*fb50*/  LEA.HI.X.SX32 R129, R131, R26, 0x1, P4 ;  /* 0x0000001a83817211 */ /* 0x000fe200020f0eff */
[C---:B------:R-:W-:Y:S01]  /*fb60*/  IMAD R149, R24.reuse, 0x4, R143 ;  /* 0x0000000418957824 */ /* 0x040fe200078e028f */
[-C--:B------:R-:W-:Y:S02]  /*fb70*/  LEA R130, P4, R29, R28.reuse, 0x1 ;  /* 0x0000001c1d827211 */ /* 0x080fe400078808ff */
[----:B------:R-:W-:Y:S02]  /*fb80*/  LEA R118, P5, R127, R28, 0x1 ;  /* 0x0000001c7f767211 */ /* 0x000fe400078a08ff */
[----:B------:R-:W-:Y:S01]  /*fb90*/  LEA.HI.X.SX32 R131, R29, R26, 0x1, P4 ;  /* 0x0000001a1d837211 */ /* 0x000fe200020f0eff */
[----:B------:R-:W-:Y:S01]  /*fba0*/  IMAD R29, R24, 0x4, R149 ;  /* 0x00000004181d7824 */ /* 0x000fe200078e0295 */
[----:B------:R-:W-:Y:S02]  /*fbb0*/  LEA R134, P3, R135, R28, 0x1 ;  /* 0x0000001c87867211 */ /* 0x000fe400078608ff */
[----:B------:R-:W-:-:S02]  /*fbc0*/  LEA.HI.X.SX32 R119, R127, R26, 0x1, P5 ;  /* 0x0000001a7f777211 */ /* 0x000fc400028f0eff */
[----:B------:R-:W-:Y:S02]  /*fbd0*/  LEA R126, P5, R133, R28, 0x1 ;  /* 0x0000001c857e7211 */ /* 0x000fe400078a08ff */
[----:B------:R-:W-:Y:S02]  /*fbe0*/  LEA.HI.X.SX32 R135, R135, R26, 0x1, P3 ;  /* 0x0000001a87877211 */ /* 0x000fe400018f0eff */
[----:B------:R-:W-:Y:S02]  /*fbf0*/  LEA R140, P3, R19, R28, 0x1 ;  /* 0x0000001c138c7211 */ /* 0x000fe400078608ff */
[----:B------:R-:W-:Y:S02]  /*fc00*/  LEA R151, R24, R29, 0x2 ;  /* 0x0000001d18977211 */ /* 0x000fe400078e10ff */
[----:B------:R-:W-:Y:S02]  /*fc10*/  LEA.HI.X.SX32 R127, R133, R26, 0x1, P5 ;  /* 0x0000001a857f7211 */ /* 0x000fe400028f0eff */
[----:B------:R-:W-:-:S02]  /*fc20*/  LEA R132, P5, R137, R28, 0x1 ;  /* 0x0000001c89847211 */ /* 0x000fc400078a08ff */
[----:B------:R-:W-:Y:S02]  /*fc30*/  LEA R138, P4, R25, R28, 0x1 ;  /* 0x0000001c198a7211 */ /* 0x000fe400078808ff */
[-C--:B------:R-:W-:Y:S01]  /*fc40*/  LEA.HI.X.SX32 R141, R19, R26.reuse, 0x1, P3 ;  /* 0x0000001a138d7211 */ /* 0x080fe200018f0eff */
[C---:B------:R-:W-:Y:S01]  /*fc50*/  IMAD R19, R24.reuse, 0x4, R151 ;  /* 0x0000000418137824 */ /* 0x040fe200078e0297 */
[-C--:B------:R-:W-:Y:S02]  /*fc60*/  LEA.HI.X.SX32 R133, R137, R26.reuse, 0x1, P5 ;  /* 0x0000001a89857211 */ /* 0x080fe400028f0eff */
[----:B------:R-:W-:Y:S01]  /*fc70*/  LEA.HI.X.SX32 R139, R25, R26, 0x1, P4 ;  /* 0x0000001a198b7211 */ /* 0x000fe200020f0eff */
[----:B------:R-:W-:Y:S01]  /*fc80*/  IMAD R25, R24, 0x4, R19 ;  /* 0x0000000418197824 */ /* 0x000fe200078e0213 */
[-C--:B------:R-:W-:Y:S02]  /*fc90*/  LEA R136, P5, R27, R28.reuse, 0x1 ;  /* 0x0000001c1b887211 */ /* 0x080fe400078a08ff */
[----:B------:R-:W-:-:S02]  /*fca0*/  LEA R146, P3, R31, R28, 0x1 ;  /* 0x0000001c1f927211 */ /* 0x000fc400078608ff */
[----:B------:R-:W-:Y:S02]  /*fcb0*/  LEA.HI.X.SX32 R137, R27, R26, 0x1, P5 ;  /* 0x0000001a1b897211 */ /* 0x000fe400028f0eff */
[C---:B------:R-:W-:Y:S02]  /*fcc0*/  LEA R27, R24.reuse, R25, 0x2 ;  /* 0x00000019181b7211 */ /* 0x040fe400078e10ff */
[-C--:B------:R-:W-:Y:S02]  /*fcd0*/  LEA R144, P4, R143, R28.reuse, 0x1 ;  /* 0x0000001c8f907211 */ /* 0x080fe400078808ff */
[----:B------:R-:W-:Y:S02]  /*fce0*/  LEA R142, P5, R149, R28, 0x1 ;  /* 0x0000001c958e7211 */ /* 0x000fe400078a08ff */
[-C--:B------:R-:W-:Y:S01]  /*fcf0*/  LEA.HI.X.SX32 R147, R31, R26.reuse, 0x1, P3 ;  /* 0x0000001a1f937211 */ /* 0x080fe200018f0eff */
[----:B------:R-:W-:Y:S01]  /*fd00*/  IMAD R31, R24, 0x4, R27 ;  /* 0x00000004181f7824 */ /* 0x000fe200078e021b */
[----:B------:R-:W-:-:S02]  /*fd10*/  LEA.HI.X.SX32 R145, R143, R26, 0x1, P4 ;  /* 0x0000001a8f917211 */ /* 0x000fc400020f0eff */
[----:B------:R-:W-:Y:S01]  /*fd20*/  LEA.HI.X.SX32 R143, R149, R26, 0x1, P5 ;  /* 0x0000001a958f7211 */ /* 0x000fe200028f0eff */
[----:B------:R-:W-:Y:S01]  /*fd30*/  IMAD R24, R24, 0x4, R31 ;  /* 0x0000000418187824 */ /* 0x000fe200078e021f */
[-C--:B------:R-:W-:Y:S02]  /*fd40*/  LEA R152, P4, R151, R28.reuse, 0x1 ;  /* 0x0000001c97987211 */ /* 0x080fe400078808ff */
[-C--:B------:R-:W-:Y:S02]  /*fd50*/  LEA R148, P3, R29, R28.reuse, 0x1 ;  /* 0x0000001c1d947211 */ /* 0x080fe400078608ff */
[----:B------:R-:W-:Y:S02]  /*fd60*/  LEA R150, P5, R19, R28, 0x1 ;  /* 0x0000001c13967211 */ /* 0x000fe400078a08ff */
[-C--:B------:R-:W-:Y:S02]  /*fd70*/  LEA.HI.X.SX32 R153, R151, R26.reuse, 0x1, P4 ;  /* 0x0000001a97997211 */ /* 0x080fe400020f0eff */
[----:B------:R-:W-:-:S02]  /*fd80*/  LEA.HI.X.SX32 R149, R29, R26, 0x1, P3 ;  /* 0x0000001a1d957211 */ /* 0x000fc400018f0eff */
[----:B------:R-:W-:Y:S02]  /*fd90*/  LEA.HI.X.SX32 R151, R19, R26, 0x1, P5 ;  /* 0x0000001a13977211 */ /* 0x000fe400028f0eff */
[-C--:B------:R-:W-:Y:S02]  /*fda0*/  LEA R160, P3, R25, R28.reuse, 0x1 ;  /* 0x0000001c19a07211 */ /* 0x080fe400078608ff */
[-C--:B------:R-:W-:Y:S02]  /*fdb0*/  LEA R156, P4, R27, R28.reuse, 0x1 ;  /* 0x0000001c1b9c7211 */ /* 0x080fe400078808ff */
[-C--:B------:R-:W-:Y:S02]  /*fdc0*/  LEA R154, P5, R31, R28.reuse, 0x1 ;  /* 0x0000001c1f9a7211 */ /* 0x080fe400078a08ff */
[----:B------:R-:W-:Y:S02]  /*fdd0*/  LEA R158, P6, R24, R28, 0x1 ;  /* 0x0000001c189e7211 */ /* 0x000fe400078c08ff */
[----:B------:R-:W-:-:S02]  /*fde0*/  LEA.HI.X.SX32 R161, R25, R26, 0x1, P3 ;  /* 0x0000001a19a17211 */ /* 0x000fc400018f0eff */
[-C--:B------:R-:W-:Y:S02]  /*fdf0*/  LEA.HI.X.SX32 R157, R27, R26.reuse, 0x1, P4 ;  /* 0x0000001a1b9d7211 */ /* 0x080fe400020f0eff */
[-C--:B------:R-:W-:Y:S02]  /*fe00*/  LEA.HI.X.SX32 R155, R31, R26.reuse, 0x1, P5 ;  /* 0x0000001a1f9b7211 */ /* 0x080fe400028f0eff */
[----:B------:R-:W-:Y:S01]  /*fe10*/  LEA.HI.X.SX32 R159, R24, R26, 0x1, P6 ;  /* 0x0000001a189f7211 */ /* 0x000fe200030f0eff */
[----:B------:R-:W2:Y:S01]  /*fe20*/  LDS.128 R28, [R18] ;  /* 0x00000000121c7984 */ /* 0x000ea20000000c00 */
[----:B------:R-:W-:Y:S02]  /*fe30*/  PRMT R19, R12, 0x7632, R19 ;  /* 0x000076320c137816 */ /* 0x000fe40000000013 */
[----:B0-----:R-:W-:Y:S01]  /*fe40*/  PRMT R45, R20, 0x7632, R45 ;  /* 0x00007632142d7816 */ /* 0x001fe2000000002d */
[----:B------:R-:W0:Y:S01]  /*fe50*/  LDS.128 R24, [R3] ;  /* 0x0000000003187984 */ /* 0x000e220000000c00 */
[----:B-1----:R-:W-:-:S02]  /*fe60*/  PRMT R33, R13, 0x7632, R33 ;  /* 0x000076320d217816 */ /* 0x002fc40000000021 */
[----:B------:R-:W-:Y:S01]  /*fe70*/  PRMT R12, R14, 0x7632, R12 ;  /* 0x000076320e0c7816 */ /* 0x000fe2000000000c */
[----:B------:R1:W-:Y:S01]  /*fe80*/  STG.E.U16 desc[UR4][R34.64], R19 ;  /* 0x0000001322007986 */ /* 0x0003e2000c101504 */
[----:B------:R-:W-:-:S03]  /*fe90*/  PRMT R20, R22, 0x7632, R20 ;  /* 0x0000763216147816 */ /* 0x000fc60000000014 */
[----:B------:R-:W-:Y:S04]  /*fea0*/  STG.E.U16 desc[UR4][R40.64], R45 ;  /* 0x0000002d28007986 */ /* 0x000fe8000c101504 */
[----:B------:R3:W-:Y:S01]  /*feb0*/  STG.E.U16 desc[UR4][R42.64], R13 ;  /* 0x0000000d2a007986 */ /* 0x0007e2000c101504 */
[----:B-1----:R-:W-:-:S03]  /*fec0*/  PRMT R35, R21, 0x7632, R35 ;  /* 0x0000763215237816 */ /* 0x002fc60000000023 */
[----:B------:R1:W-:Y:S01]  /*fed0*/  STG.E.U16 desc[UR4][R38.64], R21 ;  /* 0x0000001526007986 */ /* 0x0003e2000c101504 */
[----:B------:R-:W-:-:S03]  /*fee0*/  PRMT R34, R23, 0x7632, R34 ;  /* 0x0000763217227816 */ /* 0x000fc60000000022 */
[----:B------:R-:W-:Y:S01]  /*fef0*/  STG.E.U16 desc[UR4][R50.64], R33 ;  /* 0x0000002132007986 */ /* 0x000fe2000c101504 */
[----:B---3--:R-:W-:-:S03]  /*ff00*/  PRMT R13, R15, 0x7632, R13 ;  /* 0x000076320f0d7816 */ /* 0x008fc6000000000d */
[----:B------:R-:W-:Y:S04]  /*ff10*/  STG.E.U16 desc[UR4][R46.64], R35 ;  /* 0x000000232e007986 */ /* 0x000fe8000c101504 */
[----:B------:R3:W-:Y:S04]  /*ff20*/  STG.E.U16 desc[UR4][R48.64], R14 ;  /* 0x0000000e30007986 */ /* 0x0007e8000c101504 */
[----:B------:R4:W-:Y:S01]  /*ff30*/  STG.E.U16 desc[UR4][R52.64], R22 ;  /* 0x0000001634007986 */ /* 0x0009e2000c101504 */
[----:B--2---:R-:W-:-:S03]  /*ff40*/  PRMT R19, R28, 0x7632, R19 ;  /* 0x000076321c137816 */ /* 0x004fc60000000013 */
[----:B------:R2:W-:Y:S01]  /*ff50*/  STG.E.U16 desc[UR4][R54.64], R12 ;  /* 0x0000000c36007986 */ /* 0x0005e2000c101504 */
[----:B-1----:R-:W-:Y:S02]  /*ff60*/  PRMT R39, R29, 0x7632, R39 ;  /* 0x000076321d277816 */ /* 0x002fe40000000027 */
[----:B0-----:R-:W-:Y:S01]  /*ff70*/  PRMT R40, R25, 0x7632, R40 ;  /* 0x0000763219287816 */ /* 0x001fe20000000028 */
[----:B------:R-:W-:Y:S01]  /*ff80*/  STG.E.U16 desc[UR4][R56.64], R20 ;  /* 0x0000001438007986 */ /* 0x000fe2000c101504 */
[----:B---3--:R-:W-:Y:S02]  /*ff90*/  PRMT R14, R24, 0x7632, R14 ;  /* 0x00007632180e7816 */ /* 0x008fe4000000000e */
[----:B------:R-:W-:Y:S01]  /*ffa0*/  PRMT R42, R26, 0x7632, R42 ;  /* 0x000076321a2a7816 */ /* 0x000fe2000000002a */
[----:B------:R0:W-:Y:S01]  /*ffb0*/  STG.E.U16 desc[UR4][R60.64], R15 ;  /* 0x0000000f3c007986 */ /* 0x0001e2000c101504 */
[----:B------:R-:W-:Y:S02]  /*ffc0*/  PRMT R44, R30, 0x7632, R44 ;  /* 0x000076321e2c7816 */ /* 0x000fe4000000002c */
[----:B----4-:R-:W-:Y:S01]  /*ffd0*/  PRMT R52, R27, 0x7632, R52 ;  /* 0x000076321b347816 */ /* 0x010fe20000000034 */
[----:B------:R1:W-:Y:S01]  /*ffe0*/  STG.E.U16 desc[UR4][R58.64], R23 ;  /* 0x000000173a007986 */ /* 0x0003e2000c101504 */
[----:B------:R-:W-:-:S02]  /*fff0*/  PRMT R51, R31, 0x7632, R51 ;  /* 0x000076321f337816 */ /* 0x000fc40000000033 */
[----:B------:R-:W-:Y:S01]  /*10000*/  PRMT R47, R8, 0x7632, R47 ;  /* 0x00007632082f7816 */ /* 0x000fe2000000002f */
[----:B------:R3:W-:Y:S01]  /*10010*/  STG.E.U16 desc[UR4][R62.64], R13 ;  /* 0x0000000d3e007986 */ /* 0x0007e2000c101504 */
[----:B------:R-:W-:Y:S02]  /*10020*/  PRMT R49, R4, 0x7632, R49 ;  /* 0x0000763204317816 */ /* 0x000fe40000000031 */
[----:B--2---:R-:W-:Y:S01]  /*10030*/  PRMT R55, R9, 0x7632, R55 ;  /* 0x0000763209377816 */ /* 0x004fe20000000037 */
[----:B------:R-:W-:Y:S01]  /*10040*/  STG.E.U16 desc[UR4][R68.64], R34 ;  /* 0x0000002244007986 */ /* 0x000fe2000c101504 */
[----:B0-----:R-:W-:Y:S02]  /*10050*/  PRMT R61, R10, 0x7632, R61 ;  /* 0x000076320a3d7816 */ /* 0x001fe4000000003d */
[----:B------:R-:W-:Y:S01]  /*10060*/  PRMT R60, R6, 0x7632, R60 ;  /* 0x00007632063c7816 */ /* 0x000fe2000000003c */
[----:B------:R-:W-:Y:S01]  /*10070*/  STG.E.U16 desc[UR4][R66.64], R24 ;  /* 0x0000001842007986 */ /* 0x000fe2000c101504 */
[----:B-1----:R-:W-:-:S03]  /*10080*/  PRMT R58, R5, 0x7632, R58 ;  /* 0x00007632053a7816 */ /* 0x002fc6000000003a */
[----:B------:R0:W-:Y:S01]  /*10090*/  STG.E.U16 desc[UR4][R64.64], R28 ;  /* 0x0000001c40007986 */ /* 0x0001e2000c101504 */
[----:B---3--:R-:W-:-:S03]  /*100a0*/  PRMT R63, R7, 0x7632, R63 ;  /* 0x00007632073f7816 */ /* 0x008fc6000000003f */
[----:B------:R-:W-:Y:S04]  /*100b0*/  STG.E.U16 desc[UR4][R74.64], R14 ;  /* 0x0000000e4a007986 */ /* 0x000fe8000c101504 */
[----:B------:R1:W2:Y:S04]  /*100c0*/  LDS.128 R12, [R3+0x800] ;  /* 0x00080000030c7984 */ /* 0x0002a80000000c00 */
[----:B------:R-:W3:Y:S01]  /*100d0*/  LDS.128 R20, [R18+0x800] ;  /* 0x0008000012147984 */ /* 0x000ee20000000c00 */
[----:B0-----:R-:W-:-:S03]  /*100e0*/  PRMT R64, R11, 0x7632, R64 ;  /* 0x000076320b407816 */ /* 0x001fc60000000040 */
[----:B------:R0:W-:Y:S01]  /*100f0*/  STG.E.U16 desc[UR4][R72.64], R19 ;  /* 0x0000001348007986 */ /* 0x0001e2000c101504 */
[----:B-1----:R-:W1:Y:S03]  /*10100*/  LDC R3, c[0x0][0x27c] ;  /* 0x00009f00ff037b82 */ /* 0x002e660000000800 */
[----:B------:R3:W-:Y:S04]  /*10110*/  STG.E.U16 desc[UR4][R70.64], R25 ;  /* 0x0000001946007986 */ /* 0x0007e8000c101504 */
[----:B------:R4:W-:Y:S04]  /*10120*/  STG.E.U16 desc[UR4][R76.64], R29 ;  /* 0x0000001d4c007986 */ /* 0x0009e8000c101504 */
[----:B------:R-:W-:Y:S04]  /*10130*/  STG.E.U16 desc[UR4][R80.64], R40 ;  /* 0x0000002850007986 */ /* 0x000fe8000c101504 */
[----:B------:R4:W-:Y:S04]  /*10140*/  STG.E.U16 desc[UR4][R78.64], R39 ;  /* 0x000000274e007986 */ /* 0x0009e8000c101504 */
[----:B------:R0:W-:Y:S04]  /*10150*/  STG.E.U16 desc[UR4][R86.64], R26 ;  /* 0x0000001a56007986 */ /* 0x0001e8000c101504 */
[----:B------:R1:W-:Y:S04]  /*10160*/  STG.E.U16 desc[UR4][R82.64], R30 ;  /* 0x0000001e52007986 */ /* 0x0003e8000c101504 */
[----:B------:R1:W-:Y:S04]  /*10170*/  STG.E.U16 desc[UR4][R84.64], R42 ;  /* 0x0000002a54007986 */ /* 0x0003e8000c101504 */
[----:B------:R1:W-:Y:S01]  /*10180*/  STG.E.U16 desc[UR4][R88.64], R44 ;  /* 0x0000002c58007986 */ /* 0x0003e2000c101504 */
[----:B--2---:R-:W-:-:S02]  /*10190*/  PRMT R66, R12, 0x7632, R66 ;  /* 0x000076320c427816 */ /* 0x004fc40000000042 */
[----:B0-----:R-:W-:Y:S01]  /*101a0*/  PRMT R73, R13, 0x7632, R73 ;  /* 0x000076320d497816 */ /* 0x001fe20000000049 */
[----:B------:R0:W-:Y:S01]  /*101b0*/  STG.E.U16 desc[UR4][R90.64], R27 ;  /* 0x0000001b5a007986 */ /* 0x0001e2000c101504 */
[----:B---3--:R-:W-:Y:S02]  /*101c0*/  PRMT R70, R20, 0x7632, R70 ;  /* 0x0000763214467816 */ /* 0x008fe40000000046 */
[----:B------:R-:W-:Y:S01]  /*101d0*/  PRMT R72, R21, 0x7632, R72 ;  /* 0x0000763215487816 */ /* 0x000fe20000000048 */
[----:B------:R0:W-:Y:S01]  /*101e0*/  STG.E.U16 desc[UR4][R92.64], R31 ;  /* 0x0000001f5c007986 */ /* 0x0001e2000c101504 */
[----:B----4-:R-:W-:Y:S02]  /*101f0*/  PRMT R76, R14, 0x7632, R76 ;  /* 0x000076320e4c7816 */ /* 0x010fe4000000004c */
[----:B------:R-:W-:Y:S01]  /*10200*/  PRMT R75, R22, 0x7632, R75 ;  /* 0x00007632164b7816 */ /* 0x000fe2000000004b */
[----:B------:R0:W-:Y:S01]  /*10210*/  STG.E.U16 desc[UR4][R104.64], R52 ;  /* 0x0000003468007986 */ /* 0x0001e2000c101504 */
[----:B------:R-:W-:-:S02]  /*10220*/  PRMT R77, R15, 0x7632, R77 ;  /* 0x000076320f4d7816 */ /* 0x000fc4000000004d */
[----:B------:R-:W-:Y:S01]  /*10230*/  PRMT R79, R23, 0x7632, R79 ;  /* 0x00007632174f7816 */ /* 0x000fe2000000004f */
[----:B------:R0:W-:Y:S04]  /*10240*/  STG.E.U16 desc[UR4][R102.64], R51 ;  /* 0x0000003366007986 */ /* 0x0001e8000c101504 */
        /* <DEDUP_REMOVED lines=31> */
[----:B------:R0:W-:Y:S01]  /*10440*/  STG.E.U16 desc[UR4][R158.64], R79 ;  /* 0x0000004f9e007986 */ /* 0x0001e2000c101504 */
[----:B------:R-:W-:Y:S06]  /*10450*/  BAR.SYNC.DEFER_BLOCKING 0x0 ;  /* 0x0000000000007b1d */ /* 0x000fec0000010000 */
[----:B------:R0:W-:Y:S02]  /*10460*/  STS.64 [R2], R36 ;  /* 0x0000002402007388 */ /* 0x0001e40000000a00 */
[----:B------:R-:W-:Y:S06]  /*10470*/  BAR.SYNC.DEFER_BLOCKING 0x0 ;  /* 0x0000000000007b1d */ /* 0x000fec0000010000 */
[----:B-1----:R-:W-:Y:S05]  /*10480*/  @P0 EXIT ;  /* 0x000000000000094d */ /* 0x002fea0003800000 */
[----:B0-----:R-:W0:Y:S01]  /*10490*/  LDS R7, [R0] ;  /* 0x0000000000077984 */ /* 0x001e220000000800 */
[----:B------:R-:W1:Y:S01]  /*104a0*/  LDC.64 R8, c[0x0][0x230] ;  /* 0x00008c00ff087b82 */ /* 0x000e620000000a00 */
[----:B------:R-:W-:Y:S02]  /*104b0*/  IMAD R2, R164, R3, RZ ;  /* 0x00000003a4027224 */ /* 0x000fe400078e02ff */
[----:B------:R-:W-:Y:S02]  /*104c0*/  IMAD.SHL.U32 R5, R162, 0x4, RZ ;  /* 0x00000004a2057824 */ /* 0x000fe400078e00ff */
[C---:B------:R-:W-:Y:S01]  /*104d0*/  IMAD.HI R4, R2.reuse, 0x4, RZ ;  /* 0x0000000402047827 */ /* 0x040fe200078e02ff */
[----:B------:R-:W-:-:S03]  /*104e0*/  SHF.L.U32 R3, R2, 0x2, RZ ;  /* 0x0000000202037819 */ /* 0x000fc600000006ff */
[----:B------:R-:W-:Y:S01]  /*104f0*/  IMAD.HI R6, R162, 0x4, RZ ;  /* 0x00000004a2067827 */ /* 0x000fe200078e02ff */
[----:B-1----:R-:W-:-:S04]  /*10500*/  IADD3 R2, P0, P1, R5, R8, R3 ;  /* 0x0000000805027210 */ /* 0x002fc8000791e003 */
[----:B------:R-:W-:-:S05]  /*10510*/  IADD3.X R3, R6, R9, R4, P0, P1 ;  /* 0x0000000906037210 */ /* 0x000fca00007e2404 */
[----:B0-----:R-:W-:Y:S01]  /*10520*/  STG.E desc[UR4][R2.64], R7 ;  /* 0x0000000702007986 */ /* 0x001fe2000c101904 */
[----:B------:R-:W-:Y:S05]  /*10530*/  EXIT ;  /* 0x000000000000794d */ /* 0x000fea0003800000 */
.L_x_2:
[----:B------:R-:W-:-:S00]  /*10540*/  BRA `(.L_x_2) ;  /* 0xfffffffc00fc7947 */ /* 0x000fc0000383ffff */
[----:B------:R-:W-:-:S00]  /*10550*/  NOP ;  /* 0x0000000000007918 */ /* 0x000fc00000000000 */
        /* <DEDUP_REMOVED lines=10> */
.L_x_3:


//--------------------- .nv.global.init           --------------------------
	.section	.nv.global.init,"aw",@progbits
.nv.global.init:
	.type		_$_str,@object
	.size		_$_str,(.L_0 - _$_str)
_$_str:
        /*0000*/ 	.byte	0x5f, 0x5f, 0x43, 0x55, 0x44, 0x41, 0x5f, 0x46, 0x54, 0x5a, 0x00
.L_0:


//--------------------- .nv.shared.attn_fwd       --------------------------
	.section	.nv.shared.attn_fwd,"aw",@nobits
	.sectionflags	@""
	.align	16
	.zero		1024


//--------------------- .nv.shared.reserved.0     --------------------------
	.section	.nv.shared.reserved.0,"aw",@nobits
	.weak		__nv_reservedSMEM_offset_0_alias
	.size		__nv_reservedSMEM_offset_0_alias, 0, 0
	.other		__nv_reservedSMEM_offset_0_alias,@"STO_CUDA_RESERVED_SHARED STV_DEFAULT"
__nv_reservedSMEM_offset_0_alias:
	.zero		0


//--------------------- .nv.constant0.attn_fwd    --------------------------
	.section	.nv.constant0.attn_fwd,"a",@progbits
	.sectionflags	@""
	.align	4
.nv.constant0.attn_fwd:
	.zero		664


//--------------------- SYMBOLS --------------------------

	.type		.nv.reservedSmem.offset0,@object
	.size		.nv.reservedSmem.offset0,0x4
